// auto-generated by cutlass_sweep.grouped_gemm — config: {"arch": "sm_100", "cluster_m": 2, "cluster_n": 1, "dtype": "bf16", "schedule": "2sm", "tile_k": 128, "tile_m": 128, "tile_n": 256}
#include "cutlass/cutlass.h"
#include "cutlass/gemm/group_array_problem_shape.hpp"
#include "cutlass/gemm/collective/collective_builder.hpp"
#include "cutlass/gemm/device/gemm_universal_adapter.h"
#include "cutlass/gemm/kernel/gemm_universal.hpp"
#include "cutlass/epilogue/collective/collective_builder.hpp"

using Elem = cutlass::bfloat16_t;
using Acc  = float;
using ElemC = cutlass::half_t;
using TileShape    = cute::Shape<cute::_128, cute::_256, cute::_128>;
using ClusterShape = cute::Shape<cute::_2, cute::_1, cute::_1>;
using ProblemShape = cutlass::gemm::GroupProblemShape<cute::Shape<int,int,int>>;

using CollectiveEpilogue = typename cutlass::epilogue::collective::CollectiveBuilder<
    cutlass::arch::Sm100, cutlass::arch::OpClassTensorOp,
    TileShape, ClusterShape,
    cutlass::epilogue::collective::EpilogueTileAuto,
    Acc, Acc,
    ElemC, cutlass::layout::ColumnMajor *, 128 / cutlass::sizeof_bits<ElemC>::value,
    ElemC, cutlass::layout::ColumnMajor *, 128 / cutlass::sizeof_bits<ElemC>::value,
    cutlass::epilogue::PtrArrayTmaWarpSpecialized2Sm
  >::CollectiveOp;

using CollectiveMainloop = typename cutlass::gemm::collective::CollectiveBuilder<
    cutlass::arch::Sm100, cutlass::arch::OpClassTensorOp,
    Elem, cutlass::layout::RowMajor *, 128 / cutlass::sizeof_bits<Elem>::value,
    Elem, cutlass::layout::ColumnMajor *, 128 / cutlass::sizeof_bits<Elem>::value,
    Acc,
    TileShape, ClusterShape,
    cutlass::gemm::collective::StageCountAutoCarveout<
        static_cast<int>(sizeof(typename CollectiveEpilogue::SharedStorage))>,
    cutlass::gemm::KernelPtrArrayTmaWarpSpecialized2SmSm100
  >::CollectiveOp;

using GemmKernel = cutlass::gemm::kernel::GemmUniversal<
    ProblemShape, CollectiveMainloop, CollectiveEpilogue>;
using Gemm = cutlass::gemm::device::GemmUniversalAdapter<GemmKernel>;

auto* _anchor = &cutlass::device_kernel<GemmKernel>;


// ===== COMPILED SASS (sm_100a) =====

	.target	sm_100a

	.elftype	@"ET_EXEC"


//--------------------- .note.nv.tkinfo           --------------------------
	.section	.note.nv.tkinfo,"",@"SHT_NOTE"
	.sectionflags	@"SHF_NOTE_NV_TKINFO"
	.tkinfo
        /*0018*/ 	.word	0x00000002
        /*0030*/ 	.string	""
        /*0030*/ 	.string	"ptxas"
        /*0030*/ 	.string	"Cuda compilation tools, release 13.0, V13.0.88"
        /*0030*/ 	.string	"Build cuda_13.0.r13.0/compiler.36424714_0"
        /*0030*/ 	.string	"-arch sm_100a -m 64 "



//--------------------- .note.nv.cuinfo           --------------------------
	.section	.note.nv.cuinfo,"",@"SHT_NOTE"
	.sectionflags	@"SHF_NOTE_NV_CUINFO"
        /*0018*/ 	.short	0x0002
        /*001a*/ 	.short	0x0064
        /*001c*/ 	.short	0x0082
	.zero		2


//--------------------- .nv.info                  --------------------------
	.section	.nv.info,"",@"SHT_CUDA_INFO"
	.align	4


	//----- nvinfo : EIATTR_REGCOUNT
	.align		4
        /*0000*/ 	.byte	0x04, 0x2f
        /*0002*/ 	.short	(.L_19 - .L_18)
	.align		4
.L_18:
        /*0004*/ 	.word	index@(_ZN7cutlass13device_kernelINS_4gemm6kernel13GemmUniversalINS1_17GroupProblemShapeIN4cute5tupleIJiiiEEEEENS1_10collective13CollectiveMmaINS1_40MainloopSm100ArrayTmaUmmaWarpSpecializedILi3ELi8ELi4ENS6_IJNS5_1CILi2EEENSC_ILi1EEESE_EEEEENS6_IJNSC_ILi128EEENSC_ILi256EEESH_EEENS_10bfloat16_tEPNS6_IJlSE_NSC_ILi0EEEEEESK_SN_NS5_8TiledMMAINS5_8MMA_AtomIJNS5_26SM100_MMA_F16BF16_2x1SM_SSISK_SK_fLi128ELi256ELNS5_4UMMA5MajorE0ELSS_0ELNSR_7ScaleInE0ELST_0EEEEEENS5_6LayoutINS6_IJSE_SE_SE_EEENS6_IJSL_SL_SL_EEEEENS6_IJNS5_10UnderscoreES10_S10_EEEEENS5_18SM100_TMA_2SM_LOADENS5_14ComposedLayoutINS5_7SwizzleILi3ELi4ELi3EEENS5_18smem_ptr_flag_bitsILi16EEENSW_INS6_IJNSC_ILi8EEENSC_ILi64EEEEEENS6_IJS1A_SE_EEEEEEEvNS5_8identityES13_S1E_vS1F_EENS_8epilogue10collective18CollectiveEpilogueINS1H_31Sm100PtrArrayTmaWarpSpecializedILi4ELi2ELi32ELb1ELb0EEEJNS6_IJS1A_SI_SH_EEENS6_IJNSW_IS1A_SE_EENSW_INS6_IJNSC_ILi32EEESD_EEENS6_IJSE_SH_EEEEEEEENS_6half_tEPNS6_IJSE_lSL_EEES1T_S1V_NS1H_6fusion15FusionCallbacksIS1L_NS1W_17LinearCombinationIS1T_fS1T_fLNS_15FloatRoundStyleE2EEES1M_S1S_JEEENS5_5SM1004TMEM4LOAD26SM100_TMEM_LOAD_16dp256b4xENS5_13SM90_TMA_LOADENS14_IS16_S18_NSW_INS6_IJS1A_S19_EEENS6_IJSE_S1A_EEEEEEENS5_17SM75_U16x8_LDSM_TENS5_14SM90_TMA_STOREES2A_NS5_17SM90_U16x8_STSM_TENS5_39AutoVectorizingCopyWithAssumedAlignmentILi128EEEEEEvvEEEEvNT_6ParamsE)
        /*0008*/ 	.word	0x000000a8


	//----- nvinfo : EIATTR_FRAME_SIZE
	.align		4
.L_19:
        /*000c*/ 	.byte	0x04, 0x11
        /*000e*/ 	.short	(.L_21 - .L_20)
	.align		4
.L_20:
        /*0010*/ 	.word	index@($__internal_3_$__cuda_sm20_div_u64)
        /*0014*/ 	.word	0x00000000


	//----- nvinfo : EIATTR_FRAME_SIZE
	.align		4
.L_21:
        /*0018*/ 	.byte	0x04, 0x11
        /*001a*/ 	.short	(.L_23 - .L_22)
	.align		4
.L_22:
        /*001c*/ 	.word	index@($__internal_2_$__cuda_sm10x_tcgen05_guardrail_trap_unallocated_columns_being_dealloced)
        /*0020*/ 	.word	0x00000000


	//----- nvinfo : EIATTR_FRAME_SIZE
	.align		4
.L_23:
        /*0024*/ 	.byte	0x04, 0x11
        /*0026*/ 	.short	(.L_25 - .L_24)
	.align		4
.L_24:
        /*0028*/ 	.word	index@($__internal_1_$__cuda_sm10x_tcgen05_guardrail_trap_phase_invalid_during_alloc)
        /*002c*/ 	.word	0x00000000


	//----- nvinfo : EIATTR_FRAME_SIZE
	.align		4
.L_25:
        /*0030*/ 	.byte	0x04, 0x11
        /*0032*/ 	.short	(.L_27 - .L_26)
	.align		4
.L_26:
        /*0034*/ 	.word	index@($__internal_0_$__cuda_sm10x_tcgen05_guardrail_trap_col_being_dealloced_not_returned_by_alloc)
        /*0038*/ 	.word	0x00000000


	//----- nvinfo : EIATTR_FRAME_SIZE
	.align		4
.L_27:
        /*003c*/ 	.byte	0x04, 0x11
        /*003e*/ 	.short	(.L_29 - .L_28)
	.align		4
.L_28:
        /*0040*/ 	.word	index@(_ZN7cutlass13device_kernelINS_4gemm6kernel13GemmUniversalINS1_17GroupProblemShapeIN4cute5tupleIJiiiEEEEENS1_10collective13CollectiveMmaINS1_40MainloopSm100ArrayTmaUmmaWarpSpecializedILi3ELi8ELi4ENS6_IJNS5_1CILi2EEENSC_ILi1EEESE_EEEEENS6_IJNSC_ILi128EEENSC_ILi256EEESH_EEENS_10bfloat16_tEPNS6_IJlSE_NSC_ILi0EEEEEESK_SN_NS5_8TiledMMAINS5_8MMA_AtomIJNS5_26SM100_MMA_F16BF16_2x1SM_SSISK_SK_fLi128ELi256ELNS5_4UMMA5MajorE0ELSS_0ELNSR_7ScaleInE0ELST_0EEEEEENS5_6LayoutINS6_IJSE_SE_SE_EEENS6_IJSL_SL_SL_EEEEENS6_IJNS5_10UnderscoreES10_S10_EEEEENS5_18SM100_TMA_2SM_LOADENS5_14ComposedLayoutINS5_7SwizzleILi3ELi4ELi3EEENS5_18smem_ptr_flag_bitsILi16EEENSW_INS6_IJNSC_ILi8EEENSC_ILi64EEEEEENS6_IJS1A_SE_EEEEEEEvNS5_8identityES13_S1E_vS1F_EENS_8epilogue10collective18CollectiveEpilogueINS1H_31Sm100PtrArrayTmaWarpSpecializedILi4ELi2ELi32ELb1ELb0EEEJNS6_IJS1A_SI_SH_EEENS6_IJNSW_IS1A_SE_EENSW_INS6_IJNSC_ILi32EEESD_EEENS6_IJSE_SH_EEEEEEEENS_6half_tEPNS6_IJSE_lSL_EEES1T_S1V_NS1H_6fusion15FusionCallbacksIS1L_NS1W_17LinearCombinationIS1T_fS1T_fLNS_15FloatRoundStyleE2EEES1M_S1S_JEEENS5_5SM1004TMEM4LOAD26SM100_TMEM_LOAD_16dp256b4xENS5_13SM90_TMA_LOADENS14_IS16_S18_NSW_INS6_IJS1A_S19_EEENS6_IJSE_S1A_EEEEEEENS5_17SM75_U16x8_LDSM_TENS5_14SM90_TMA_STOREES2A_NS5_17SM90_U16x8_STSM_TENS5_39AutoVectorizingCopyWithAssumedAlignmentILi128EEEEEEvvEEEEvNT_6ParamsE)
        /*0044*/ 	.word	0x00000000


	//----- nvinfo : EIATTR_MIN_STACK_SIZE
	.align		4
.L_29:
        /*0048*/ 	.byte	0x04, 0x12
        /*004a*/ 	.short	(.L_31 - .L_30)
	.align		4
.L_30:
        /*004c*/ 	.word	index@(_ZN7cutlass13device_kernelINS_4gemm6kernel13GemmUniversalINS1_17GroupProblemShapeIN4cute5tupleIJiiiEEEEENS1_10collective13CollectiveMmaINS1_40MainloopSm100ArrayTmaUmmaWarpSpecializedILi3ELi8ELi4ENS6_IJNS5_1CILi2EEENSC_ILi1EEESE_EEEEENS6_IJNSC_ILi128EEENSC_ILi256EEESH_EEENS_10bfloat16_tEPNS6_IJlSE_NSC_ILi0EEEEEESK_SN_NS5_8TiledMMAINS5_8MMA_AtomIJNS5_26SM100_MMA_F16BF16_2x1SM_SSISK_SK_fLi128ELi256ELNS5_4UMMA5MajorE0ELSS_0ELNSR_7ScaleInE0ELST_0EEEEEENS5_6LayoutINS6_IJSE_SE_SE_EEENS6_IJSL_SL_SL_EEEEENS6_IJNS5_10UnderscoreES10_S10_EEEEENS5_18SM100_TMA_2SM_LOADENS5_14ComposedLayoutINS5_7SwizzleILi3ELi4ELi3EEENS5_18smem_ptr_flag_bitsILi16EEENSW_INS6_IJNSC_ILi8EEENSC_ILi64EEEEEENS6_IJS1A_SE_EEEEEEEvNS5_8identityES13_S1E_vS1F_EENS_8epilogue10collective18CollectiveEpilogueINS1H_31Sm100PtrArrayTmaWarpSpecializedILi4ELi2ELi32ELb1ELb0EEEJNS6_IJS1A_SI_SH_EEENS6_IJNSW_IS1A_SE_EENSW_INS6_IJNSC_ILi32EEESD_EEENS6_IJSE_SH_EEEEEEEENS_6half_tEPNS6_IJSE_lSL_EEES1T_S1V_NS1H_6fusion15FusionCallbacksIS1L_NS1W_17LinearCombinationIS1T_fS1T_fLNS_15FloatRoundStyleE2EEES1M_S1S_JEEENS5_5SM1004TMEM4LOAD26SM100_TMEM_LOAD_16dp256b4xENS5_13SM90_TMA_LOADENS14_IS16_S18_NSW_INS6_IJS1A_S19_EEENS6_IJSE_S1A_EEEEEEENS5_17SM75_U16x8_LDSM_TENS5_14SM90_TMA_STOREES2A_NS5_17SM90_U16x8_STSM_TENS5_39AutoVectorizingCopyWithAssumedAlignmentILi128EEEEEEvvEEEEvNT_6ParamsE)
        /*0050*/ 	.word	0x00000000
.L_31:


//--------------------- .nv.compat                --------------------------
	.section	.nv.compat,"",@"SHT_CUDA_COMPAT_INFO"
	.align	4
        /*0000*/ 	.byte	0x02, 0x09, 0x01, 0x00, 0x02, 0x02, 0x02, 0x00, 0x02, 0x05, 0x05, 0x00, 0x03, 0x07, 0x01, 0x01
        /*0010*/ 	.byte	0x02, 0x03, 0x03, 0x00, 0x02, 0x06, 0x01, 0x00, 0x04, 0x0b, 0x08, 0x00, 0x09, 0x00, 0x00, 0x00
        /*0020*/ 	.byte	0x00, 0x00, 0x00, 0x00


//--------------------- .nv.info._ZN7cutlass13device_kernelINS_4gemm6kernel13GemmUniversalINS1_17GroupProblemShapeIN4cute5tupleIJiiiEEEEENS1_10collective13CollectiveMmaINS1_40MainloopSm100ArrayTmaUmmaWarpSpecializedILi3ELi8ELi4ENS6_IJNS5_1CILi2EEENSC_ILi1EEESE_EEEEENS6_IJNSC_ILi128EEENSC_ILi256EEESH_EEENS_10bfloat16_tEPNS6_IJlSE_NSC_ILi0EEEEEESK_SN_NS5_8TiledMMAINS5_8MMA_AtomIJNS5_26SM100_MMA_F16BF16_2x1SM_SSISK_SK_fLi128ELi256ELNS5_4UMMA5MajorE0ELSS_0ELNSR_7ScaleInE0ELST_0EEEEEENS5_6LayoutINS6_IJSE_SE_SE_EEENS6_IJSL_SL_SL_EEEEENS6_IJNS5_10UnderscoreES10_S10_EEEEENS5_18SM100_TMA_2SM_LOADENS5_14ComposedLayoutINS5_7SwizzleILi3ELi4ELi3EEENS5_18smem_ptr_flag_bitsILi16EEENSW_INS6_IJNSC_ILi8EEENSC_ILi64EEEEEENS6_IJS1A_SE_EEEEEEEvNS5_8identityES13_S1E_vS1F_EENS_8epilogue10collective18CollectiveEpilogueINS1H_31Sm100PtrArrayTmaWarpSpecializedILi4ELi2ELi32ELb1ELb0EEEJNS6_IJS1A_SI_SH_EEENS6_IJNSW_IS1A_SE_EENSW_INS6_IJNSC_ILi32EEESD_EEENS6_IJSE_SH_EEEEEEEENS_6half_tEPNS6_IJSE_lSL_EEES1T_S1V_NS1H_6fusion15FusionCallbacksIS1L_NS1W_17LinearCombinationIS1T_fS1T_fLNS_15FloatRoundStyleE2EEES1M_S1S_JEEENS5_5SM1004TMEM4LOAD26SM100_TMEM_LOAD_16dp256b4xENS5_13SM90_TMA_LOADENS14_IS16_S18_NSW_INS6_IJS1A_S19_EEENS6_IJSE_S1A_EEEEEEENS5_17SM75_U16x8_LDSM_TENS5_14SM90_TMA_STOREES2A_NS5_17SM90_U16x8_STSM_TENS5_39AutoVectorizingCopyWithAssumedAlignmentILi128EEEEEEvvEEEEvNT_6ParamsE --------------------------
	.section	.nv.info._ZN7cutlass13device_kernelINS_4gemm6kernel13GemmUniversalINS1_17GroupProblemShapeIN4cute5tupleIJiiiEEEEENS1_10collective13CollectiveMmaINS1_40MainloopSm100ArrayTmaUmmaWarpSpecializedILi3ELi8ELi4ENS6_IJNS5_1CILi2EEENSC_ILi1EEESE_EEEEENS6_IJNSC_ILi128EEENSC_ILi256EEESH_EEENS_10bfloat16_tEPNS6_IJlSE_NSC_ILi0EEEEEESK_SN_NS5_8TiledMMAINS5_8MMA_AtomIJNS5_26SM100_MMA_F16BF16_2x1SM_SSISK_SK_fLi128ELi256ELNS5_4UMMA5MajorE0ELSS_0ELNSR_7ScaleInE0ELST_0EEEEEENS5_6LayoutINS6_IJSE_SE_SE_EEENS6_IJSL_SL_SL_EEEEENS6_IJNS5_10UnderscoreES10_S10_EEEEENS5_18SM100_TMA_2SM_LOADENS5_14ComposedLayoutINS5_7SwizzleILi3ELi4ELi3EEENS5_18smem_ptr_flag_bitsILi16EEENSW_INS6_IJNSC_ILi8EEENSC_ILi64EEEEEENS6_IJS1A_SE_EEEEEEEvNS5_8identityES13_S1E_vS1F_EENS_8epilogue10collective18CollectiveEpilogueINS1H_31Sm100PtrArrayTmaWarpSpecializedILi4ELi2ELi32ELb1ELb0EEEJNS6_IJS1A_SI_SH_EEENS6_IJNSW_IS1A_SE_EENSW_INS6_IJNSC_ILi32EEESD_EEENS6_IJSE_SH_EEEEEEEENS_6half_tEPNS6_IJSE_lSL_EEES1T_S1V_NS1H_6fusion15FusionCallbacksIS1L_NS1W_17LinearCombinationIS1T_fS1T_fLNS_15FloatRoundStyleE2EEES1M_S1S_JEEENS5_5SM1004TMEM4LOAD26SM100_TMEM_LOAD_16dp256b4xENS5_13SM90_TMA_LOADENS14_IS16_S18_NSW_INS6_IJS1A_S19_EEENS6_IJSE_S1A_EEEEEEENS5_17SM75_U16x8_LDSM_TENS5_14SM90_TMA_STOREES2A_NS5_17SM90_U16x8_STSM_TENS5_39AutoVectorizingCopyWithAssumedAlignmentILi128EEEEEEvvEEEEvNT_6ParamsE,"",@"SHT_CUDA_INFO"
	.sectionflags	@""
	.align	4


	//----- nvinfo : EIATTR_CUDA_API_VERSION
	.align		4
        /*0000*/ 	.byte	0x04, 0x37
        /*0002*/ 	.short	(.L_33 - .L_32)
.L_32:
        /*0004*/ 	.word	0x00000082


	//----- nvinfo : EIATTR_KPARAM_INFO
	.align		4
.L_33:
        /*0008*/ 	.byte	0x04, 0x17
        /*000a*/ 	.short	(.L_35 - .L_34)
.L_34:
        /*000c*/ 	.word	0x00000000
        /*0010*/ 	.short	0x0000
        /*0012*/ 	.short	0x0000
        /*0014*/ 	.byte	0x00, 0xf0, 0x01, 0x24


	//----- nvinfo : EIATTR_AT_ENTRY_FRAGMENTS
	.align		4
.L_35:
        /*0018*/ 	.byte	0x04, 0x4f
        /*001a*/ 	.short	(.L_37 - .L_36)


	//   ....[0]....
.L_36:
        /*001c*/ 	.word	0x00000007


	//----- nvinfo : EIATTR_RESERVED_SMEM_USED
	.align		4
.L_37:
        /*0020*/ 	.byte	0x01, 0x41
	.zero		2


	//----- nvinfo : EIATTR_SPARSE_MMA_MASK
	.align		4
        /*0024*/ 	.byte	0x03, 0x50
        /*0026*/ 	.short	0x0000


	//----- nvinfo : EIATTR_TCGEN05_2CTA_USED
	.align		4
        /*0028*/ 	.byte	0x01, 0x52
	.zero		2


	//----- nvinfo : EIATTR_MAXREG_COUNT
	.align		4
        /*002c*/ 	.byte	0x03, 0x1b
        /*002e*/ 	.short	0x00a8


	//----- nvinfo : EIATTR_NUM_BARRIERS
	.align		4
        /*0030*/ 	.byte	0x02, 0x4c
        /*0032*/ 	.byte	0x07
	.zero		1


	//----- nvinfo : EIATTR_EXTERNS
	.align		4
        /*0034*/ 	.byte	0x04, 0x0f
        /*0036*/ 	.short	(.L_39 - .L_38)


	//   ....[0]....
	.align		4
.L_38:
        /*0038*/ 	.word	index@(__assertfail)


	//----- nvinfo : EIATTR_MERCURY_ISA_VERSION
	.align		4
.L_39:
        /*003c*/ 	.byte	0x03, 0x5f
        /*003e*/ 	.short	0x0101


	//----- nvinfo : EIATTR_INT_WARP_WIDE_INSTR_OFFSETS
	.align		4
        /*0040*/ 	.byte	0x04, 0x31
        /*0042*/ 	.short	(.L_41 - .L_40)


	//   ....[0]....
.L_40:
        /*0044*/ 	.word	0x000010a0


	//   ....[1]....
        /*0048*/ 	.word	0x00001140


	//   ....[2]....
        /*004c*/ 	.word	0x00011ab0


	//   ....[3]....
        /*0050*/ 	.word	0x00011ad0


	//   ....[4]....
        /*0054*/ 	.word	0x00011b00


	//----- nvinfo : EIATTR_COOP_GROUP_MASK_REGIDS
	.align		4
.L_41:
        /*0058*/ 	.byte	0x04, 0x29
        /*005a*/ 	.short	(.L_43 - .L_42)


	//   ....[0]....
.L_42:
        /*005c*/ 	.word	0xffffffff


	//   ....[1]....
        /*0060*/ 	.word	0xffffffff


	//   ....[2]....
        /*0064*/ 	.word	0xffffffff


	//   ....[3]....
        /*0068*/ 	.word	0xffffffff


	//   ....[4]....
        /*006c*/ 	.word	0xffffffff


	//   ....[5]....
        /*0070*/ 	.word	0xffffffff


	//   ....[6]....
        /*0074*/ 	.word	0xffffffff


	//   ....[7]....
        /*0078*/ 	.word	0xffffffff


	//   ....[8]....
        /*007c*/ 	.word	0xffffffff


	//   ....[9]....
        /*0080*/ 	.word	0xffffffff


	//   ....[10]....
        /*0084*/ 	.word	0xffffffff


	//   ....[11]....
        /*0088*/ 	.word	0xffffffff


	//   ....[12]....
        /*008c*/ 	.word	0xffffffff


	//   ....[13]....
        /*0090*/ 	.word	0xffffffff


	//   ....[14]....
        /*0094*/ 	.word	0xffffffff


	//   ....[15]....
        /*0098*/ 	.word	0xffffffff


	//   ....[16]....
        /*009c*/ 	.word	0xffffffff


	//   ....[17]....
        /*00a0*/ 	.word	0xffffffff


	//   ....[18]....
        /*00a4*/ 	.word	0xffffffff


	//   ....[19]....
        /*00a8*/ 	.word	0xffffffff


	//   ....[20]....
        /*00ac*/ 	.word	0xffffffff


	//   ....[21]....
        /*00b0*/ 	.word	0xffffffff


	//   ....[22]....
        /*00b4*/ 	.word	0xffffffff


	//   ....[23]....
        /*00b8*/ 	.word	0xffffffff


	//   ....[24]....
        /*00bc*/ 	.word	0xffffffff


	//   ....[25]....
        /*00c0*/ 	.word	0xffffffff


	//   ....[26]....
        /*00c4*/ 	.word	0xffffffff


	//   ....[27]....
        /*00c8*/ 	.word	0xffffffff


	//   ....[28]....
        /*00cc*/ 	.word	0xffffffff


	//   ....[29]....
        /*00d0*/ 	.word	0xffffffff


	//   ....[30]....
        /*00d4*/ 	.word	0xffffffff


	//   ....[31]....
        /*00d8*/ 	.word	0xffffffff


	//   ....[32]....
        /*00dc*/ 	.word	0xffffffff


	//   ....[33]....
        /*00e0*/ 	.word	0xffffffff


	//   ....[34]....
        /*00e4*/ 	.word	0xffffffff


	//   ....[35]....
        /*00e8*/ 	.word	0xffffffff


	//   ....[36]....
        /*00ec*/ 	.word	0xffffffff


	//   ....[37]....
        /*00f0*/ 	.word	0xffffffff


	//   ....[38]....
        /*00f4*/ 	.word	0xffffffff


	//   ....[39]....
        /*00f8*/ 	.word	0xffffffff


	//   ....[40]....
        /*00fc*/ 	.word	0xffffffff


	//   ....[41]....
        /*0100*/ 	.word	0xffffffff


	//   ....[42]....
        /*0104*/ 	.word	0xffffffff


	//   ....[43]....
        /*0108*/ 	.word	0xffffffff


	//   ....[44]....
        /*010c*/ 	.word	0xffffffff


	//   ....[45]....
        /*0110*/ 	.word	0xffffffff


	//   ....[46]....
        /*0114*/ 	.word	0xffffffff


	//   ....[47]....
        /*0118*/ 	.word	0xffffffff


	//   ....[48]....
        /*011c*/ 	.word	0xffffffff


	//   ....[49]....
        /*0120*/ 	.word	0xffffffff


	//   ....[50]....
        /*0124*/ 	.word	0xffffffff


	//   ....[51]....
        /*0128*/ 	.word	0xffffffff


	//   ....[52]....
        /*012c*/ 	.word	0xffffffff


	//   ....[53]....
        /*0130*/ 	.word	0xffffffff


	//   ....[54]....
        /*0134*/ 	.word	0xffffffff


	//   ....[55]....
        /*0138*/ 	.word	0xffffffff


	//   ....[56]....
        /*013c*/ 	.word	0xffffffff


	//   ....[57]....
        /*0140*/ 	.word	0xffffffff


	//   ....[58]....
        /*0144*/ 	.word	0xffffffff


	//   ....[59]....
        /*0148*/ 	.word	0xffffffff


	//   ....[60]....
        /*014c*/ 	.word	0xffffffff


	//   ....[61]....
        /*0150*/ 	.word	0xffffffff


	//   ....[62]....
        /*0154*/ 	.word	0xffffffff


	//   ....[63]....
        /*0158*/ 	.word	0xffffffff


	//   ....[64]....
        /*015c*/ 	.word	0xffffffff


	//   ....[65]....
        /*0160*/ 	.word	0xffffffff


	//   ....[66]....
        /*0164*/ 	.word	0xffffffff


	//   ....[67]....
        /*0168*/ 	.word	0xffffffff


	//   ....[68]....
        /*016c*/ 	.word	0xffffffff


	//   ....[69]....
        /*0170*/ 	.word	0xffffffff


	//   ....[70]....
        /*0174*/ 	.word	0xffffffff


	//   ....[71]....
        /*0178*/ 	.word	0xffffffff


	//   ....[72]....
        /*017c*/ 	.word	0xffffffff


	//   ....[73]....
        /*0180*/ 	.word	0xffffffff


	//   ....[74]....
        /*0184*/ 	.word	0xffffffff


	//   ....[75]....
        /*0188*/ 	.word	0xffffffff


	//   ....[76]....
        /*018c*/ 	.word	0xffffffff


	//   ....[77]....
        /*0190*/ 	.word	0xffffffff


	//   ....[78]....
        /*0194*/ 	.word	0xffffffff


	//   ....[79]....
        /*0198*/ 	.word	0xffffffff


	//   ....[80]....
        /*019c*/ 	.word	0xffffffff


	//   ....[81]....
        /*01a0*/ 	.word	0xffffffff


	//   ....[82]....
        /*01a4*/ 	.word	0xffffffff


	//   ....[83]....
        /*01a8*/ 	.word	0xffffffff


	//   ....[84]....
        /*01ac*/ 	.word	0xffffffff


	//   ....[85]....
        /*01b0*/ 	.word	0xffffffff


	//   ....[86]....
        /*01b4*/ 	.word	0xffffffff


	//   ....[87]....
        /*01b8*/ 	.word	0xffffffff


	//   ....[88]....
        /*01bc*/ 	.word	0xffffffff


	//   ....[89]....
        /*01c0*/ 	.word	0xffffffff


	//   ....[90]....
        /*01c4*/ 	.word	0xffffffff


	//   ....[91]....
        /*01c8*/ 	.word	0xffffffff


	//   ....[92]....
        /*01cc*/ 	.word	0xffffffff


	//   ....[93]....
        /*01d0*/ 	.word	0xffffffff


	//   ....[94]....
        /*01d4*/ 	.word	0xffffffff


	//   ....[95]....
        /*01d8*/ 	.word	0xffffffff


	//   ....[96]....
        /*01dc*/ 	.word	0xffffffff


	//   ....[97]....
        /*01e0*/ 	.word	0xffffffff


	//   ....[98]....
        /*01e4*/ 	.word	0xffffffff


	//   ....[99]....
        /*01e8*/ 	.word	0xffffffff


	//   ....[100]....
        /*01ec*/ 	.word	0xffffffff


	//   ....[101]....
        /*01f0*/ 	.word	0xffffffff


	//   ....[102]....
        /*01f4*/ 	.word	0xffffffff


	//   ....[103]....
        /*01f8*/ 	.word	0xffffffff


	//   ....[104]....
        /*01fc*/ 	.word	0xffffffff


	//   ....[105]....
        /*0200*/ 	.word	0xffffffff


	//   ....[106]....
        /*0204*/ 	.word	0xffffffff


	//   ....[107]....
        /*0208*/ 	.word	0xffffffff


	//   ....[108]....
        /*020c*/ 	.word	0xffffffff


	//   ....[109]....
        /*0210*/ 	.word	0xffffffff


	//   ....[110]....
        /*0214*/ 	.word	0xffffffff


	//   ....[111]....
        /*0218*/ 	.word	0xffffffff


	//   ....[112]....
        /*021c*/ 	.word	0xffffffff


	//   ....[113]....
        /*0220*/ 	.word	0xffffffff


	//   ....[114]....
        /*0224*/ 	.word	0xffffffff


	//   ....[115]....
        /*0228*/ 	.word	0xffffffff


	//   ....[116]....
        /*022c*/ 	.word	0xffffffff


	//   ....[117]....
        /*0230*/ 	.word	0xffffffff


	//   ....[118]....
        /*0234*/ 	.word	0xffffffff


	//   ....[119]....
        /*0238*/ 	.word	0xffffffff


	//   ....[120]....
        /*023c*/ 	.word	0xffffffff


	//----- nvinfo : EIATTR_COOP_GROUP_INSTR_OFFSETS
	.align		4
.L_43:
        /*0240*/ 	.byte	0x04, 0x28
        /*0242*/ 	.short	(.L_45 - .L_44)


	//   ....[0]....
.L_44:
        /*0244*/ 	.word	0x000000b0


	//   ....[1]....
        /*0248*/ 	.word	0x00000520


	//   ....[2]....
        /*024c*/ 	.word	0x00000730


	//   ....[3]....
        /*0250*/ 	.word	0x00000740


	//   ....[4]....
        /*0254*/ 	.word	0x00000860


	//   ....[5]....
        /*0258*/ 	.word	0x000009f0


	//   ....[6]....
        /*025c*/ 	.word	0x00000ae0


	//   ....[7]....
        /*0260*/ 	.word	0x00000cf0


	//   ....[8]....
        /*0264*/ 	.word	0x00000f00


	//   ....[9]....
        /*0268*/ 	.word	0x00001200


	//   ....[10]....
        /*026c*/ 	.word	0x000025a0


	//   ....[11]....
        /*0270*/ 	.word	0x000025d0


	//   ....[12]....
        /*0274*/ 	.word	0x00002650


	//   ....[13]....
        /*0278*/ 	.word	0x00002660


	//   ....[14]....
        /*027c*/ 	.word	0x000026b0


	//   ....[15]....
        /*0280*/ 	.word	0x000026c0


	//   ....[16]....
        /*0284*/ 	.word	0x00002700


	//   ....[17]....
        /*0288*/ 	.word	0x00002720


	//   ....[18]....
        /*028c*/ 	.word	0x00002760


	//   ....[19]....
        /*0290*/ 	.word	0x00002780


	//   ....[20]....
        /*0294*/ 	.word	0x00002830


	//   ....[21]....
        /*0298*/ 	.word	0x00002940


	//   ....[22]....
        /*029c*/ 	.word	0x00002970


	//   ....[23]....
        /*02a0*/ 	.word	0x00002f40


	//   ....[24]....
        /*02a4*/ 	.word	0x00002f50


	//   ....[25]....
        /*02a8*/ 	.word	0x00002fa0


	//   ....[26]....
        /*02ac*/ 	.word	0x00002fb0


	//   ....[27]....
        /*02b0*/ 	.word	0x00003000


	//   ....[28]....
        /*02b4*/ 	.word	0x00003010


	//   ....[29]....
        /*02b8*/ 	.word	0x00003060


	//   ....[30]....
        /*02bc*/ 	.word	0x00003070


	//   ....[31]....
        /*02c0*/ 	.word	0x000030d0


	//   ....[32]....
        /*02c4*/ 	.word	0x000030e0


	//   ....[33]....
        /*02c8*/ 	.word	0x00003170


	//   ....[34]....
        /*02cc*/ 	.word	0x000031c0


	//   ....[35]....
        /*02d0*/ 	.word	0x00003240


	//   ....[36]....
        /*02d4*/ 	.word	0x00003260


	//   ....[37]....
        /*02d8*/ 	.word	0x00003270


	//   ....[38]....
        /*02dc*/ 	.word	0x00003280


	//   ....[39]....
        /*02e0*/ 	.word	0x00003290


	//   ....[40]....
        /*02e4*/ 	.word	0x000032a0


	//   ....[41]....
        /*02e8*/ 	.word	0x00003ea0


	//   ....[42]....
        /*02ec*/ 	.word	0x000049c0


	//   ....[43]....
        /*02f0*/ 	.word	0x00005700


	//   ....[44]....
        /*02f4*/ 	.word	0x00005730


	//   ....[45]....
        /*02f8*/ 	.word	0x000057b0


	//   ....[46]....
        /*02fc*/ 	.word	0x000057c0


	//   ....[47]....
        /*0300*/ 	.word	0x00005800


	//   ....[48]....
        /*0304*/ 	.word	0x00005820


	//   ....[49]....
        /*0308*/ 	.word	0x00005870


	//   ....[50]....
        /*030c*/ 	.word	0x00005880


	//   ....[51]....
        /*0310*/ 	.word	0x000058d0


	//   ....[52]....
        /*0314*/ 	.word	0x000058e0


	//   ....[53]....
        /*0318*/ 	.word	0x00005980


	//   ....[54]....
        /*031c*/ 	.word	0x00005a70


	//   ....[55]....
        /*0320*/ 	.word	0x00005aa0


	//   ....[56]....
        /*0324*/ 	.word	0x00006060


	//   ....[57]....
        /*0328*/ 	.word	0x00006090


	//   ....[58]....
        /*032c*/ 	.word	0x000060e0


	//   ....[59]....
        /*0330*/ 	.word	0x000060f0


	//   ....[60]....
        /*0334*/ 	.word	0x00006140


	//   ....[61]....
        /*0338*/ 	.word	0x00006150


	//   ....[62]....
        /*033c*/ 	.word	0x000061a0


	//   ....[63]....
        /*0340*/ 	.word	0x000061b0


	//   ....[64]....
        /*0344*/ 	.word	0x00006200


	//   ....[65]....
        /*0348*/ 	.word	0x00006210


	//   ....[66]....
        /*034c*/ 	.word	0x000062b0


	//   ....[67]....
        /*0350*/ 	.word	0x00006300


	//   ....[68]....
        /*0354*/ 	.word	0x00006380


	//   ....[69]....
        /*0358*/ 	.word	0x000063a0


	//   ....[70]....
        /*035c*/ 	.word	0x000063b0


	//   ....[71]....
        /*0360*/ 	.word	0x000063c0


	//   ....[72]....
        /*0364*/ 	.word	0x000063d0


	//   ....[73]....
        /*0368*/ 	.word	0x000063e0


	//   ....[74]....
        /*036c*/ 	.word	0x000072f0


	//   ....[75]....
        /*0370*/ 	.word	0x00007320


	//   ....[76]....
        /*0374*/ 	.word	0x000073a0


	//   ....[77]....
        /*0378*/ 	.word	0x000073b0


	//   ....[78]....
        /*037c*/ 	.word	0x000073f0


	//   ....[79]....
        /*0380*/ 	.word	0x00007410


	//   ....[80]....
        /*0384*/ 	.word	0x00007450


	//   ....[81]....
        /*0388*/ 	.word	0x00007470


	//   ....[82]....
        /*038c*/ 	.word	0x000074c0


	//   ....[83]....
        /*0390*/ 	.word	0x000074e0


	//   ....[84]....
        /*0394*/ 	.word	0x00007570


	//   ....[85]....
        /*0398*/ 	.word	0x00007660


	//   ....[86]....
        /*039c*/ 	.word	0x00007690


	//   ....[87]....
        /*03a0*/ 	.word	0x00007c50


	//   ....[88]....
        /*03a4*/ 	.word	0x00007c80


	//   ....[89]....
        /*03a8*/ 	.word	0x00007cd0


	//   ....[90]....
        /*03ac*/ 	.word	0x00007ce0


	//   ....[91]....
        /*03b0*/ 	.word	0x00007d30


	//   ....[92]....
        /*03b4*/ 	.word	0x00007d40


	//   ....[93]....
        /*03b8*/ 	.word	0x00007d90


	//   ....[94]....
        /*03bc*/ 	.word	0x00007da0


	//   ....[95]....
        /*03c0*/ 	.word	0x00007df0


	//   ....[96]....
        /*03c4*/ 	.word	0x00007e00


	//   ....[97]....
        /*03c8*/ 	.word	0x00007ea0


	//   ....[98]....
        /*03cc*/ 	.word	0x00007ef0


	//   ....[99]....
        /*03d0*/ 	.word	0x00007f70


	//   ....[100]....
        /*03d4*/ 	.word	0x00007f90


	//   ....[101]....
        /*03d8*/ 	.word	0x00007fa0


	//   ....[102]....
        /*03dc*/ 	.word	0x00007fb0


	//   ....[103]....
        /*03e0*/ 	.word	0x00007fc0


	//   ....[104]....
        /*03e4*/ 	.word	0x00007fd0


	//   ....[105]....
        /*03e8*/ 	.word	0x00008d20


	//   ....[106]....
        /*03ec*/ 	.word	0x00009b60


	//   ....[107]....
        /*03f0*/ 	.word	0x00009f40


	//   ....[108]....
        /*03f4*/ 	.word	0x0000a440


	//   ....[109]....
        /*03f8*/ 	.word	0x0000e840


	//   ....[110]....
        /*03fc*/ 	.word	0x0000ec90


	//   ....[111]....
        /*0400*/ 	.word	0x0000eee0


	//   ....[112]....
        /*0404*/ 	.word	0x0000f080


	//   ....[113]....
        /*0408*/ 	.word	0x0000f890


	//   ....[114]....
        /*040c*/ 	.word	0x0000fd30


	//   ....[115]....
        /*0410*/ 	.word	0x00010100


	//   ....[116]....
        /*0414*/ 	.word	0x000104e0


	//   ....[117]....
        /*0418*/ 	.word	0x000109d0


	//   ....[118]....
        /*041c*/ 	.word	0x00010a00


	//   ....[119]....
        /*0420*/ 	.word	0x000119b0


	//   ....[120]....
        /*0424*/ 	.word	0x00011bc0


	//----- nvinfo : EIATTR_REG_RECONFIG
	.align		4
.L_45:
        /*0428*/ 	.byte	0x01, 0x54
	.zero		2


	//----- nvinfo : EIATTR_VRC_CTA_INIT_COUNT
	.align		4
        /*042c*/ 	.byte	0x02, 0x4a
        /*042e*/ 	.byte	0x80
	.zero		1


	//----- nvinfo : EIATTR_SYSCALL_OFFSETS
	.align		4
        /*0430*/ 	.byte	0x04, 0x46
        /*0432*/ 	.short	(.L_47 - .L_46)


	//   ....[0]....
.L_46:
        /*0434*/ 	.word	0x0000a800


	//   ....[1]....
        /*0438*/ 	.word	0x0000a8f0


	//   ....[2]....
        /*043c*/ 	.word	0x0000b040


	//   ....[3]....
        /*0440*/ 	.word	0x0000b1b0


	//   ....[4]....
        /*0444*/ 	.word	0x0000beb0


	//   ....[5]....
        /*0448*/ 	.word	0x0000c020


	//   ....[6]....
        /*044c*/ 	.word	0x0000ccb0


	//   ....[7]....
        /*0450*/ 	.word	0x0000ce20


	//   ....[8]....
        /*0454*/ 	.word	0x0000daf0


	//   ....[9]....
        /*0458*/ 	.word	0x0000dc60


	//----- nvinfo : EIATTR_MBARRIER_INSTR_OFFSETS
	.align		4
.L_47:
        /*045c*/ 	.byte	0x04, 0x39
        /*045e*/ 	.short	(.L_49 - .L_48)


	//   ....[0]....
.L_48:
        /*0460*/ 	.word	0x000007f0
        /*0464*/ 	.word	0x000000ff
        /*0468*/ 	.word	0x00000000
        /*046c*/ 	.short	0x0100
        /*046e*/ 	.byte	0x05
	.zero		1


	//   ....[1]....
        /*0470*/ 	.word	0x00000800
        /*0474*/ 	.word	0x000000ff
        /*0478*/ 	.word	0x00000018
        /*047c*/ 	.short	0x0100
        /*047e*/ 	.byte	0x05
	.zero		1


	//   ....[2]....
        /*0480*/ 	.word	0x00000810
        /*0484*/ 	.word	0x000000ff
        /*0488*/ 	.word	0x00000008
        /*048c*/ 	.short	0x0100
        /*048e*/ 	.byte	0x05
	.zero		1


	//   ....[3]....
        /*0490*/ 	.word	0x00000820
        /*0494*/ 	.word	0x000000ff
        /*0498*/ 	.word	0x00000020
        /*049c*/ 	.short	0x0100
        /*049e*/ 	.byte	0x05
	.zero		1


	//   ....[4]....
        /*04a0*/ 	.word	0x00000830
        /*04a4*/ 	.word	0x000000ff
        /*04a8*/ 	.word	0x00000010
        /*04ac*/ 	.short	0x0100
        /*04ae*/ 	.byte	0x05
	.zero		1


	//   ....[5]....
        /*04b0*/ 	.word	0x00000840
        /*04b4*/ 	.word	0x000000ff
        /*04b8*/ 	.word	0x00000028
        /*04bc*/ 	.short	0x0100
        /*04be*/ 	.byte	0x05
	.zero		1


	//   ....[6]....
        /*04c0*/ 	.word	0x00000960
        /*04c4*/ 	.word	0x000000ff
        /*04c8*/ 	.word	0x00000030
        /*04cc*/ 	.short	0x0100
        /*04ce*/ 	.byte	0x06
	.zero		1


	//   ....[7]....
        /*04d0*/ 	.word	0x00000970
        /*04d4*/ 	.word	0x000000ff
        /*04d8*/ 	.word	0x00000050
        /*04dc*/ 	.short	0x0100
        /*04de*/ 	.byte	0x06
	.zero		1


	//   ....[8]....
        /*04e0*/ 	.word	0x00000980
        /*04e4*/ 	.word	0x000000ff
        /*04e8*/ 	.word	0x00000038
        /*04ec*/ 	.short	0x0100
        /*04ee*/ 	.byte	0x06
	.zero		1


	//   ....[9]....
        /*04f0*/ 	.word	0x00000990
        /*04f4*/ 	.word	0x000000ff
        /*04f8*/ 	.word	0x00000058
        /*04fc*/ 	.short	0x0100
        /*04fe*/ 	.byte	0x06
	.zero		1


	//   ....[10]....
        /*0500*/ 	.word	0x000009a0
        /*0504*/ 	.word	0x000000ff
        /*0508*/ 	.word	0x00000040
        /*050c*/ 	.short	0x0100
        /*050e*/ 	.byte	0x06
	.zero		1


	//   ....[11]....
        /*0510*/ 	.word	0x000009b0
        /*0514*/ 	.word	0x000000ff
        /*0518*/ 	.word	0x00000060
        /*051c*/ 	.short	0x0100
        /*051e*/ 	.byte	0x06
	.zero		1


	//   ....[12]....
        /*0520*/ 	.word	0x000009c0
        /*0524*/ 	.word	0x000000ff
        /*0528*/ 	.word	0x00000048
        /*052c*/ 	.short	0x0100
        /*052e*/ 	.byte	0x06
	.zero		1


	//   ....[13]....
        /*0530*/ 	.word	0x000009d0
        /*0534*/ 	.word	0x000000ff
        /*0538*/ 	.word	0x00000068
        /*053c*/ 	.short	0x0100
        /*053e*/ 	.byte	0x06
	.zero		1


	//   ....[14]....
        /*0540*/ 	.word	0x00000ab0
        /*0544*/ 	.word	0x000000ff
        /*0548*/ 	.word	0x00000070
        /*054c*/ 	.short	0x0100
        /*054e*/ 	.byte	0x05
	.zero		1


	//   ....[15]....
        /*0550*/ 	.word	0x00000ac0
        /*0554*/ 	.word	0x000000ff
        /*0558*/ 	.word	0x00000078
        /*055c*/ 	.short	0x0100
        /*055e*/ 	.byte	0x05
	.zero		1


	//   ....[16]....
        /*0560*/ 	.word	0x00000be0
        /*0564*/ 	.word	0x000000ff
        /*0568*/ 	.word	0x00000080
        /*056c*/ 	.short	0x0100
        /*056e*/ 	.byte	0x06
	.zero		1


	//   ....[17]....
        /*0570*/ 	.word	0x00000bf0
        /*0574*/ 	.word	0x000000ff
        /*0578*/ 	.word	0x000000c0
        /*057c*/ 	.short	0x0100
        /*057e*/ 	.byte	0x06
	.zero		1


	//   ....[18]....
        /*0580*/ 	.word	0x00000c00
        /*0584*/ 	.word	0x000000ff
        /*0588*/ 	.word	0x00000088
        /*058c*/ 	.short	0x0100
        /*058e*/ 	.byte	0x06
	.zero		1


	//   ....[19]....
        /*0590*/ 	.word	0x00000c10
        /*0594*/ 	.word	0x000000ff
        /*0598*/ 	.word	0x000000c8
        /*059c*/ 	.short	0x0100
        /*059e*/ 	.byte	0x06
	.zero		1


	//   ....[20]....
        /*05a0*/ 	.word	0x00000c20
        /*05a4*/ 	.word	0x000000ff
        /*05a8*/ 	.word	0x00000090
        /*05ac*/ 	.short	0x0100
        /*05ae*/ 	.byte	0x06
	.zero		1


	//   ....[21]....
        /*05b0*/ 	.word	0x00000c30
        /*05b4*/ 	.word	0x000000ff
        /*05b8*/ 	.word	0x000000d0
        /*05bc*/ 	.short	0x0100
        /*05be*/ 	.byte	0x06
	.zero		1


	//   ....[22]....
        /*05c0*/ 	.word	0x00000c40
        /*05c4*/ 	.word	0x000000ff
        /*05c8*/ 	.word	0x00000098
        /*05cc*/ 	.short	0x0100
        /*05ce*/ 	.byte	0x06
	.zero		1


	//   ....[23]....
        /*05d0*/ 	.word	0x00000c50
        /*05d4*/ 	.word	0x000000ff
        /*05d8*/ 	.word	0x000000d8
        /*05dc*/ 	.short	0x0100
        /*05de*/ 	.byte	0x06
	.zero		1


	//   ....[24]....
        /*05e0*/ 	.word	0x00000c60
        /*05e4*/ 	.word	0x000000ff
        /*05e8*/ 	.word	0x000000a0
        /*05ec*/ 	.short	0x0100
        /*05ee*/ 	.byte	0x06
	.zero		1


	//   ....[25]....
        /*05f0*/ 	.word	0x00000c70
        /*05f4*/ 	.word	0x000000ff
        /*05f8*/ 	.word	0x000000e0
        /*05fc*/ 	.short	0x0100
        /*05fe*/ 	.byte	0x06
	.zero		1


	//   ....[26]....
        /*0600*/ 	.word	0x00000c80
        /*0604*/ 	.word	0x000000ff
        /*0608*/ 	.word	0x000000a8
        /*060c*/ 	.short	0x0100
        /*060e*/ 	.byte	0x06
	.zero		1


	//   ....[27]....
        /*0610*/ 	.word	0x00000c90
        /*0614*/ 	.word	0x000000ff
        /*0618*/ 	.word	0x000000e8
        /*061c*/ 	.short	0x0100
        /*061e*/ 	.byte	0x06
	.zero		1


	//   ....[28]....
        /*0620*/ 	.word	0x00000ca0
        /*0624*/ 	.word	0x000000ff
        /*0628*/ 	.word	0x000000b0
        /*062c*/ 	.short	0x0100
        /*062e*/ 	.byte	0x06
	.zero		1


	//   ....[29]....
        /*0630*/ 	.word	0x00000cb0
        /*0634*/ 	.word	0x000000ff
        /*0638*/ 	.word	0x000000f0
        /*063c*/ 	.short	0x0100
        /*063e*/ 	.byte	0x06
	.zero		1


	//   ....[30]....
        /*0640*/ 	.word	0x00000cc0
        /*0644*/ 	.word	0x000000ff
        /*0648*/ 	.word	0x000000b8
        /*064c*/ 	.short	0x0100
        /*064e*/ 	.byte	0x06
	.zero		1


	//   ....[31]....
        /*0650*/ 	.word	0x00000cd0
        /*0654*/ 	.word	0x000000ff
        /*0658*/ 	.word	0x000000f8
        /*065c*/ 	.short	0x0100
        /*065e*/ 	.byte	0x06
	.zero		1


	//   ....[32]....
        /*0660*/ 	.word	0x00000df0
        /*0664*/ 	.word	0x000000ff
        /*0668*/ 	.word	0x00000160
        /*066c*/ 	.short	0x0100
        /*066e*/ 	.byte	0x06
	.zero		1


	//   ....[33]....
        /*0670*/ 	.word	0x00000e00
        /*0674*/ 	.word	0x000000ff
        /*0678*/ 	.word	0x000001a0
        /*067c*/ 	.short	0x0100
        /*067e*/ 	.byte	0x06
	.zero		1


	//   ....[34]....
        /*0680*/ 	.word	0x00000e10
        /*0684*/ 	.word	0x000000ff
        /*0688*/ 	.word	0x00000168
        /*068c*/ 	.short	0x0100
        /*068e*/ 	.byte	0x06
	.zero		1


	//   ....[35]....
        /*0690*/ 	.word	0x00000e20
        /*0694*/ 	.word	0x000000ff
        /*0698*/ 	.word	0x000001a8
        /*069c*/ 	.short	0x0100
        /*069e*/ 	.byte	0x06
	.zero		1


	//   ....[36]....
        /*06a0*/ 	.word	0x00000e30
        /*06a4*/ 	.word	0x000000ff
        /*06a8*/ 	.word	0x00000170
        /*06ac*/ 	.short	0x0100
        /*06ae*/ 	.byte	0x06
	.zero		1


	//   ....[37]....
        /*06b0*/ 	.word	0x00000e40
        /*06b4*/ 	.word	0x000000ff
        /*06b8*/ 	.word	0x000001b0
        /*06bc*/ 	.short	0x0100
        /*06be*/ 	.byte	0x06
	.zero		1


	//   ....[38]....
        /*06c0*/ 	.word	0x00000e50
        /*06c4*/ 	.word	0x000000ff
        /*06c8*/ 	.word	0x00000178
        /*06cc*/ 	.short	0x0100
        /*06ce*/ 	.byte	0x06
	.zero		1


	//   ....[39]....
        /*06d0*/ 	.word	0x00000e60
        /*06d4*/ 	.word	0x000000ff
        /*06d8*/ 	.word	0x000001b8
        /*06dc*/ 	.short	0x0100
        /*06de*/ 	.byte	0x06
	.zero		1


	//   ....[40]....
        /*06e0*/ 	.word	0x00000e70
        /*06e4*/ 	.word	0x000000ff
        /*06e8*/ 	.word	0x00000180
        /*06ec*/ 	.short	0x0100
        /*06ee*/ 	.byte	0x06
	.zero		1


	//   ....[41]....
        /*06f0*/ 	.word	0x00000e80
        /*06f4*/ 	.word	0x000000ff
        /*06f8*/ 	.word	0x000001c0
        /*06fc*/ 	.short	0x0100
        /*06fe*/ 	.byte	0x06
	.zero		1


	//   ....[42]....
        /*0700*/ 	.word	0x00000e90
        /*0704*/ 	.word	0x000000ff
        /*0708*/ 	.word	0x00000188
        /*070c*/ 	.short	0x0100
        /*070e*/ 	.byte	0x06
	.zero		1


	//   ....[43]....
        /*0710*/ 	.word	0x00000ea0
        /*0714*/ 	.word	0x000000ff
        /*0718*/ 	.word	0x000001c8
        /*071c*/ 	.short	0x0100
        /*071e*/ 	.byte	0x06
	.zero		1


	//   ....[44]....
        /*0720*/ 	.word	0x00000eb0
        /*0724*/ 	.word	0x000000ff
        /*0728*/ 	.word	0x00000190
        /*072c*/ 	.short	0x0100
        /*072e*/ 	.byte	0x06
	.zero		1


	//   ....[45]....
        /*0730*/ 	.word	0x00000ec0
        /*0734*/ 	.word	0x000000ff
        /*0738*/ 	.word	0x000001d0
        /*073c*/ 	.short	0x0100
        /*073e*/ 	.byte	0x06
	.zero		1


	//   ....[46]....
        /*0740*/ 	.word	0x00000ed0
        /*0744*/ 	.word	0x000000ff
        /*0748*/ 	.word	0x00000198
        /*074c*/ 	.short	0x0100
        /*074e*/ 	.byte	0x06
	.zero		1


	//   ....[47]....
        /*0750*/ 	.word	0x00000ee0
        /*0754*/ 	.word	0x000000ff
        /*0758*/ 	.word	0x000001d8
        /*075c*/ 	.short	0x0100
        /*075e*/ 	.byte	0x06
	.zero		1


	//   ....[48]....
        /*0760*/ 	.word	0x00001010
        /*0764*/ 	.word	0x000000ff
        /*0768*/ 	.word	0x00000100
        /*076c*/ 	.short	0x0100
        /*076e*/ 	.byte	0x06
	.zero		1


	//   ....[49]....
        /*0770*/ 	.word	0x00001020
        /*0774*/ 	.word	0x000000ff
        /*0778*/ 	.word	0x00000120
        /*077c*/ 	.short	0x0100
        /*077e*/ 	.byte	0x06
	.zero		1


	//   ....[50]....
        /*0780*/ 	.word	0x00001030
        /*0784*/ 	.word	0x000000ff
        /*0788*/ 	.word	0x00000108
        /*078c*/ 	.short	0x0100
        /*078e*/ 	.byte	0x06
	.zero		1


	//   ....[51]....
        /*0790*/ 	.word	0x00001040
        /*0794*/ 	.word	0x000000ff
        /*0798*/ 	.word	0x00000128
        /*079c*/ 	.short	0x0100
        /*079e*/ 	.byte	0x06
	.zero		1


	//   ....[52]....
        /*07a0*/ 	.word	0x00001050
        /*07a4*/ 	.word	0x000000ff
        /*07a8*/ 	.word	0x00000110
        /*07ac*/ 	.short	0x0100
        /*07ae*/ 	.byte	0x06
	.zero		1


	//   ....[53]....
        /*07b0*/ 	.word	0x00001060
        /*07b4*/ 	.word	0x000000ff
        /*07b8*/ 	.word	0x00000130
        /*07bc*/ 	.short	0x0100
        /*07be*/ 	.byte	0x06
	.zero		1


	//   ....[54]....
        /*07c0*/ 	.word	0x00001070
        /*07c4*/ 	.word	0x000000ff
        /*07c8*/ 	.word	0x00000118
        /*07cc*/ 	.short	0x0100
        /*07ce*/ 	.byte	0x06
	.zero		1


	//   ....[55]....
        /*07d0*/ 	.word	0x00001080
        /*07d4*/ 	.word	0x000000ff
        /*07d8*/ 	.word	0x00000138
        /*07dc*/ 	.short	0x0100
        /*07de*/ 	.byte	0x06
	.zero		1


	//   ....[56]....
        /*07e0*/ 	.word	0x00001180
        /*07e4*/ 	.word	0x000000ff
        /*07e8*/ 	.word	0x00000150
        /*07ec*/ 	.short	0x0100
        /*07ee*/ 	.byte	0x05
	.zero		1


	//   ....[57]....
        /*07f0*/ 	.word	0x000041e0
        /*07f4*/ 	.word	0x000000ff
        /*07f8*/ 	.word	0x00000018
        /*07fc*/ 	.short	0x010a
        /*07fe*/ 	.byte	0x05
	.zero		1


	//   ....[58]....
        /*0800*/ 	.word	0x00004360
        /*0804*/ 	.word	0x000000ff
        /*0808*/ 	.word	0x00000018
        /*080c*/ 	.short	0x010a
        /*080e*/ 	.byte	0x11
	.zero		1


	//   ....[59]....
        /*0810*/ 	.word	0x000044f0
        /*0814*/ 	.word	0x000000ff
        /*0818*/ 	.word	0x00000018
        /*081c*/ 	.short	0x010a
        /*081e*/ 	.byte	0x04
	.zero		1


	//   ....[60]....
        /*0820*/ 	.word	0x00004640
        /*0824*/ 	.word	0x000000ff
        /*0828*/ 	.word	0x00000078
        /*082c*/ 	.short	0x0101
        /*082e*/ 	.byte	0x14
	.zero		1


	//   ....[61]....
        /*0830*/ 	.word	0x00004660
        /*0834*/ 	.word	0x000000ff
        /*0838*/ 	.word	0x00000018
        /*083c*/ 	.short	0x010a
        /*083e*/ 	.byte	0x04
	.zero		1


	//   ....[62]....
        /*0840*/ 	.word	0x000046e0
        /*0844*/ 	.word	0x000000ff
        /*0848*/ 	.word	0x00000018
        /*084c*/ 	.short	0x010a
        /*084e*/ 	.byte	0x09
	.zero		1


	//   ....[63]....
        /*0850*/ 	.word	0x00004870
        /*0854*/ 	.word	0x000000ff
        /*0858*/ 	.word	0x00000018
        /*085c*/ 	.short	0x010a
        /*085e*/ 	.byte	0x04
	.zero		1


	//   ....[64]....
        /*0860*/ 	.word	0x00004a10
        /*0864*/ 	.word	0x000000ff
        /*0868*/ 	.word	0x00000160
        /*086c*/ 	.short	0x010a
        /*086e*/ 	.byte	0x04
	.zero		1


	//   ....[65]....
        /*0870*/ 	.word	0x00004ba0
        /*0874*/ 	.word	0x000000ff
        /*0878*/ 	.word	0x00000000
        /*087c*/ 	.short	0x0101
        /*087e*/ 	.byte	0x04
	.zero		1


	//   ....[66]....
        /*0880*/ 	.word	0x00004c10
        /*0884*/ 	.word	0x000000ff
        /*0888*/ 	.word	0x00000000
        /*088c*/ 	.short	0x010a
        /*088e*/ 	.byte	0x04
	.zero		1


	//   ....[67]....
        /*0890*/ 	.word	0x00004ca0
        /*0894*/ 	.word	0x000000ff
        /*0898*/ 	.word	0x00000000
        /*089c*/ 	.short	0x010a
        /*089e*/ 	.byte	0x04
	.zero		1


	//   ....[68]....
        /*08a0*/ 	.word	0x00004d40
        /*08a4*/ 	.word	0x00000000
        /*08a8*/ 	.word	0x00000000
        /*08ac*/ 	.short	0x010a
        /*08ae*/ 	.byte	0xff
	.zero		1


	//   ....[69]....
        /*08b0*/ 	.word	0x000068d0
        /*08b4*/ 	.word	0x000000ff
        /*08b8*/ 	.word	0x000000c0
        /*08bc*/ 	.short	0x010a
        /*08be*/ 	.byte	0x04
	.zero		1


	//   ....[70]....
        /*08c0*/ 	.word	0x00006a70
        /*08c4*/ 	.word	0x000000ff
        /*08c8*/ 	.word	0x00000080
        /*08cc*/ 	.short	0x0101
        /*08ce*/ 	.byte	0x04
	.zero		1


	//   ....[71]....
        /*08d0*/ 	.word	0x000084f0
        /*08d4*/ 	.word	0x000000ff
        /*08d8*/ 	.word	0x000000c0
        /*08dc*/ 	.short	0x010a
        /*08de*/ 	.byte	0x04
	.zero		1


	//   ....[72]....
        /*08e0*/ 	.word	0x00008670
        /*08e4*/ 	.word	0x000000ff
        /*08e8*/ 	.word	0x00000080
        /*08ec*/ 	.short	0x0101
        /*08ee*/ 	.byte	0x04
	.zero		1


	//   ....[73]....
        /*08f0*/ 	.word	0x00008d90
        /*08f4*/ 	.word	0x0000000f
        /*08f8*/ 	.word	0x00000078
        /*08fc*/ 	.short	0x010a
        /*08fe*/ 	.byte	0xff
	.zero		1


	//   ....[74]....
        /*0900*/ 	.word	0x00009000
        /*0904*/ 	.word	0x000000ff
        /*0908*/ 	.word	0x00000050
        /*090c*/ 	.short	0x010a
        /*090e*/ 	.byte	0x18
	.zero		1


	//   ....[75]....
        /*0910*/ 	.word	0x00009120
        /*0914*/ 	.word	0x000000ff
        /*0918*/ 	.word	0x00000030
        /*091c*/ 	.short	0x010b
        /*091e*/ 	.byte	0x18
	.zero		1


	//   ....[76]....
        /*0920*/ 	.word	0x00009190
        /*0924*/ 	.word	0x000000ff
        /*0928*/ 	.word	0x00000000
        /*092c*/ 	.short	0x0101
        /*092e*/ 	.byte	0x04
	.zero		1


	//   ....[77]....
        /*0930*/ 	.word	0x000091c0
        /*0934*/ 	.word	0x000000ff
        /*0938*/ 	.word	0x00000058
        /*093c*/ 	.short	0x010a
        /*093e*/ 	.byte	0x18
	.zero		1


	//   ....[78]....
        /*0940*/ 	.word	0x000092f0
        /*0944*/ 	.word	0x000000ff
        /*0948*/ 	.word	0x00000038
        /*094c*/ 	.short	0x010b
        /*094e*/ 	.byte	0x18
	.zero		1


	//   ....[79]....
        /*0950*/ 	.word	0x00009350
        /*0954*/ 	.word	0x000000ff
        /*0958*/ 	.word	0x00000000
        /*095c*/ 	.short	0x0101
        /*095e*/ 	.byte	0x04
	.zero		1


	//   ....[80]....
        /*0960*/ 	.word	0x00009380
        /*0964*/ 	.word	0x000000ff
        /*0968*/ 	.word	0x00000060
        /*096c*/ 	.short	0x010a
        /*096e*/ 	.byte	0x18
	.zero		1


	//   ....[81]....
        /*0970*/ 	.word	0x000094b0
        /*0974*/ 	.word	0x000000ff
        /*0978*/ 	.word	0x00000040
        /*097c*/ 	.short	0x010b
        /*097e*/ 	.byte	0x18
	.zero		1


	//   ....[82]....
        /*0980*/ 	.word	0x00009510
        /*0984*/ 	.word	0x000000ff
        /*0988*/ 	.word	0x00000000
        /*098c*/ 	.short	0x0101
        /*098e*/ 	.byte	0x04
	.zero		1


	//   ....[83]....
        /*0990*/ 	.word	0x00009540
        /*0994*/ 	.word	0x000000ff
        /*0998*/ 	.word	0x00000068
        /*099c*/ 	.short	0x010a
        /*099e*/ 	.byte	0x18
	.zero		1


	//   ....[84]....
        /*09a0*/ 	.word	0x00009670
        /*09a4*/ 	.word	0x000000ff
        /*09a8*/ 	.word	0x00000048
        /*09ac*/ 	.short	0x010b
        /*09ae*/ 	.byte	0x18
	.zero		1


	//   ....[85]....
        /*09b0*/ 	.word	0x000096f0
        /*09b4*/ 	.word	0x000000ff
        /*09b8*/ 	.word	0x00000000
        /*09bc*/ 	.short	0x0101
        /*09be*/ 	.byte	0x04
	.zero		1


	//   ....[86]....
        /*09c0*/ 	.word	0x00009740
        /*09c4*/ 	.word	0x000000ff
        /*09c8*/ 	.word	0x00000160
        /*09cc*/ 	.short	0x010a
        /*09ce*/ 	.byte	0x08
	.zero		1


	//   ....[87]....
        /*09d0*/ 	.word	0x000098a0
        /*09d4*/ 	.word	0x000000ff
        /*09d8*/ 	.word	0x00000000
        /*09dc*/ 	.short	0x0101
        /*09de*/ 	.byte	0x08
	.zero		1


	//   ....[88]....
        /*09e0*/ 	.word	0x00009950
        /*09e4*/ 	.word	0x000000ff
        /*09e8*/ 	.word	0x00000050
        /*09ec*/ 	.short	0x010a
        /*09ee*/ 	.byte	0x18
	.zero		1


	//   ....[89]....
        /*09f0*/ 	.word	0x00009990
        /*09f4*/ 	.word	0x000000ff
        /*09f8*/ 	.word	0x00000058
        /*09fc*/ 	.short	0x010a
        /*09fe*/ 	.byte	0x18
	.zero		1


	//   ....[90]....
        /*0a00*/ 	.word	0x000099d0
        /*0a04*/ 	.word	0x000000ff
        /*0a08*/ 	.word	0x00000060
        /*0a0c*/ 	.short	0x010a
        /*0a0e*/ 	.byte	0x18
	.zero		1


	//   ....[91]....
        /*0a10*/ 	.word	0x00009a30
        /*0a14*/ 	.word	0x00000000
        /*0a18*/ 	.word	0x00000068
        /*0a1c*/ 	.short	0x010a
        /*0a1e*/ 	.byte	0xff
	.zero		1


	//   ....[92]....
        /*0a20*/ 	.word	0x0000a4e0
        /*0a24*/ 	.word	0x000000ff
        /*0a28*/ 	.word	0x00000160
        /*0a2c*/ 	.short	0x010a
        /*0a2e*/ 	.byte	0x06
	.zero		1


	//   ....[93]....
        /*0a30*/ 	.word	0x0000a670
        /*0a34*/ 	.word	0x000000ff
        /*0a38*/ 	.word	0x00000000
        /*0a3c*/ 	.short	0x0101
        /*0a3e*/ 	.byte	0x04
	.zero		1


	//   ....[94]....
        /*0a40*/ 	.word	0x0000abe0
        /*0a44*/ 	.word	0x000000ff
        /*0a48*/ 	.word	0x00000030
        /*0a4c*/ 	.short	0x010a
        /*0a4e*/ 	.byte	0x2b
	.zero		1


	//   ....[95]....
        /*0a50*/ 	.word	0x0000ac40
        /*0a54*/ 	.word	0x00000061
        /*0a58*/ 	.word	0x00000100
        /*0a5c*/ 	.short	0x010a
        /*0a5e*/ 	.byte	0xff
	.zero		1


	//   ....[96]....
        /*0a60*/ 	.word	0x0000ac60
        /*0a64*/ 	.word	0x000000ff
        /*0a68*/ 	.word	0x00000030
        /*0a6c*/ 	.short	0x010a
        /*0a6e*/ 	.byte	0x2b
	.zero		1


	//   ....[97]....
        /*0a70*/ 	.word	0x0000af10
        /*0a74*/ 	.word	0x00000061
        /*0a78*/ 	.word	0x00000100
        /*0a7c*/ 	.short	0x010a
        /*0a7e*/ 	.byte	0xff
	.zero		1


	//   ....[98]....
        /*0a80*/ 	.word	0x0000bb50
        /*0a84*/ 	.word	0x000000ff
        /*0a88*/ 	.word	0x00000000
        /*0a8c*/ 	.short	0x0101
        /*0a8e*/ 	.byte	0x04
	.zero		1


	//   ....[99]....
        /*0a90*/ 	.word	0x0000bba0
        /*0a94*/ 	.word	0x000000ff
        /*0a98*/ 	.word	0x00000038
        /*0a9c*/ 	.short	0x010a
        /*0a9e*/ 	.byte	0x2b
	.zero		1


	//   ....[100]....
        /*0aa0*/ 	.word	0x0000bbd0
        /*0aa4*/ 	.word	0x000000ff
        /*0aa8*/ 	.word	0x00000038
        /*0aac*/ 	.short	0x010a
        /*0aae*/ 	.byte	0x2b
	.zero		1


	//   ....[101]....
        /*0ab0*/ 	.word	0x0000c990
        /*0ab4*/ 	.word	0x000000ff
        /*0ab8*/ 	.word	0x00000000
        /*0abc*/ 	.short	0x0101
        /*0abe*/ 	.byte	0x04
	.zero		1


	//   ....[102]....
        /*0ac0*/ 	.word	0x0000c9b0
        /*0ac4*/ 	.word	0x000000ff
        /*0ac8*/ 	.word	0x00000040
        /*0acc*/ 	.short	0x010a
        /*0ace*/ 	.byte	0x2b
	.zero		1


	//   ....[103]....
        /*0ad0*/ 	.word	0x0000c9d0
        /*0ad4*/ 	.word	0x000000ff
        /*0ad8*/ 	.word	0x00000040
        /*0adc*/ 	.short	0x010a
        /*0ade*/ 	.byte	0x2b
	.zero		1


	//   ....[104]....
        /*0ae0*/ 	.word	0x0000d7d0
        /*0ae4*/ 	.word	0x000000ff
        /*0ae8*/ 	.word	0x00000000
        /*0aec*/ 	.short	0x0101
        /*0aee*/ 	.byte	0x04
	.zero		1


	//   ....[105]....
        /*0af0*/ 	.word	0x0000d7f0
        /*0af4*/ 	.word	0x000000ff
        /*0af8*/ 	.word	0x00000048
        /*0afc*/ 	.short	0x010a
        /*0afe*/ 	.byte	0x2b
	.zero		1


	//   ....[106]....
        /*0b00*/ 	.word	0x0000d810
        /*0b04*/ 	.word	0x000000ff
        /*0b08*/ 	.word	0x00000048
        /*0b0c*/ 	.short	0x010a
        /*0b0e*/ 	.byte	0x2b
	.zero		1


	//   ....[107]....
        /*0b10*/ 	.word	0x0000deb0
        /*0b14*/ 	.word	0x00000061
        /*0b18*/ 	.word	0x00000000
        /*0b1c*/ 	.short	0x0101
        /*0b1e*/ 	.byte	0xff
	.zero		1


	//   ....[108]....
        /*0b20*/ 	.word	0x0000e730
        /*0b24*/ 	.word	0x000000ff
        /*0b28*/ 	.word	0x00000000
        /*0b2c*/ 	.short	0x0101
        /*0b2e*/ 	.byte	0x04
	.zero		1


	//   ....[109]....
        /*0b30*/ 	.word	0x0000e7d0
        /*0b34*/ 	.word	0x000000ff
        /*0b38*/ 	.word	0x00000000
        /*0b3c*/ 	.short	0x0101
        /*0b3e*/ 	.byte	0x04
	.zero		1


	//   ....[110]....
        /*0b40*/ 	.word	0x0000f0e0
        /*0b44*/ 	.word	0x000000ff
        /*0b48*/ 	.word	0x00000080
        /*0b4c*/ 	.short	0x010a
        /*0b4e*/ 	.byte	0x19
	.zero		1


	//   ....[111]....
        /*0b50*/ 	.word	0x0000f220
        /*0b54*/ 	.word	0x000000ff
        /*0b58*/ 	.word	0x00000000
        /*0b5c*/ 	.short	0x0101
        /*0b5e*/ 	.byte	0x06
	.zero		1


	//   ....[112]....
        /*0b60*/ 	.word	0x0000f290
        /*0b64*/ 	.word	0x000000ff
        /*0b68*/ 	.word	0x000001a0
        /*0b6c*/ 	.short	0x010a
        /*0b6e*/ 	.byte	0x19
	.zero		1


	//   ....[113]....
        /*0b70*/ 	.word	0x000103e0
        /*0b74*/ 	.word	0x000000ff
        /*0b78*/ 	.word	0x00000160
        /*0b7c*/ 	.short	0x0101
        /*0b7e*/ 	.byte	0x19
	.zero		1


	//   ....[114]....
        /*0b80*/ 	.word	0x000106d0
        /*0b84*/ 	.word	0x000000ff
        /*0b88*/ 	.word	0x00000008
        /*0b8c*/ 	.short	0x010a
        /*0b8e*/ 	.byte	0x06
	.zero		1


	//   ....[115]....
        /*0b90*/ 	.word	0x000106f0
        /*0b94*/ 	.word	0x000000ff
        /*0b98*/ 	.word	0x00000008
        /*0b9c*/ 	.short	0x010a
        /*0b9e*/ 	.byte	0x06
	.zero		1


	//   ....[116]....
        /*0ba0*/ 	.word	0x00010880
        /*0ba4*/ 	.word	0x000000ff
        /*0ba8*/ 	.word	0x00000008
        /*0bac*/ 	.short	0x010a
        /*0bae*/ 	.byte	0x06
	.zero		1


	//   ....[117]....
        /*0bb0*/ 	.word	0x000108a0
        /*0bb4*/ 	.word	0x000000ff
        /*0bb8*/ 	.word	0x00000008
        /*0bbc*/ 	.short	0x010a
        /*0bbe*/ 	.byte	0x06
	.zero		1


	//   ....[118]....
        /*0bc0*/ 	.word	0x00010960
        /*0bc4*/ 	.word	0x000000ff
        /*0bc8*/ 	.word	0x00000000
        /*0bcc*/ 	.short	0x0101
        /*0bce*/ 	.byte	0x05
	.zero		1


	//   ....[119]....
        /*0bd0*/ 	.word	0x00010c50
        /*0bd4*/ 	.word	0x000000ff
        /*0bd8*/ 	.word	0x00000000
        /*0bdc*/ 	.short	0x010a
        /*0bde*/ 	.byte	0x06
	.zero		1


	//   ....[120]....
        /*0be0*/ 	.word	0x00010cb0
        /*0be4*/ 	.word	0x000000ff
        /*0be8*/ 	.word	0x00000120
        /*0bec*/ 	.short	0x010a
        /*0bee*/ 	.byte	0x08
	.zero		1


	//   ....[121]....
        /*0bf0*/ 	.word	0x00010e90
        /*0bf4*/ 	.word	0x000000ff
        /*0bf8*/ 	.word	0x00000000
        /*0bfc*/ 	.short	0x010a
        /*0bfe*/ 	.byte	0x0d
	.zero		1


	//   ....[122]....
        /*0c00*/ 	.word	0x00010fc0
        /*0c04*/ 	.word	0x000000ff
        /*0c08*/ 	.word	0x00000000
        /*0c0c*/ 	.short	0x010a
        /*0c0e*/ 	.byte	0x28
	.zero		1


	//   ....[123]....
        /*0c10*/ 	.word	0x000113a0
        /*0c14*/ 	.word	0x000000ff
        /*0c18*/ 	.word	0x00000160
        /*0c1c*/ 	.short	0x010a
        /*0c1e*/ 	.byte	0x06
	.zero		1


	//   ....[124]....
        /*0c20*/ 	.word	0x000114d0
        /*0c24*/ 	.word	0x000000ff
        /*0c28*/ 	.word	0x00000000
        /*0c2c*/ 	.short	0x0101
        /*0c2e*/ 	.byte	0x06
	.zero		1


	//   ....[125]....
        /*0c30*/ 	.word	0x00011620
        /*0c34*/ 	.word	0x000000ff
        /*0c38*/ 	.word	0x00000120
        /*0c3c*/ 	.short	0x010a
        /*0c3e*/ 	.byte	0x06
	.zero		1


	//   ....[126]....
        /*0c40*/ 	.word	0x000116e0
        /*0c44*/ 	.word	0x000000ff
        /*0c48*/ 	.word	0x00000120
        /*0c4c*/ 	.short	0x010a
        /*0c4e*/ 	.byte	0x07
	.zero		1


	//   ....[127]....
        /*0c50*/ 	.word	0x000117a0
        /*0c54*/ 	.word	0x000000ff
        /*0c58*/ 	.word	0x00000120
        /*0c5c*/ 	.short	0x010a
        /*0c5e*/ 	.byte	0x07
	.zero		1


	//   ....[128]....
        /*0c60*/ 	.word	0x00011860
        /*0c64*/ 	.word	0x00000000
        /*0c68*/ 	.word	0x00000120
        /*0c6c*/ 	.short	0x010a
        /*0c6e*/ 	.byte	0xff
	.zero		1


	//   ....[129]....
        /*0c70*/ 	.word	0x000118a0
        /*0c74*/ 	.word	0x00000000
        /*0c78*/ 	.word	0x00000120
        /*0c7c*/ 	.short	0x010a
        /*0c7e*/ 	.byte	0xff
	.zero		1


	//   ....[130]....
        /*0c80*/ 	.word	0x00011910
        /*0c84*/ 	.word	0x000000ff
        /*0c88*/ 	.word	0x00000000
        /*0c8c*/ 	.short	0x0101
        /*0c8e*/ 	.byte	0x06
	.zero		1


	//   ....[131]....
        /*0c90*/ 	.word	0x00011950
        /*0c94*/ 	.word	0x000000ff
        /*0c98*/ 	.word	0x00000150
        /*0c9c*/ 	.short	0x010a
        /*0c9e*/ 	.byte	0x04
	.zero		1


	//   ....[132]....
        /*0ca0*/ 	.word	0x000119a0
        /*0ca4*/ 	.word	0x000000ff
        /*0ca8*/ 	.word	0x00000000
        /*0cac*/ 	.short	0x0101
        /*0cae*/ 	.byte	0x06
	.zero		1


	//   ....[133]....
        /*0cb0*/ 	.word	0x00011bf0
        /*0cb4*/ 	.word	0x00000000
        /*0cb8*/ 	.word	0x00000018
        /*0cbc*/ 	.short	0x010a
        /*0cbe*/ 	.byte	0xff
	.zero		1


	//   ....[134]....
        /*0cc0*/ 	.word	0x00011c50
        /*0cc4*/ 	.word	0x00000000
        /*0cc8*/ 	.word	0x00000018
        /*0ccc*/ 	.short	0x010a
        /*0cce*/ 	.byte	0xff
	.zero		1


	//   ....[135]....
        /*0cd0*/ 	.word	0x00011cb0
        /*0cd4*/ 	.word	0x00000000
        /*0cd8*/ 	.word	0x00000160
        /*0cdc*/ 	.short	0x010a
        /*0cde*/ 	.byte	0xff
	.zero		1


	//   ....[136]....
        /*0ce0*/ 	.word	0x00011d10
        /*0ce4*/ 	.word	0x00000000
        /*0ce8*/ 	.word	0x00000000
        /*0cec*/ 	.short	0x010a
        /*0cee*/ 	.byte	0xff
	.zero		1


	//   ....[137]....
        /*0cf0*/ 	.word	0x00011d70
        /*0cf4*/ 	.word	0x00000000
        /*0cf8*/ 	.word	0x00000000
        /*0cfc*/ 	.short	0x010a
        /*0cfe*/ 	.byte	0xff
	.zero		1


	//   ....[138]....
        /*0d00*/ 	.word	0x00011dd0
        /*0d04*/ 	.word	0x00000011
        /*0d08*/ 	.word	0x000000c0
        /*0d0c*/ 	.short	0x010a
        /*0d0e*/ 	.byte	0xff
	.zero		1


	//   ....[139]....
        /*0d10*/ 	.word	0x00011e30
        /*0d14*/ 	.word	0x0000000b
        /*0d18*/ 	.word	0x000000c0
        /*0d1c*/ 	.short	0x010a
        /*0d1e*/ 	.byte	0xff
	.zero		1


	//   ....[140]....
        /*0d20*/ 	.word	0x00011e80
        /*0d24*/ 	.word	0x0000000f
        /*0d28*/ 	.word	0x00000078
        /*0d2c*/ 	.short	0x010a
        /*0d2e*/ 	.byte	0xff
	.zero		1


	//   ....[141]....
        /*0d30*/ 	.word	0x00011ee0
        /*0d34*/ 	.word	0x00000000
        /*0d38*/ 	.word	0x00000050
        /*0d3c*/ 	.short	0x010a
        /*0d3e*/ 	.byte	0xff
	.zero		1


	//   ....[142]....
        /*0d40*/ 	.word	0x00011f40
        /*0d44*/ 	.word	0x00000000
        /*0d48*/ 	.word	0x00000058
        /*0d4c*/ 	.short	0x010a
        /*0d4e*/ 	.byte	0xff
	.zero		1


	//   ....[143]....
        /*0d50*/ 	.word	0x00011fa0
        /*0d54*/ 	.word	0x00000000
        /*0d58*/ 	.word	0x00000060
        /*0d5c*/ 	.short	0x010a
        /*0d5e*/ 	.byte	0xff
	.zero		1


	//   ....[144]....
        /*0d60*/ 	.word	0x00012000
        /*0d64*/ 	.word	0x00000000
        /*0d68*/ 	.word	0x00000068
        /*0d6c*/ 	.short	0x010a
        /*0d6e*/ 	.byte	0xff
	.zero		1


	//   ....[145]....
        /*0d70*/ 	.word	0x00012060
        /*0d74*/ 	.word	0x00000000
        /*0d78*/ 	.word	0x00000160
        /*0d7c*/ 	.short	0x010a
        /*0d7e*/ 	.byte	0xff
	.zero		1


	//   ....[146]....
        /*0d80*/ 	.word	0x000120c0
        /*0d84*/ 	.word	0x00000000
        /*0d88*/ 	.word	0x00000050
        /*0d8c*/ 	.short	0x010a
        /*0d8e*/ 	.byte	0xff
	.zero		1


	//   ....[147]....
        /*0d90*/ 	.word	0x00012120
        /*0d94*/ 	.word	0x00000000
        /*0d98*/ 	.word	0x00000058
        /*0d9c*/ 	.short	0x010a
        /*0d9e*/ 	.byte	0xff
	.zero		1


	//   ....[148]....
        /*0da0*/ 	.word	0x00012180
        /*0da4*/ 	.word	0x00000000
        /*0da8*/ 	.word	0x00000060
        /*0dac*/ 	.short	0x010a
        /*0dae*/ 	.byte	0xff
	.zero		1


	//   ....[149]....
        /*0db0*/ 	.word	0x000121e0
        /*0db4*/ 	.word	0x00000000
        /*0db8*/ 	.word	0x00000160
        /*0dbc*/ 	.short	0x010a
        /*0dbe*/ 	.byte	0xff
	.zero		1


	//   ....[150]....
        /*0dc0*/ 	.word	0x000122a0
        /*0dc4*/ 	.word	0x00000003
        /*0dc8*/ 	.word	0x00000030
        /*0dcc*/ 	.short	0x010a
        /*0dce*/ 	.byte	0xff
	.zero		1


	//   ....[151]....
        /*0dd0*/ 	.word	0x000122f0
        /*0dd4*/ 	.word	0x00000061
        /*0dd8*/ 	.word	0x00000100
        /*0ddc*/ 	.short	0x010a
        /*0dde*/ 	.byte	0xff
	.zero		1


	//   ....[152]....
        /*0de0*/ 	.word	0x00012350
        /*0de4*/ 	.word	0x00000003
        /*0de8*/ 	.word	0x00000038
        /*0dec*/ 	.short	0x010a
        /*0dee*/ 	.byte	0xff
	.zero		1


	//   ....[153]....
        /*0df0*/ 	.word	0x000123b0
        /*0df4*/ 	.word	0x00000000
        /*0df8*/ 	.word	0x00000040
        /*0dfc*/ 	.short	0x010a
        /*0dfe*/ 	.byte	0xff
	.zero		1


	//   ....[154]....
        /*0e00*/ 	.word	0x00012410
        /*0e04*/ 	.word	0x00000000
        /*0e08*/ 	.word	0x00000048
        /*0e0c*/ 	.short	0x010a
        /*0e0e*/ 	.byte	0xff
	.zero		1


	//   ....[155]....
        /*0e10*/ 	.word	0x00012470
        /*0e14*/ 	.word	0x00000004
        /*0e18*/ 	.word	0x00000080
        /*0e1c*/ 	.short	0x010a
        /*0e1e*/ 	.byte	0xff
	.zero		1


	//   ....[156]....
        /*0e20*/ 	.word	0x000124d0
        /*0e24*/ 	.word	0x00000004
        /*0e28*/ 	.word	0x000001a0
        /*0e2c*/ 	.short	0x010a
        /*0e2e*/ 	.byte	0xff
	.zero		1


	//   ....[157]....
        /*0e30*/ 	.word	0x00012530
        /*0e34*/ 	.word	0x00000000
        /*0e38*/ 	.word	0x00000008
        /*0e3c*/ 	.short	0x010a
        /*0e3e*/ 	.byte	0xff
	.zero		1


	//   ....[158]....
        /*0e40*/ 	.word	0x00012610
        /*0e44*/ 	.word	0x00000000
        /*0e48*/ 	.word	0x00000008
        /*0e4c*/ 	.short	0x010a
        /*0e4e*/ 	.byte	0xff
	.zero		1


	//   ....[159]....
        /*0e50*/ 	.word	0x00012670
        /*0e54*/ 	.word	0x00000003
        /*0e58*/ 	.word	0x00000120
        /*0e5c*/ 	.short	0x010a
        /*0e5e*/ 	.byte	0xff
	.zero		1


	//   ....[160]....
        /*0e60*/ 	.word	0x000126d0
        /*0e64*/ 	.word	0x00000003
        /*0e68*/ 	.word	0x00000000
        /*0e6c*/ 	.short	0x010a
        /*0e6e*/ 	.byte	0xff
	.zero		1


	//   ....[161]....
        /*0e70*/ 	.word	0x00012730
        /*0e74*/ 	.word	0x00000003
        /*0e78*/ 	.word	0x00000160
        /*0e7c*/ 	.short	0x010a
        /*0e7e*/ 	.byte	0xff
	.zero		1


	//   ....[162]....
        /*0e80*/ 	.word	0x00012790
        /*0e84*/ 	.word	0x00000000
        /*0e88*/ 	.word	0x00000120
        /*0e8c*/ 	.short	0x010a
        /*0e8e*/ 	.byte	0xff
	.zero		1


	//   ....[163]....
        /*0e90*/ 	.word	0x000127f0
        /*0e94*/ 	.word	0x00000000
        /*0e98*/ 	.word	0x00000120
        /*0e9c*/ 	.short	0x010a
        /*0e9e*/ 	.byte	0xff
	.zero		1


	//   ....[164]....
        /*0ea0*/ 	.word	0x00012850
        /*0ea4*/ 	.word	0x00000000
        /*0ea8*/ 	.word	0x00000120
        /*0eac*/ 	.short	0x010a
        /*0eae*/ 	.byte	0xff
	.zero		1


	//   ....[165]....
        /*0eb0*/ 	.word	0x000128b0
        /*0eb4*/ 	.word	0x00000000
        /*0eb8*/ 	.word	0x00000150
        /*0ebc*/ 	.short	0x010a
        /*0ebe*/ 	.byte	0xff
	.zero		1


	//----- nvinfo : EIATTR_NUM_MBARRIERS
	.align		4
.L_49:
        /*0ec0*/ 	.byte	0x03, 0x38
        /*0ec2*/ 	.short	0x0039


	//----- nvinfo : EIATTR_EXIT_INSTR_OFFSETS
	.align		4
        /*0ec4*/ 	.byte	0x04, 0x1c
        /*0ec6*/ 	.short	(.L_51 - .L_50)


	//   ....[0]....
.L_50:
        /*0ec8*/ 	.word	0x000037d0


	//   ....[1]....
        /*0ecc*/ 	.word	0x00004d70


	//   ....[2]....
        /*0ed0*/ 	.word	0x00008710


	//   ....[3]....
        /*0ed4*/ 	.word	0x00009a60


	//   ....[4]....
        /*0ed8*/ 	.word	0x0000e7e0


	//   ....[5]....
        /*0edc*/ 	.word	0x0000e810


	//   ....[6]....
        /*0ee0*/ 	.word	0x000104b0


	//   ....[7]....
        /*0ee4*/ 	.word	0x00011bd0


	//----- nvinfo : EIATTR_INDIRECT_BRANCH_TARGETS
	.align		4
.L_51:
        /*0ee8*/ 	.byte	0x04, 0x34
        /*0eea*/ 	.short	(.L_53 - .L_52)


	//   ....[0]....
.L_52:
        /*0eec*/ 	.word	.L_x_291@srel
        /*0ef0*/ 	.short	0x0
        /*0ef2*/ 	.short	0x0
        /*0ef4*/ 	.word	0xa
        /*0ef8*/ 	.word	.L_x_292@srel
        /* <DEDUP_REMOVED lines=9> */


	//----- nvinfo : EIATTR_MAX_THREADS
	.align		4
.L_53:
        /*0f20*/ 	.byte	0x04, 0x05
        /*0f22*/ 	.short	(.L_55 - .L_54)
.L_54:
        /*0f24*/ 	.word	0x00000180
        /*0f28*/ 	.word	0x00000001
        /*0f2c*/ 	.word	0x00000001


	//----- nvinfo : EIATTR_CRS_STACK_SIZE
	.align		4
.L_55:
        /*0f30*/ 	.byte	0x04, 0x1e
        /*0f32*/ 	.short	(.L_57 - .L_56)
.L_56:
        /*0f34*/ 	.word	0x00000000


	//----- nvinfo : EIATTR_CBANK_PARAM_SIZE
	.align		4
.L_57:
        /*0f38*/ 	.byte	0x03, 0x19
        /*0f3a*/ 	.short	0x0900


	//----- nvinfo : EIATTR_PARAM_CBANK
	.align		4
        /*0f3c*/ 	.byte	0x04, 0x0a
        /*0f3e*/ 	.short	(.L_59 - .L_58)
	.align		4
.L_58:
        /*0f40*/ 	.word	index@(.nv.constant0._ZN7cutlass13device_kernelINS_4gemm6kernel13GemmUniversalINS1_17GroupProblemShapeIN4cute5tupleIJiiiEEEEENS1_10collective13CollectiveMmaINS1_40MainloopSm100ArrayTmaUmmaWarpSpecializedILi3ELi8ELi4ENS6_IJNS5_1CILi2EEENSC_ILi1EEESE_EEEEENS6_IJNSC_ILi128EEENSC_ILi256EEESH_EEENS_10bfloat16_tEPNS6_IJlSE_NSC_ILi0EEEEEESK_SN_NS5_8TiledMMAINS5_8MMA_AtomIJNS5_26SM100_MMA_F16BF16_2x1SM_SSISK_SK_fLi128ELi256ELNS5_4UMMA5MajorE0ELSS_0ELNSR_7ScaleInE0ELST_0EEEEEENS5_6LayoutINS6_IJSE_SE_SE_EEENS6_IJSL_SL_SL_EEEEENS6_IJNS5_10UnderscoreES10_S10_EEEEENS5_18SM100_TMA_2SM_LOADENS5_14ComposedLayoutINS5_7SwizzleILi3ELi4ELi3EEENS5_18smem_ptr_flag_bitsILi16EEENSW_INS6_IJNSC_ILi8EEENSC_ILi64EEEEEENS6_IJS1A_SE_EEEEEEEvNS5_8identityES13_S1E_vS1F_EENS_8epilogue10collective18CollectiveEpilogueINS1H_31Sm100PtrArrayTmaWarpSpecializedILi4ELi2ELi32ELb1ELb0EEEJNS6_IJS1A_SI_SH_EEENS6_IJNSW_IS1A_SE_EENSW_INS6_IJNSC_ILi32EEESD_EEENS6_IJSE_SH_EEEEEEEENS_6half_tEPNS6_IJSE_lSL_EEES1T_S1V_NS1H_6fusion15FusionCallbacksIS1L_NS1W_17LinearCombinationIS1T_fS1T_fLNS_15FloatRoundStyleE2EEES1M_S1S_JEEENS5_5SM1004TMEM4LOAD26SM100_TMEM_LOAD_16dp256b4xENS5_13SM90_TMA_LOADENS14_IS16_S18_NSW_INS6_IJS1A_S19_EEENS6_IJSE_S1A_EEEEEEENS5_17SM75_U16x8_LDSM_TENS5_14SM90_TMA_STOREES2A_NS5_17SM90_U16x8_STSM_TENS5_39AutoVectorizingCopyWithAssumedAlignmentILi128EEEEEEvvEEEEvNT_6ParamsE)
        /*0f44*/ 	.short	0x0380
        /*0f46*/ 	.short	0x0900


	//----- nvinfo : EIATTR_SW_WAR
	.align		4
.L_59:
        /*0f48*/ 	.byte	0x04, 0x36
        /*0f4a*/ 	.short	(.L_61 - .L_60)
.L_60:
        /*0f4c*/ 	.word	0x00000008
.L_61:


//--------------------- .nv.callgraph             --------------------------
	.section	.nv.callgraph,"",@"SHT_CUDA_CALLGRAPH"
	.align	4
	.sectionentsize	8
	.align		4
        /*0000*/ 	.word	0x00000000
	.align		4
        /*0004*/ 	.word	0xffffffff
	.align		4
        /*0008*/ 	.word	index@(_ZN7cutlass13device_kernelINS_4gemm6kernel13GemmUniversalINS1_17GroupProblemShapeIN4cute5tupleIJiiiEEEEENS1_10collective13CollectiveMmaINS1_40MainloopSm100ArrayTmaUmmaWarpSpecializedILi3ELi8ELi4ENS6_IJNS5_1CILi2EEENSC_ILi1EEESE_EEEEENS6_IJNSC_ILi128EEENSC_ILi256EEESH_EEENS_10bfloat16_tEPNS6_IJlSE_NSC_ILi0EEEEEESK_SN_NS5_8TiledMMAINS5_8MMA_AtomIJNS5_26SM100_MMA_F16BF16_2x1SM_SSISK_SK_fLi128ELi256ELNS5_4UMMA5MajorE0ELSS_0ELNSR_7ScaleInE0ELST_0EEEEEENS5_6LayoutINS6_IJSE_SE_SE_EEENS6_IJSL_SL_SL_EEEEENS6_IJNS5_10UnderscoreES10_S10_EEEEENS5_18SM100_TMA_2SM_LOADENS5_14ComposedLayoutINS5_7SwizzleILi3ELi4ELi3EEENS5_18smem_ptr_flag_bitsILi16EEENSW_INS6_IJNSC_ILi8EEENSC_ILi64EEEEEENS6_IJS1A_SE_EEEEEEEvNS5_8identityES13_S1E_vS1F_EENS_8epilogue10collective18CollectiveEpilogueINS1H_31Sm100PtrArrayTmaWarpSpecializedILi4ELi2ELi32ELb1ELb0EEEJNS6_IJS1A_SI_SH_EEENS6_IJNSW_IS1A_SE_EENSW_INS6_IJNSC_ILi32EEESD_EEENS6_IJSE_SH_EEEEEEEENS_6half_tEPNS6_IJSE_lSL_EEES1T_S1V_NS1H_6fusion15FusionCallbacksIS1L_NS1W_17LinearCombinationIS1T_fS1T_fLNS_15FloatRoundStyleE2EEES1M_S1S_JEEENS5_5SM1004TMEM4LOAD26SM100_TMEM_LOAD_16dp256b4xENS5_13SM90_TMA_LOADENS14_IS16_S18_NSW_INS6_IJS1A_S19_EEENS6_IJSE_S1A_EEEEEEENS5_17SM75_U16x8_LDSM_TENS5_14SM90_TMA_STOREES2A_NS5_17SM90_U16x8_STSM_TENS5_39AutoVectorizingCopyWithAssumedAlignmentILi128EEEEEEvvEEEEvNT_6ParamsE)
	.align		4
        /*000c*/ 	.word	index@(__assertfail)
	.align		4
        /*0010*/ 	.word	0x00000000
	.align		4
        /*0014*/ 	.word	0xfffffffe
	.align		4
        /*0018*/ 	.word	0x00000000
	.align		4
        /*001c*/ 	.word	0xfffffffd
	.align		4
        /*0020*/ 	.word	0x00000000
	.align		4
        /*0024*/ 	.word	0xfffffffc


//--------------------- .nv.constant4             --------------------------
	.section	.nv.constant4,"a",@progbits
	.align	8
	.align		8
.nv.constant4:
        /*0000*/ 	.dword	__assertfail
	.align		8
        /*0008*/ 	.dword	__unnamed_1
	.align		8
        /*0010*/ 	.dword	__unnamed_2
	.align		8
        /*0018*/ 	.dword	_ZN39_INTERNAL_72a60e8a_4_k_cu_139b906e_27984cuda3std3__45__cpo5beginE
	.align		8
        /*0020*/ 	.dword	_ZN39_INTERNAL_72a60e8a_4_k_cu_139b906e_27984cuda3std3__45__cpo3endE
	.align		8
        /*0028*/ 	.dword	_ZN39_INTERNAL_72a60e8a_4_k_cu_139b906e_27984cuda3std3__45__cpo6cbeginE
	.align		8
        /*0030*/ 	.dword	_ZN39_INTERNAL_72a60e8a_4_k_cu_139b906e_27984cuda3std3__45__cpo4cendE
	.align		8
        /*0038*/ 	.dword	_ZN39_INTERNAL_72a60e8a_4_k_cu_139b906e_27984cuda3std3__441_GLOBAL__N__72a60e8a_4_k_cu_139b906e_27986ignoreE
	.align		8
        /*0040*/ 	.dword	_ZN39_INTERNAL_72a60e8a_4_k_cu_139b906e_27984cuda3std3__419piecewise_constructE
	.align		8
        /*0048*/ 	.dword	_ZN39_INTERNAL_72a60e8a_4_k_cu_139b906e_27984cuda3std3__48in_placeE
	.align		8
        /*0050*/ 	.dword	_ZN39_INTERNAL_72a60e8a_4_k_cu_139b906e_27984cuda3std6ranges3__45__cpo4swapE
	.align		8
        /*0058*/ 	.dword	_ZN39_INTERNAL_72a60e8a_4_k_cu_139b906e_27984cuda3std6ranges3__45__cpo9iter_moveE
	.align		8
        /*0060*/ 	.dword	_ZN39_INTERNAL_72a60e8a_4_k_cu_139b906e_27984cute7productE
	.align		8
        /*0068*/ 	.dword	_ZN39_INTERNAL_72a60e8a_4_k_cu_139b906e_27984cute1_E
	.align		8
        /*0070*/ 	.dword	$str$24
	.align		8
        /*0078*/ 	.dword	$str$25
	.align		8
        /*0080*/ 	.dword	$str$26
	.align		8
        /*0088*/ 	.dword	$str$27


//--------------------- .nv.constant2._ZN7cutlass13device_kernelINS_4gemm6kernel13GemmUniversalINS1_17GroupProblemShapeIN4cute5tupleIJiiiEEEEENS1_10collective13CollectiveMmaINS1_40MainloopSm100ArrayTmaUmmaWarpSpecializedILi3ELi8ELi4ENS6_IJNS5_1CILi2EEENSC_ILi1EEESE_EEEEENS6_IJNSC_ILi128EEENSC_ILi256EEESH_EEENS_10bfloat16_tEPNS6_IJlSE_NSC_ILi0EEEEEESK_SN_NS5_8TiledMMAINS5_8MMA_AtomIJNS5_26SM100_MMA_F16BF16_2x1SM_SSISK_SK_fLi128ELi256ELNS5_4UMMA5MajorE0ELSS_0ELNSR_7ScaleInE0ELST_0EEEEEENS5_6LayoutINS6_IJSE_SE_SE_EEENS6_IJSL_SL_SL_EEEEENS6_IJNS5_10UnderscoreES10_S10_EEEEENS5_18SM100_TMA_2SM_LOADENS5_14ComposedLayoutINS5_7SwizzleILi3ELi4ELi3EEENS5_18smem_ptr_flag_bitsILi16EEENSW_INS6_IJNSC_ILi8EEENSC_ILi64EEEEEENS6_IJS1A_SE_EEEEEEEvNS5_8identityES13_S1E_vS1F_EENS_8epilogue10collective18CollectiveEpilogueINS1H_31Sm100PtrArrayTmaWarpSpecializedILi4ELi2ELi32ELb1ELb0EEEJNS6_IJS1A_SI_SH_EEENS6_IJNSW_IS1A_SE_EENSW_INS6_IJNSC_ILi32EEESD_EEENS6_IJSE_SH_EEEEEEEENS_6half_tEPNS6_IJSE_lSL_EEES1T_S1V_NS1H_6fusion15FusionCallbacksIS1L_NS1W_17LinearCombinationIS1T_fS1T_fLNS_15FloatRoundStyleE2EEES1M_S1S_JEEENS5_5SM1004TMEM4LOAD26SM100_TMEM_LOAD_16dp256b4xENS5_13SM90_TMA_LOADENS14_IS16_S18_NSW_INS6_IJS1A_S19_EEENS6_IJSE_S1A_EEEEEEENS5_17SM75_U16x8_LDSM_TENS5_14SM90_TMA_STOREES2A_NS5_17SM90_U16x8_STSM_TENS5_39AutoVectorizingCopyWithAssumedAlignmentILi128EEEEEEvvEEEEvNT_6ParamsE --------------------------
	.section	.nv.constant2._ZN7cutlass13device_kernelINS_4gemm6kernel13GemmUniversalINS1_17GroupProblemShapeIN4cute5tupleIJiiiEEEEENS1_10collective13CollectiveMmaINS1_40MainloopSm100ArrayTmaUmmaWarpSpecializedILi3ELi8ELi4ENS6_IJNS5_1CILi2EEENSC_ILi1EEESE_EEEEENS6_IJNSC_ILi128EEENSC_ILi256EEESH_EEENS_10bfloat16_tEPNS6_IJlSE_NSC_ILi0EEEEEESK_SN_NS5_8TiledMMAINS5_8MMA_AtomIJNS5_26SM100_MMA_F16BF16_2x1SM_SSISK_SK_fLi128ELi256ELNS5_4UMMA5MajorE0ELSS_0ELNSR_7ScaleInE0ELST_0EEEEEENS5_6LayoutINS6_IJSE_SE_SE_EEENS6_IJSL_SL_SL_EEEEENS6_IJNS5_10UnderscoreES10_S10_EEEEENS5_18SM100_TMA_2SM_LOADENS5_14ComposedLayoutINS5_7SwizzleILi3ELi4ELi3EEENS5_18smem_ptr_flag_bitsILi16EEENSW_INS6_IJNSC_ILi8EEENSC_ILi64EEEEEENS6_IJS1A_SE_EEEEEEEvNS5_8identityES13_S1E_vS1F_EENS_8epilogue10collective18CollectiveEpilogueINS1H_31Sm100PtrArrayTmaWarpSpecializedILi4ELi2ELi32ELb1ELb0EEEJNS6_IJS1A_SI_SH_EEENS6_IJNSW_IS1A_SE_EENSW_INS6_IJNSC_ILi32EEESD_EEENS6_IJSE_SH_EEEEEEEENS_6half_tEPNS6_IJSE_lSL_EEES1T_S1V_NS1H_6fusion15FusionCallbacksIS1L_NS1W_17LinearCombinationIS1T_fS1T_fLNS_15FloatRoundStyleE2EEES1M_S1S_JEEENS5_5SM1004TMEM4LOAD26SM100_TMEM_LOAD_16dp256b4xENS5_13SM90_TMA_LOADENS14_IS16_S18_NSW_INS6_IJS1A_S19_EEENS6_IJSE_S1A_EEEEEEENS5_17SM75_U16x8_LDSM_TENS5_14SM90_TMA_STOREES2A_NS5_17SM90_U16x8_STSM_TENS5_39AutoVectorizingCopyWithAssumedAlignmentILi128EEEEEEvvEEEEvNT_6ParamsE,"a",@progbits
	.sectionflags	@""
	.align	4
.nv.constant2._ZN7cutlass13device_kernelINS_4gemm6kernel13GemmUniversalINS1_17GroupProblemShapeIN4cute5tupleIJiiiEEEEENS1_10collective13CollectiveMmaINS1_40MainloopSm100ArrayTmaUmmaWarpSpecializedILi3ELi8ELi4ENS6_IJNS5_1CILi2EEENSC_ILi1EEESE_EEEEENS6_IJNSC_ILi128EEENSC_ILi256EEESH_EEENS_10bfloat16_tEPNS6_IJlSE_NSC_ILi0EEEEEESK_SN_NS5_8TiledMMAINS5_8MMA_AtomIJNS5_26SM100_MMA_F16BF16_2x1SM_SSISK_SK_fLi128ELi256ELNS5_4UMMA5MajorE0ELSS_0ELNSR_7ScaleInE0ELST_0EEEEEENS5_6LayoutINS6_IJSE_SE_SE_EEENS6_IJSL_SL_SL_EEEEENS6_IJNS5_10UnderscoreES10_S10_EEEEENS5_18SM100_TMA_2SM_LOADENS5_14ComposedLayoutINS5_7SwizzleILi3ELi4ELi3EEENS5_18smem_ptr_flag_bitsILi16EEENSW_INS6_IJNSC_ILi8EEENSC_ILi64EEEEEENS6_IJS1A_SE_EEEEEEEvNS5_8identityES13_S1E_vS1F_EENS_8epilogue10collective18CollectiveEpilogueINS1H_31Sm100PtrArrayTmaWarpSpecializedILi4ELi2ELi32ELb1ELb0EEEJNS6_IJS1A_SI_SH_EEENS6_IJNSW_IS1A_SE_EENSW_INS6_IJNSC_ILi32EEESD_EEENS6_IJSE_SH_EEEEEEEENS_6half_tEPNS6_IJSE_lSL_EEES1T_S1V_NS1H_6fusion15FusionCallbacksIS1L_NS1W_17LinearCombinationIS1T_fS1T_fLNS_15FloatRoundStyleE2EEES1M_S1S_JEEENS5_5SM1004TMEM4LOAD26SM100_TMEM_LOAD_16dp256b4xENS5_13SM90_TMA_LOADENS14_IS16_S18_NSW_INS6_IJS1A_S19_EEENS6_IJSE_S1A_EEEEEEENS5_17SM75_U16x8_LDSM_TENS5_14SM90_TMA_STOREES2A_NS5_17SM90_U16x8_STSM_TENS5_39AutoVectorizingCopyWithAssumedAlignmentILi128EEEEEEvvEEEEvNT_6ParamsE:
        /*0000*/ 	.byte	0xd0, 0x04, 0x01, 0x00, 0xf0, 0x4d, 0x00, 0x00, 0xf0, 0x4d, 0x00, 0x00, 0xf0, 0x4d, 0x00, 0x00
        /*0010*/ 	.byte	0xf0, 0x4d, 0x00, 0x00, 0xf0, 0x4d, 0x00, 0x00, 0xf0, 0x4d, 0x00, 0x00, 0xf0, 0x4d, 0x00, 0x00
        /*0020*/ 	.byte	0x20, 0xe8, 0x00, 0x00, 0xf0, 0x4d, 0x00, 0x00


//--------------------- .text._ZN7cutlass13device_kernelINS_4gemm6kernel13GemmUniversalINS1_17GroupProblemShapeIN4cute5tupleIJiiiEEEEENS1_10collective13CollectiveMmaINS1_40MainloopSm100ArrayTmaUmmaWarpSpecializedILi3ELi8ELi4ENS6_IJNS5_1CILi2EEENSC_ILi1EEESE_EEEEENS6_IJNSC_ILi128EEENSC_ILi256EEESH_EEENS_10bfloat16_tEPNS6_IJlSE_NSC_ILi0EEEEEESK_SN_NS5_8TiledMMAINS5_8MMA_AtomIJNS5_26SM100_MMA_F16BF16_2x1SM_SSISK_SK_fLi128ELi256ELNS5_4UMMA5MajorE0ELSS_0ELNSR_7ScaleInE0ELST_0EEEEEENS5_6LayoutINS6_IJSE_SE_SE_EEENS6_IJSL_SL_SL_EEEEENS6_IJNS5_10UnderscoreES10_S10_EEEEENS5_18SM100_TMA_2SM_LOADENS5_14ComposedLayoutINS5_7SwizzleILi3ELi4ELi3EEENS5_18smem_ptr_flag_bitsILi16EEENSW_INS6_IJNSC_ILi8EEENSC_ILi64EEEEEENS6_IJS1A_SE_EEEEEEEvNS5_8identityES13_S1E_vS1F_EENS_8epilogue10collective18CollectiveEpilogueINS1H_31Sm100PtrArrayTmaWarpSpecializedILi4ELi2ELi32ELb1ELb0EEEJNS6_IJS1A_SI_SH_EEENS6_IJNSW_IS1A_SE_EENSW_INS6_IJNSC_ILi32EEESD_EEENS6_IJSE_SH_EEEEEEEENS_6half_tEPNS6_IJSE_lSL_EEES1T_S1V_NS1H_6fusion15FusionCallbacksIS1L_NS1W_17LinearCombinationIS1T_fS1T_fLNS_15FloatRoundStyleE2EEES1M_S1S_JEEENS5_5SM1004TMEM4LOAD26SM100_TMEM_LOAD_16dp256b4xENS5_13SM90_TMA_LOADENS14_IS16_S18_NSW_INS6_IJS1A_S19_EEENS6_IJSE_S1A_EEEEEEENS5_17SM75_U16x8_LDSM_TENS5_14SM90_TMA_STOREES2A_NS5_17SM90_U16x8_STSM_TENS5_39AutoVectorizingCopyWithAssumedAlignmentILi128EEEEEEvvEEEEvNT_6ParamsE --------------------------
	.section	.text._ZN7cutlass13device_kernelINS_4gemm6kernel13GemmUniversalINS1_17GroupProblemShapeIN4cute5tupleIJiiiEEEEENS1_10collective13CollectiveMmaINS1_40MainloopSm100ArrayTmaUmmaWarpSpecializedILi3ELi8ELi4ENS6_IJNS5_1CILi2EEENSC_ILi1EEESE_EEEEENS6_IJNSC_ILi128EEENSC_ILi256EEESH_EEENS_10bfloat16_tEPNS6_IJlSE_NSC_ILi0EEEEEESK_SN_NS5_8TiledMMAINS5_8MMA_AtomIJNS5_26SM100_MMA_F16BF16_2x1SM_SSISK_SK_fLi128ELi256ELNS5_4UMMA5MajorE0ELSS_0ELNSR_7ScaleInE0ELST_0EEEEEENS5_6LayoutINS6_IJSE_SE_SE_EEENS6_IJSL_SL_SL_EEEEENS6_IJNS5_10UnderscoreES10_S10_EEEEENS5_18SM100_TMA_2SM_LOADENS5_14ComposedLayoutINS5_7SwizzleILi3ELi4ELi3EEENS5_18smem_ptr_flag_bitsILi16EEENSW_INS6_IJNSC_ILi8EEENSC_ILi64EEEEEENS6_IJS1A_SE_EEEEEEEvNS5_8identityES13_S1E_vS1F_EENS_8epilogue10collective18CollectiveEpilogueINS1H_31Sm100PtrArrayTmaWarpSpecializedILi4ELi2ELi32ELb1ELb0EEEJNS6_IJS1A_SI_SH_EEENS6_IJNSW_IS1A_SE_EENSW_INS6_IJNSC_ILi32EEESD_EEENS6_IJSE_SH_EEEEEEEENS_6half_tEPNS6_IJSE_lSL_EEES1T_S1V_NS1H_6fusion15FusionCallbacksIS1L_NS1W_17LinearCombinationIS1T_fS1T_fLNS_15FloatRoundStyleE2EEES1M_S1S_JEEENS5_5SM1004TMEM4LOAD26SM100_TMEM_LOAD_16dp256b4xENS5_13SM90_TMA_LOADENS14_IS16_S18_NSW_INS6_IJS1A_S19_EEENS6_IJSE_S1A_EEEEEEENS5_17SM75_U16x8_LDSM_TENS5_14SM90_TMA_STOREES2A_NS5_17SM90_U16x8_STSM_TENS5_39AutoVectorizingCopyWithAssumedAlignmentILi128EEEEEEvvEEEEvNT_6ParamsE,"ax",@progbits
	.align	128
.text._ZN7cutlass13device_kernelINS_4gemm6kernel13GemmUniversalINS1_17GroupProblemShapeIN4cute5tupleIJiiiEEEEENS1_10collective13CollectiveMmaINS1_40MainloopSm100ArrayTmaUmmaWarpSpecializedILi3ELi8ELi4ENS6_IJNS5_1CILi2EEENSC_ILi1EEESE_EEEEENS6_IJNSC_ILi128EEENSC_ILi256EEESH_EEENS_10bfloat16_tEPNS6_IJlSE_NSC_ILi0EEEEEESK_SN_NS5_8TiledMMAINS5_8MMA_AtomIJNS5_26SM100_MMA_F16BF16_2x1SM_SSISK_SK_fLi128ELi256ELNS5_4UMMA5MajorE0ELSS_0ELNSR_7ScaleInE0ELST_0EEEEEENS5_6LayoutINS6_IJSE_SE_SE_EEENS6_IJSL_SL_SL_EEEEENS6_IJNS5_10UnderscoreES10_S10_EEEEENS5_18SM100_TMA_2SM_LOADENS5_14ComposedLayoutINS5_7SwizzleILi3ELi4ELi3EEENS5_18smem_ptr_flag_bitsILi16EEENSW_INS6_IJNSC_ILi8EEENSC_ILi64EEEEEENS6_IJS1A_SE_EEEEEEEvNS5_8identityES13_S1E_vS1F_EENS_8epilogue10collective18CollectiveEpilogueINS1H_31Sm100PtrArrayTmaWarpSpecializedILi4ELi2ELi32ELb1ELb0EEEJNS6_IJS1A_SI_SH_EEENS6_IJNSW_IS1A_SE_EENSW_INS6_IJNSC_ILi32EEESD_EEENS6_IJSE_SH_EEEEEEEENS_6half_tEPNS6_IJSE_lSL_EEES1T_S1V_NS1H_6fusion15FusionCallbacksIS1L_NS1W_17LinearCombinationIS1T_fS1T_fLNS_15FloatRoundStyleE2EEES1M_S1S_JEEENS5_5SM1004TMEM4LOAD26SM100_TMEM_LOAD_16dp256b4xENS5_13SM90_TMA_LOADENS14_IS16_S18_NSW_INS6_IJS1A_S19_EEENS6_IJSE_S1A_EEEEEEENS5_17SM75_U16x8_LDSM_TENS5_14SM90_TMA_STOREES2A_NS5_17SM90_U16x8_STSM_TENS5_39AutoVectorizingCopyWithAssumedAlignmentILi128EEEEEEvvEEEEvNT_6ParamsE:
        .type           _ZN7cutlass13device_kernelINS_4gemm6kernel13GemmUniversalINS1_17GroupProblemShapeIN4cute5tupleIJiiiEEEEENS1_10collective13CollectiveMmaINS1_40MainloopSm100ArrayTmaUmmaWarpSpecializedILi3ELi8ELi4ENS6_IJNS5_1CILi2EEENSC_ILi1EEESE_EEEEENS6_IJNSC_ILi128EEENSC_ILi256EEESH_EEENS_10bfloat16_tEPNS6_IJlSE_NSC_ILi0EEEEEESK_SN_NS5_8TiledMMAINS5_8MMA_AtomIJNS5_26SM100_MMA_F16BF16_2x1SM_SSISK_SK_fLi128ELi256ELNS5_4UMMA5MajorE0ELSS_0ELNSR_7ScaleInE0ELST_0EEEEEENS5_6LayoutINS6_IJSE_SE_SE_EEENS6_IJSL_SL_SL_EEEEENS6_IJNS5_10UnderscoreES10_S10_EEEEENS5_18SM100_TMA_2SM_LOADENS5_14ComposedLayoutINS5_7SwizzleILi3ELi4ELi3EEENS5_18smem_ptr_flag_bitsILi16EEENSW_INS6_IJNSC_ILi8EEENSC_ILi64EEEEEENS6_IJS1A_SE_EEEEEEEvNS5_8identityES13_S1E_vS1F_EENS_8epilogue10collective18CollectiveEpilogueINS1H_31Sm100PtrArrayTmaWarpSpecializedILi4ELi2ELi32ELb1ELb0EEEJNS6_IJS1A_SI_SH_EEENS6_IJNSW_IS1A_SE_EENSW_INS6_IJNSC_ILi32EEESD_EEENS6_IJSE_SH_EEEEEEEENS_6half_tEPNS6_IJSE_lSL_EEES1T_S1V_NS1H_6fusion15FusionCallbacksIS1L_NS1W_17LinearCombinationIS1T_fS1T_fLNS_15FloatRoundStyleE2EEES1M_S1S_JEEENS5_5SM1004TMEM4LOAD26SM100_TMEM_LOAD_16dp256b4xENS5_13SM90_TMA_LOADENS14_IS16_S18_NSW_INS6_IJS1A_S19_EEENS6_IJSE_S1A_EEEEEEENS5_17SM75_U16x8_LDSM_TENS5_14SM90_TMA_STOREES2A_NS5_17SM90_U16x8_STSM_TENS5_39AutoVectorizingCopyWithAssumedAlignmentILi128EEEEEEvvEEEEvNT_6ParamsE,@function
        .size           _ZN7cutlass13device_kernelINS_4gemm6kernel13GemmUniversalINS1_17GroupProblemShapeIN4cute5tupleIJiiiEEEEENS1_10collective13CollectiveMmaINS1_40MainloopSm100ArrayTmaUmmaWarpSpecializedILi3ELi8ELi4ENS6_IJNS5_1CILi2EEENSC_ILi1EEESE_EEEEENS6_IJNSC_ILi128EEENSC_ILi256EEESH_EEENS_10bfloat16_tEPNS6_IJlSE_NSC_ILi0EEEEEESK_SN_NS5_8TiledMMAINS5_8MMA_AtomIJNS5_26SM100_MMA_F16BF16_2x1SM_SSISK_SK_fLi128ELi256ELNS5_4UMMA5MajorE0ELSS_0ELNSR_7ScaleInE0ELST_0EEEEEENS5_6LayoutINS6_IJSE_SE_SE_EEENS6_IJSL_SL_SL_EEEEENS6_IJNS5_10UnderscoreES10_S10_EEEEENS5_18SM100_TMA_2SM_LOADENS5_14ComposedLayoutINS5_7SwizzleILi3ELi4ELi3EEENS5_18smem_ptr_flag_bitsILi16EEENSW_INS6_IJNSC_ILi8EEENSC_ILi64EEEEEENS6_IJS1A_SE_EEEEEEEvNS5_8identityES13_S1E_vS1F_EENS_8epilogue10collective18CollectiveEpilogueINS1H_31Sm100PtrArrayTmaWarpSpecializedILi4ELi2ELi32ELb1ELb0EEEJNS6_IJS1A_SI_SH_EEENS6_IJNSW_IS1A_SE_EENSW_INS6_IJNSC_ILi32EEESD_EEENS6_IJSE_SH_EEEEEEEENS_6half_tEPNS6_IJSE_lSL_EEES1T_S1V_NS1H_6fusion15FusionCallbacksIS1L_NS1W_17LinearCombinationIS1T_fS1T_fLNS_15FloatRoundStyleE2EEES1M_S1S_JEEENS5_5SM1004TMEM4LOAD26SM100_TMEM_LOAD_16dp256b4xENS5_13SM90_TMA_LOADENS14_IS16_S18_NSW_INS6_IJS1A_S19_EEENS6_IJSE_S1A_EEEEEEENS5_17SM75_U16x8_LDSM_TENS5_14SM90_TMA_STOREES2A_NS5_17SM90_U16x8_STSM_TENS5_39AutoVectorizingCopyWithAssumedAlignmentILi128EEEEEEvvEEEEvNT_6ParamsE,(.L_x_302 - _ZN7cutlass13device_kernelINS_4gemm6kernel13GemmUniversalINS1_17GroupProblemShapeIN4cute5tupleIJiiiEEEEENS1_10collective13CollectiveMmaINS1_40MainloopSm100ArrayTmaUmmaWarpSpecializedILi3ELi8ELi4ENS6_IJNS5_1CILi2EEENSC_ILi1EEESE_EEEEENS6_IJNSC_ILi128EEENSC_ILi256EEESH_EEENS_10bfloat16_tEPNS6_IJlSE_NSC_ILi0EEEEEESK_SN_NS5_8TiledMMAINS5_8MMA_AtomIJNS5_26SM100_MMA_F16BF16_2x1SM_SSISK_SK_fLi128ELi256ELNS5_4UMMA5MajorE0ELSS_0ELNSR_7ScaleInE0ELST_0EEEEEENS5_6LayoutINS6_IJSE_SE_SE_EEENS6_IJSL_SL_SL_EEEEENS6_IJNS5_10UnderscoreES10_S10_EEEEENS5_18SM100_TMA_2SM_LOADENS5_14ComposedLayoutINS5_7SwizzleILi3ELi4ELi3EEENS5_18smem_ptr_flag_bitsILi16EEENSW_INS6_IJNSC_ILi8EEENSC_ILi64EEEEEENS6_IJS1A_SE_EEEEEEEvNS5_8identityES13_S1E_vS1F_EENS_8epilogue10collective18CollectiveEpilogueINS1H_31Sm100PtrArrayTmaWarpSpecializedILi4ELi2ELi32ELb1ELb0EEEJNS6_IJS1A_SI_SH_EEENS6_IJNSW_IS1A_SE_EENSW_INS6_IJNSC_ILi32EEESD_EEENS6_IJSE_SH_EEEEEEEENS_6half_tEPNS6_IJSE_lSL_EEES1T_S1V_NS1H_6fusion15FusionCallbacksIS1L_NS1W_17LinearCombinationIS1T_fS1T_fLNS_15FloatRoundStyleE2EEES1M_S1S_JEEENS5_5SM1004TMEM4LOAD26SM100_TMEM_LOAD_16dp256b4xENS5_13SM90_TMA_LOADENS14_IS16_S18_NSW_INS6_IJS1A_S19_EEENS6_IJSE_S1A_EEEEEEENS5_17SM75_U16x8_LDSM_TENS5_14SM90_TMA_STOREES2A_NS5_17SM90_U16x8_STSM_TENS5_39AutoVectorizingCopyWithAssumedAlignmentILi128EEEEEEvvEEEEvNT_6ParamsE)
        .other          _ZN7cutlass13device_kernelINS_4gemm6kernel13GemmUniversalINS1_17GroupProblemShapeIN4cute5tupleIJiiiEEEEENS1_10collective13CollectiveMmaINS1_40MainloopSm100ArrayTmaUmmaWarpSpecializedILi3ELi8ELi4ENS6_IJNS5_1CILi2EEENSC_ILi1EEESE_EEEEENS6_IJNSC_ILi128EEENSC_ILi256EEESH_EEENS_10bfloat16_tEPNS6_IJlSE_NSC_ILi0EEEEEESK_SN_NS5_8TiledMMAINS5_8MMA_AtomIJNS5_26SM100_MMA_F16BF16_2x1SM_SSISK_SK_fLi128ELi256ELNS5_4UMMA5MajorE0ELSS_0ELNSR_7ScaleInE0ELST_0EEEEEENS5_6LayoutINS6_IJSE_SE_SE_EEENS6_IJSL_SL_SL_EEEEENS6_IJNS5_10UnderscoreES10_S10_EEEEENS5_18SM100_TMA_2SM_LOADENS5_14ComposedLayoutINS5_7SwizzleILi3ELi4ELi3EEENS5_18smem_ptr_flag_bitsILi16EEENSW_INS6_IJNSC_ILi8EEENSC_ILi64EEEEEENS6_IJS1A_SE_EEEEEEEvNS5_8identityES13_S1E_vS1F_EENS_8epilogue10collective18CollectiveEpilogueINS1H_31Sm100PtrArrayTmaWarpSpecializedILi4ELi2ELi32ELb1ELb0EEEJNS6_IJS1A_SI_SH_EEENS6_IJNSW_IS1A_SE_EENSW_INS6_IJNSC_ILi32EEESD_EEENS6_IJSE_SH_EEEEEEEENS_6half_tEPNS6_IJSE_lSL_EEES1T_S1V_NS1H_6fusion15FusionCallbacksIS1L_NS1W_17LinearCombinationIS1T_fS1T_fLNS_15FloatRoundStyleE2EEES1M_S1S_JEEENS5_5SM1004TMEM4LOAD26SM100_TMEM_LOAD_16dp256b4xENS5_13SM90_TMA_LOADENS14_IS16_S18_NSW_INS6_IJS1A_S19_EEENS6_IJSE_S1A_EEEEEEENS5_17SM75_U16x8_LDSM_TENS5_14SM90_TMA_STOREES2A_NS5_17SM90_U16x8_STSM_TENS5_39AutoVectorizingCopyWithAssumedAlignmentILi128EEEEEEvvEEEEvNT_6ParamsE,@"STO_CUDA_ENTRY STV_DEFAULT"
_ZN7cutlass13device_kernelINS_4gemm6kernel13GemmUniversalINS1_17GroupProblemShapeIN4cute5tupleIJiiiEEEEENS1_10collective13CollectiveMmaINS1_40MainloopSm100ArrayTmaUmmaWarpSpecializedILi3ELi8ELi4ENS6_IJNS5_1CILi2EEENSC_ILi1EEESE_EEEEENS6_IJNSC_ILi128EEENSC_ILi256EEESH_EEENS_10bfloat16_tEPNS6_IJlSE_NSC_ILi0EEEEEESK_SN_NS5_8TiledMMAINS5_8MMA_AtomIJNS5_26SM100_MMA_F16BF16_2x1SM_SSISK_SK_fLi128ELi256ELNS5_4UMMA5MajorE0ELSS_0ELNSR_7ScaleInE0ELST_0EEEEEENS5_6LayoutINS6_IJSE_SE_SE_EEENS6_IJSL_SL_SL_EEEEENS6_IJNS5_10UnderscoreES10_S10_EEEEENS5_18SM100_TMA_2SM_LOADENS5_14ComposedLayoutINS5_7SwizzleILi3ELi4ELi3EEENS5_18smem_ptr_flag_bitsILi16EEENSW_INS6_IJNSC_ILi8EEENSC_ILi64EEEEEENS6_IJS1A_SE_EEEEEEEvNS5_8identityES13_S1E_vS1F_EENS_8epilogue10collective18CollectiveEpilogueINS1H_31Sm100PtrArrayTmaWarpSpecializedILi4ELi2ELi32ELb1ELb0EEEJNS6_IJS1A_SI_SH_EEENS6_IJNSW_IS1A_SE_EENSW_INS6_IJNSC_ILi32EEESD_EEENS6_IJSE_SH_EEEEEEEENS_6half_tEPNS6_IJSE_lSL_EEES1T_S1V_NS1H_6fusion15FusionCallbacksIS1L_NS1W_17LinearCombinationIS1T_fS1T_fLNS_15FloatRoundStyleE2EEES1M_S1S_JEEENS5_5SM1004TMEM4LOAD26SM100_TMEM_LOAD_16dp256b4xENS5_13SM90_TMA_LOADENS14_IS16_S18_NSW_INS6_IJS1A_S19_EEENS6_IJSE_S1A_EEEEEEENS5_17SM75_U16x8_LDSM_TENS5_14SM90_TMA_STOREES2A_NS5_17SM90_U16x8_STSM_TENS5_39AutoVectorizingCopyWithAssumedAlignmentILi128EEEEEEvvEEEEvNT_6ParamsE:
[----:B------:R-:W1:Y:S01]  /*0000*/  LDC R1, c[0x0][0x37c] ;  /* 0x0000df00ff017b82 */ /* 0x000e620000000800 */
[----:B------:R-:W2:Y:S07]  /*0010*/  S2R R0, SR_TID.X ;  /* 0x0000000000007919 */ /* 0x000eae0000002100 */
[----:B------:R-:W3:Y:S01]  /*0020*/  S2UR UR35, SR_CgaCtaId ;  /* 0x00000000002379c3 */ /* 0x000ee20000008800 */
[----:B------:R-:W-:Y:S01]  /*0030*/  UMOV UR37, 0x4 ;  /* 0x0000000400257882 */ /* 0x000fe20000000000 */
[----:B------:R-:W4:Y:S01]  /*0040*/  LDCU UR34, c[0x0][0x370] ;  /* 0x00006e00ff2277ac */ /* 0x000f220008000800 */
[----:B------:R-:W-:-:S05]  /*0050*/  ELECT P2, URZ, PT ;  /* 0x0000000000ff782f */ /* 0x000fca0003840000 */
[----:B------:R-:W-:Y:S08]  /*0060*/  S2UR UR42, SR_CTAID.X ;  /* 0x00000000002a79c3 */ /* 0x000ff00000002500 */
[----:B------:R-:W4:Y:S01]  /*0070*/  S2UR UR58, SR_CTAID.Y ;  /* 0x00000000003a79c3 */ /* 0x000f220000002600 */
[----:B---3--:R-:W-:Y:S02]  /*0080*/  ULOP3.LUT UR44, UR35, 0x1, URZ, 0xc0, !UPT ;  /* 0x00000001232c7892 */ /* 0x008fe4000f8ec0ff */
[----:B------:R-:W-:Y:S01]  /*0090*/  ULOP3.LUT UR43, UR35, 0x1, URZ, 0x3c, !UPT ;  /* 0x00000001232b7892 */ /* 0x000fe2000f8e3cff */
[----:B--2---:R-:W-:-:S05]  /*00a0*/  SHF.R.U32.HI R80, RZ, 0x5, R0 ;  /* 0x00000005ff507819 */ /* 0x004fca0000011600 */
[----:B------:R-:W2:Y:S01]  /*00b0*/  SHFL.IDX PT, R2, R80, RZ, 0x1f ;  /* 0x00001fff50027589 */ /* 0x000ea200000e0000 */
[----:B----4-:R-:W-:Y:S01]  /*00c0*/  UIMAD UR16, UR58, UR34, UR42 ;  /* 0x000000223a1072a4 */ /* 0x010fe2000f8e022a */
[----:B--2---:R-:W-:-:S13]  /*00d0*/  R2UR UR21, R2 ;  /* 0x00000000021572ca */ /* 0x004fda00000e0000 */
[----:B------:R-:W-:Y:S02]  /*00e0*/  UISETP.GE.AND UP0, UPT, UR21, 0x8, UPT ;  /* 0x000000081500788c */ /* 0x000fe4000bf06270 */
[----:B------:R-:W-:Y:S02]  /*00f0*/  UISETP.GT.AND UP1, UPT, UR21, 0x3, UPT ;  /* 0x000000031500788c */ /* 0x000fe4000bf24270 */
[----:B------:R-:W-:-:S04]  /*0100*/  USEL UR37, UR37, 0x8, !UP0 ;  /* 0x0000000825257887 */ /* 0x000fc8000c000000 */
[----:B------:R-:W-:Y:S02]  /*0110*/  USEL UR37, UR37, UR21, UP1 ;  /* 0x0000001525257287 */ /* 0x000fe40008800000 */
[----:B------:R-:W-:Y:S02]  /*0120*/  ULOP3.LUT UR21, UR21, 0xfffffffc, URZ, 0xc0, !UPT ;  /* 0xfffffffc15157892 */ /* 0x000fe4000f8ec0ff */
[----:B------:R-:W-:-:S09]  /*0130*/  UISETP.NE.AND UP0, UPT, UR37, 0x2, UPT ;  /* 0x000000022500788c */ /* 0x000fd2000bf05270 */
[----:B-1----:R-:W-:Y:S05]  /*0140*/  BRA.U UP0, `(.L_x_0) ;  /* 0x0000000100f87547 */ /* 0x002fea000b800000 */
[----:B------:R-:W1:Y:S01]  /*0150*/  LDCU UR26, c[0x0][0xc1c] ;  /* 0x00018380ff1a77ac */ /* 0x000e620008000800 */
[----:B------:R-:W-:Y:S01]  /*0160*/  BSSY.RECONVERGENT B0, `(.L_x_1) ;  /* 0x000003b000007945 */ /* 0x000fe20003800200 */
[----:B------:R-:W2:Y:S01]  /*0170*/  LDCU.64 UR4, c[0x0][0x820] ;  /* 0x00010400ff0477ac */ /* 0x000ea20008000a00 */
[----:B------:R-:W-:Y:S01]  /*0180*/  ELECT P0, URZ, PT ;  /* 0x0000000000ff782f */ /* 0x000fe20003800000 */
[----:B------:R-:W-:Y:S02]  /*0190*/  UIMAD UR28, UR16, 0xd, URZ ;  /* 0x0000000d101c78a4 */ /* 0x000fe4000f8e02ff */
[----:B-1----:R-:W-:-:S04]  /*01a0*/  UIADD3 UR26, UPT, UPT, UR16, UR26, URZ ;  /* 0x0000001a101a7290 */ /* 0x002fc8000fffe0ff */
[----:B------:R-:W-:Y:S02]  /*01b0*/  UIMAD UR26, UR26, 0xd, URZ ;  /* 0x0000000d1a1a78a4 */ /* 0x000fe4000f8e02ff */
[----:B--2---:R-:W-:Y:S02]  /*01c0*/  UIMAD.WIDE.U32 UR28, UR28, 0x80, UR4 ;  /* 0x000000801c1c78a5 */ /* 0x004fe4000f8e0004 */
[----:B------:R-:W-:Y:S02]  /*01d0*/  UIMAD.WIDE.U32 UR26, UR26, 0x80, UR4 ;  /* 0x000000801a1a78a5 */ /* 0x000fe4000f8e0004 */
[----:B------:R-:W-:Y:S10]  /*01e0*/  @!P0 BRA `(.L_x_2) ;  /* 0x0000000000c88947 */ /* 0x000ff40003800000 */
[----:B------:R-:W1:Y:S01]  /*01f0*/  LDC.64 R64, c[0x0][0x400] ;  /* 0x00010000ff407b82 */ /* 0x000e620000000a00 */
[----:B------:R-:W-:Y:S02]  /*0200*/  UMOV UR4, 0x400 ;  /* 0x0000040000047882 */ /* 0x000fe40000000000 */
[----:B------:R-:W-:-:S05]  /*0210*/  ULEA UR4, UR35, UR4, 0x18 ;  /* 0x0000000423047291 */ /* 0x000fca000f8ec0ff */
[----:B------:R-:W1:Y:S08]  /*0220*/  LDC.64 R66, c[0x0][0x408] ;  /* 0x00010200ff427b82 */ /* 0x000e700000000a00 */
[----:B------:R-:W2:Y:S08]  /*0230*/  LDC.64 R60, c[0x0][0x410] ;  /* 0x00010400ff3c7b82 */ /* 0x000eb00000000a00 */
[----:B------:R-:W2:Y:S08]  /*0240*/  LDC.64 R62, c[0x0][0x418] ;  /* 0x00010600ff3e7b82 */ /* 0x000eb00000000a00 */
[----:B------:R-:W3:Y:S01]  /*0250*/  LDC.64 R56, c[0x0][0x420] ;  /* 0x00010800ff387b82 */ /* 0x000ee20000000a00 */
[----:B-1----:R1:W-:Y:S07]  /*0260*/  STS.128 [UR4+0x480], R64 ;  /* 0x00048040ff007988 */ /* 0x0023ee0008000c04 */
[----:B------:R-:W3:Y:S08]  /*0270*/  LDC.64 R58, c[0x0][0x428] ;  /* 0x00010a00ff3a7b82 */ /* 0x000ef00000000a00 */
[----:B------:R-:W4:Y:S01]  /*0280*/  LDC.64 R52, c[0x0][0x430] ;  /* 0x00010c00ff347b82 */ /* 0x000f220000000a00 */
[----:B--2---:R1:W-:Y:S07]  /*0290*/  STS.128 [UR4+0x490], R60 ;  /* 0x0004903cff007988 */ /* 0x0043ee0008000c04 */
[----:B------:R-:W4:Y:S08]  /*02a0*/  LDC.64 R54, c[0x0][0x438] ;  /* 0x00010e00ff367b82 */ /* 0x000f300000000a00 */
[----:B------:R-:W2:Y:S01]  /*02b0*/  LDC.64 R48, c[0x0][0x440] ;  /* 0x00011000ff307b82 */ /* 0x000ea20000000a00 */
[----:B---3--:R1:W-:Y:S07]  /*02c0*/  STS.128 [UR4+0x4a0], R56 ;  /* 0x0004a038ff007988 */ /* 0x0083ee0008000c04 */
[----:B------:R-:W2:Y:S08]  /*02d0*/  LDC.64 R50, c[0x0][0x448] ;  /* 0x00011200ff327b82 */ /* 0x000eb00000000a00 */
[----:B------:R-:W3:Y:S01]  /*02e0*/  LDC.64 R44, c[0x0][0x450] ;  /* 0x00011400ff2c7b82 */ /* 0x000ee20000000a00 */
[----:B----4-:R1:W-:Y:S07]  /*02f0*/  STS.128 [UR4+0x4b0], R52 ;  /* 0x0004b034ff007988 */ /* 0x0103ee0008000c04 */
        /* <DEDUP_REMOVED lines=30> */
[----:B------:R-:W4:Y:S01]  /*04e0*/  LDC.64 R6, c[0x0][0x578] ;  /* 0x00015e00ff067b82 */ /* 0x000f220000000a00 */
[----:B---3--:R1:W-:Y:S04]  /*04f0*/  STS.128 [UR4+0x560], R8 ;  /* 0x00056008ff007988 */ /* 0x0083e80008000c04 */
[----:B----4-:R1:W-:Y:S02]  /*0500*/  STS.128 [UR4+0x570], R4 ;  /* 0x00057004ff007988 */ /* 0x0103e40008000c04 */
.L_x_2:
[----:B------:R-:W-:Y:S05]  /*0510*/  BSYNC.RECONVERGENT B0 ;  /* 0x0000000000007941 */ /* 0x000fea0003800200 */
.L_x_1:
[----:B------:R-:W-:Y:S01]  /*0520*/  NOP ;  /* 0x0000000000007918 */ /* 0x000fe20000000000 */
.L_x_0:
[----:B------:R-:W-:-:S09]  /*0530*/  UISETP.NE.AND UP0, UPT, UR37, 0x3, UPT ;  /* 0x000000032500788c */ /* 0x000fd2000bf05270 */
[----:B------:R-:W-:Y:S05]  /*0540*/  BRA.U UP0, `(.L_x_3) ;  /* 0x00000001007c7547 */ /* 0x000fea000b800000 */
[----:B-1----:R-:W1:Y:S01]  /*0550*/  LDC.64 R32, c[0x0][0x900] ;  /* 0x00024000ff207b82 */ /* 0x002e620000000a00 */
[----:B------:R-:W2:Y:S01]  /*0560*/  LDCU.64 UR6, c[0x0][0xb00] ;  /* 0x00016000ff0677ac */ /* 0x000ea20008000a00 */
[----:B------:R-:W-:Y:S01]  /*0570*/  ELECT P0, URZ, PT ;  /* 0x0000000000ff782f */ /* 0x000fe20003800000 */
[----:B------:R-:W-:-:S05]  /*0580*/  UMOV UR4, 0x400 ;  /* 0x0000040000047882 */ /* 0x000fca0000000000 */
[----:B------:R-:W1:Y:S01]  /*0590*/  LDC.64 R34, c[0x0][0x908] ;  /* 0x00024200ff227b82 */ /* 0x000e620000000a00 */
[----:B------:R-:W-:Y:S02]  /*05a0*/  ULEA UR4, UR35, UR4, 0x18 ;  /* 0x0000000423047291 */ /* 0x000fe4000f8ec0ff */
[----:B------:R-:W-:-:S05]  /*05b0*/  UIMAD UR22, UR16, 0xe, URZ ;  /* 0x0000000e101678a4 */ /* 0x000fca000f8e02ff */
[----:B------:R-:W3:Y:S01]  /*05c0*/  LDC.64 R28, c[0x0][0x910] ;  /* 0x00024400ff1c7b82 */ /* 0x000ee20000000a00 */
[----:B--2---:R-:W-:-:S07]  /*05d0*/  UIMAD.WIDE.U32 UR22, UR22, 0x80, UR6 ;  /* 0x00000080161678a5 */ /* 0x004fce000f8e0006 */
[----:B------:R-:W3:Y:S08]  /*05e0*/  LDC.64 R30, c[0x0][0x918] ;  /* 0x00024600ff1e7b82 */ /* 0x000ef00000000a00 */
[----:B------:R-:W2:Y:S01]  /*05f0*/  LDC.64 R24, c[0x0][0x920] ;  /* 0x00024800ff187b82 */ /* 0x000ea20000000a00 */
[----:B-1----:R4:W-:Y:S07]  /*0600*/  @P0 STS.128 [UR4+0x380], R32 ;  /* 0x00038020ff000988 */ /* 0x0029ee0008000c04 */
[----:B------:R-:W2:Y:S08]  /*0610*/  LDC.64 R26, c[0x0][0x928] ;  /* 0x00024a00ff1a7b82 */ /* 0x000eb00000000a00 */
[----:B------:R-:W1:Y:S01]  /*0620*/  LDC.64 R20, c[0x0][0x930] ;  /* 0x00024c00ff147b82 */ /* 0x000e620000000a00 */
[----:B---3--:R4:W-:Y:S07]  /*0630*/  @P0 STS.128 [UR4+0x390], R28 ;  /* 0x0003901cff000988 */ /* 0x0089ee0008000c04 */
[----:B------:R-:W1:Y:S08]  /*0640*/  LDC.64 R22, c[0x0][0x938] ;  /* 0x00024e00ff167b82 */ /* 0x000e700000000a00 */
[----:B------:R-:W3:Y:S01]  /*0650*/  LDC.64 R16, c[0x0][0x940] ;  /* 0x00025000ff107b82 */ /* 0x000ee20000000a00 */
[----:B--2---:R4:W-:Y:S07]  /*0660*/  @P0 STS.128 [UR4+0x3a0], R24 ;  /* 0x0003a018ff000988 */ /* 0x0049ee0008000c04 */
        /* <DEDUP_REMOVED lines=9> */
[----:B------:R-:W3:Y:S01]  /*0700*/  LDC.64 R6, c[0x0][0x978] ;  /* 0x00025e00ff067b82 */ /* 0x000ee20000000a00 */
[----:B-1----:R4:W-:Y:S04]  /*0710*/  @P0 STS.128 [UR4+0x3e0], R8 ;  /* 0x0003e008ff000988 */ /* 0x0029e80008000c04 */
[----:B---3--:R4:W-:Y:S01]  /*0720*/  @P0 STS.128 [UR4+0x3f0], R4 ;  /* 0x0003f004ff000988 */ /* 0x0089e20008000c04 */
[----:B------:R-:W-:Y:S01]  /*0730*/  NOP ;  /* 0x0000000000007918 */ /* 0x000fe20000000000 */
.L_x_3:
[----:B------:R-:W2:Y:S02]  /*0740*/  SHFL.IDX PT, R2, R80, RZ, 0x1f ;  /* 0x00001fff50027589 */ /* 0x000ea400000e0000 */
[----:B--2---:R-:W-:-:S13]  /*0750*/  ISETP.NE.AND P0, PT, R2, RZ, PT ;  /* 0x000000ff0200720c */ /* 0x004fda0003f05270 */
[----:B------:R-:W-:Y:S05]  /*0760*/  @P0 BRA `(.L_x_4) ;  /* 0x00000000003c0947 */ /* 0x000fea0003800000 */
[----:B------:R-:W-:Y:S01]  /*0770*/  UMOV UR5, 0x400 ;  /* 0x0000040000057882 */ /* 0x000fe20000000000 */
[----:B------:R-:W-:Y:S01]  /*0780*/  UMOV UR4, 0x1 ;  /* 0x0000000100047882 */ /* 0x000fe20000000000 */
[----:B------:R-:W-:Y:S02]  /*0790*/  ULEA UR5, UR35, UR5, 0x18 ;  /* 0x0000000523057291 */ /* 0x000fe4000f8ec0ff */
[----:B------:R-:W-:-:S04]  /*07a0*/  UIADD3 UR6, UPT, UPT, -UR4, 0x100000, URZ ;  /* 0x0010000004067890 */ /* 0x000fc8000fffe1ff */
[----:B------:R-:W-:Y:S02]  /*07b0*/  USHF.L.U32 UR7, UR6, 0xb, URZ ;  /* 0x0000000b06077899 */ /* 0x000fe400080006ff */
[----:B------:R-:W-:Y:S01]  /*07c0*/  USHF.L.U32 UR6, UR6, 0x1, URZ ;  /* 0x0000000106067899 */ /* 0x000fe200080006ff */
[----:B------:R-:W-:Y:S01]  /*07d0*/  ELECT P0, URZ, PT ;  /* 0x0000000000ff782f */ /* 0x000fe20003800000 */
[----:B------:R-:W2:Y:S10]  /*07e0*/  FENCE.VIEW.ASYNC.S ;  /* 0x00000000000073c6 */ /* 0x000eb40000000000 */
[----:B--2---:R2:W3:Y:S01]  /*07f0*/  SYNCS.EXCH.64 URZ, [UR5], UR6 ;  /* 0x0000000605ff75b2 */ /* 0x0044e20008000100 */
[----:B------:R2:W1:Y:S01]  /*0800*/  SYNCS.EXCH.64 URZ, [UR5+0x18], UR6 ;  /* 0x0000180605ff75b2 */ /* 0x0004620008000100 */
[----:B------:R2:W1:Y:S01]  /*0810*/  SYNCS.EXCH.64 URZ, [UR5+0x8], UR6 ;  /* 0x0000080605ff75b2 */ /* 0x0004620008000100 */
[----:B------:R2:W1:Y:S01]  /*0820*/  SYNCS.EXCH.64 URZ, [UR5+0x20], UR6 ;  /* 0x0000200605ff75b2 */ /* 0x0004620008000100 */
[----:B------:R2:W1:Y:S01]  /*0830*/  SYNCS.EXCH.64 URZ, [UR5+0x10], UR6 ;  /* 0x0000100605ff75b2 */ /* 0x0004620008000100 */
[----:B------:R2:W1:Y:S01]  /*0840*/  SYNCS.EXCH.64 URZ, [UR5+0x28], UR6 ;  /* 0x0000280605ff75b2 */ /* 0x0004620008000100 */
[----:B------:R-:W-:Y:S01]  /*0850*/  NOP ;  /* 0x0000000000007918 */ /* 0x000fe20000000000 */
.L_x_4:
[----:B------:R-:W5:Y:S01]  /*0860*/  SHFL.IDX PT, R2, R80, RZ, 0x1f ;  /* 0x00001fff50027589 */ /* 0x000f6200000e0000 */
[----:B------:R-:W-:Y:S01]  /*0870*/  NOP ;  /* 0x0000000000007918 */ /* 0x000fe20000000000 */
[----:B-----5:R-:W-:-:S13]  /*0880*/  ISETP.NE.AND P0, PT, R2, 0x1, PT ;  /* 0x000000010200780c */ /* 0x020fda0003f05270 */
[----:B------:R-:W-:Y:S05]  /*0890*/  @P0 BRA `(.L_x_5) ;  /* 0x0000000000540947 */ /* 0x000fea0003800000 */
[----:B--2---:R-:W-:Y:S01]  /*08a0*/  UMOV UR6, 0x400 ;  /* 0x0000040000067882 */ /* 0x004fe20000000000 */
[----:B------:R-:W-:Y:S01]  /*08b0*/  UMOV UR5, 0x20 ;  /* 0x0000002000057882 */ /* 0x000fe20000000000 */
[----:B------:R-:W-:Y:S01]  /*08c0*/  UMOV UR4, 0x80 ;  /* 0x0000008000047882 */ /* 0x000fe20000000000 */
[----:B------:R-:W-:Y:S02]  /*08d0*/  ULEA UR6, UR35, UR6, 0x18 ;  /* 0x0000000623067291 */ /* 0x000fe4000f8ec0ff */
[----:B------:R-:W-:-:S04]  /*08e0*/  UIADD3 UR8, UPT, UPT, -UR5, 0x100000, URZ ;  /* 0x0010000005087890 */ /* 0x000fc8000fffe1ff */
[----:B------:R-:W-:Y:S02]  /*08f0*/  USHF.L.U32 UR9, UR8, 0xb, URZ ;  /* 0x0000000b08097899 */ /* 0x000fe400080006ff */
[----:B------:R-:W-:Y:S02]  /*0900*/  USHF.L.U32 UR8, UR8, 0x1, URZ ;  /* 0x0000000108087899 */ /* 0x000fe400080006ff */
[----:B------:R-:W-:-:S04]  /*0910*/  UIADD3 UR4, UPT, UPT, -UR4, 0x100000, URZ ;  /* 0x0010000004047890 */ /* 0x000fc8000fffe1ff */
[----:B------:R-:W-:Y:S02]  /*0920*/  USHF.L.U32 UR5, UR4, 0xb, URZ ;  /* 0x0000000b04057899 */ /* 0x000fe400080006ff */
[----:B------:R-:W-:Y:S01]  /*0930*/  USHF.L.U32 UR4, UR4, 0x1, URZ ;  /* 0x0000000104047899 */ /* 0x000fe200080006ff */
[----:B------:R-:W-:Y:S01]  /*0940*/  ELECT P0, URZ, PT ;  /* 0x0000000000ff782f */ /* 0x000fe20003800000 */
[----:B------:R-:W2:Y:S02]  /*0950*/  FENCE.VIEW.ASYNC.S ;  /* 0x00000000000073c6 */ /* 0x000ea40000000000 */
[----:B--2---:R2:W1:Y:S08]  /*0960*/  SYNCS.EXCH.64 URZ, [UR6+0x30], UR8 ;  /* 0x0000300806ff75b2 */ /* 0x0044700008000100 */
[----:B------:R2:W1:Y:S01]  /*0970*/  SYNCS.EXCH.64 URZ, [UR6+0x50], UR4 ;  /* 0x0000500406ff75b2 */ /* 0x0004620008000100 */
[----:B------:R2:W1:Y:S01]  /*0980*/  SYNCS.EXCH.64 URZ, [UR6+0x38], UR8 ;  /* 0x0000380806ff75b2 */ /* 0x0004620008000100 */
[----:B------:R2:W1:Y:S01]  /*0990*/  SYNCS.EXCH.64 URZ, [UR6+0x58], UR4 ;  /* 0x0000580406ff75b2 */ /* 0x0004620008000100 */
[----:B------:R2:W1:Y:S01]  /*09a0*/  SYNCS.EXCH.64 URZ, [UR6+0x40], UR8 ;  /* 0x0000400806ff75b2 */ /* 0x0004620008000100 */
[----:B------:R2:W1:Y:S01]  /*09b0*/  SYNCS.EXCH.64 URZ, [UR6+0x60], UR4 ;  /* 0x0000600406ff75b2 */ /* 0x0004620008000100 */
[----:B------:R2:W1:Y:S01]  /*09c0*/  SYNCS.EXCH.64 URZ, [UR6+0x48], UR8 ;  /* 0x0000480806ff75b2 */ /* 0x0004620008000100 */
[----:B------:R2:W1:Y:S01]  /*09d0*/  SYNCS.EXCH.64 URZ, [UR6+0x68], UR4 ;  /* 0x0000680406ff75b2 */ /* 0x0004620008000100 */
[----:B------:R-:W-:Y:S01]  /*09e0*/  NOP ;  /* 0x0000000000007918 */ /* 0x000fe20000000000 */
.L_x_5:
[----:B------:R-:W5:Y:S01]  /*09f0*/  SHFL.IDX PT, R2, R80, RZ, 0x1f ;  /* 0x00001fff50027589 */ /* 0x000f6200000e0000 */
[----:B------:R-:W-:Y:S01]  /*0a00*/  NOP ;  /* 0x0000000000007918 */ /* 0x000fe20000000000 */
[----:B-----5:R-:W-:-:S13]  /*0a10*/  ISETP.NE.AND P0, PT, R2, 0x3, PT ;  /* 0x000000030200780c */ /* 0x020fda0003f05270 */
[----:B------:R-:W-:Y:S05]  /*0a20*/  @P0 BRA `(.L_x_6) ;  /* 0x00000000002c0947 */ /* 0x000fea0003800000 */
[----:B--2---:R-:W-:Y:S01]  /*0a30*/  UMOV UR5, 0x400 ;  /* 0x0000040000057882 */ /* 0x004fe20000000000 */
[----:B------:R-:W-:Y:S01]  /*0a40*/  UMOV UR4, 0x20 ;  /* 0x0000002000047882 */ /* 0x000fe20000000000 */
[----:B------:R-:W-:Y:S02]  /*0a50*/  ULEA UR5, UR35, UR5, 0x18 ;  /* 0x0000000523057291 */ /* 0x000fe4000f8ec0ff */
[----:B------:R-:W-:-:S04]  /*0a60*/  UIADD3 UR6, UPT, UPT, -UR4, 0x100000, URZ ;  /* 0x0010000004067890 */ /* 0x000fc8000fffe1ff */
[----:B------:R-:W-:Y:S02]  /*0a70*/  USHF.L.U32 UR7, UR6, 0xb, URZ ;  /* 0x0000000b06077899 */ /* 0x000fe400080006ff */
[----:B------:R-:W-:Y:S01]  /*0a80*/  USHF.L.U32 UR6, UR6, 0x1, URZ ;  /* 0x0000000106067899 */ /* 0x000fe200080006ff */
[----:B------:R-:W-:Y:S01]  /*0a90*/  ELECT P0, URZ, PT ;  /* 0x0000000000ff782f */ /* 0x000fe20003800000 */
[----:B------:R-:W2:Y:S10]  /*0aa0*/  FENCE.VIEW.ASYNC.S ;  /* 0x00000000000073c6 */ /* 0x000eb40000000000 */
[----:B--2---:R2:W1:Y:S01]  /*0ab0*/  SYNCS.EXCH.64 URZ, [UR5+0x70], UR6 ;  /* 0x0000700605ff75b2 */ /* 0x0044620008000100 */
[----:B------:R2:W1:Y:S01]  /*0ac0*/  SYNCS.EXCH.64 URZ, [UR5+0x78], UR6 ;  /* 0x0000780605ff75b2 */ /* 0x0004620008000100 */
[----:B------:R-:W-:Y:S01]  /*0ad0*/  NOP ;  /* 0x0000000000007918 */ /* 0x000fe20000000000 */
.L_x_6:
        /* <DEDUP_REMOVED lines=31> */
[----:B------:R2:W1:Y:S02]  /*0cd0*/  SYNCS.EXCH.64 URZ, [UR6+0xf8], UR4 ;  /* 0x0000f80406ff75b2 */ /* 0x0004640008000100 */
[----:B--2---:R-:W-:Y:S01]  /*0ce0*/  NOP ;  /* 0x0000000000007918 */ /* 0x004fe20000000000 */
.L_x_7:
        /* <DEDUP_REMOVED lines=33> */
.L_x_8:
[----:B------:R-:W5:Y:S01]  /*0f00*/  SHFL.IDX PT, R2, R80, RZ, 0x1f ;  /* 0x00001fff50027589 */ /* 0x000f6200000e0000 */
[----:B------:R-:W-:Y:S01]  /*0f10*/  ISETP.NE.OR P0, PT, RZ, UR37, !P2 ;  /* 0x00000025ff007c0c */ /* 0x000fe2000d705670 */
        /* <DEDUP_REMOVED lines=24> */
.L_x_9:
[----:B------:R-:W-:Y:S01]  /*10a0*/  VOTEU.ALL UP0, P0 ;  /* 0x0000000000ff7886 */ /* 0x000fe20000000000 */
[----:B--2---:R-:W-:Y:S01]  /*10b0*/  UMOV UR4, 0x20 ;  /* 0x0000002000047882 */ /* 0x004fe20000000000 */
[----:B------:R-:W-:Y:S01]  /*10c0*/  UISETP.NE.AND UP1, UPT, UR37, 0x2, UPT ;  /* 0x000000022500788c */ /* 0x000fe2000bf25270 */
[----:B------:R-:W-:Y:S02]  /*10d0*/  NOP ;  /* 0x0000000000007918 */ /* 0x000fe40000000000 */
[----:B------:R-:W-:Y:S01]  /*10e0*/  @!UP0 UMOV UR5, 0x400 ;  /* 0x0000040000058882 */ /* 0x000fe20000000000 */
[----:B------:R-:W-:-:S04]  /*10f0*/  @!UP0 UIADD3 UR6, UPT, UPT, -UR4, 0x100000, URZ ;  /* 0x0010000004068890 */ /* 0x000fc8000fffe1ff */
[----:B------:R-:W-:Y:S02]  /*1100*/  @!UP0 USHF.L.U32 UR7, UR6, 0xb, URZ ;  /* 0x0000000b06078899 */ /* 0x000fe400080006ff */
[----:B------:R-:W-:Y:S02]  /*1110*/  @!UP0 USHF.L.U32 UR6, UR6, 0x1, URZ ;  /* 0x0000000106068899 */ /* 0x000fe400080006ff */
[----:B------:R-:W-:Y:S01]  /*1120*/  @!UP0 ULEA UR5, UR35, UR5, 0x18 ;  /* 0x0000000523058291 */ /* 0x000fe2000f8ec0ff */
[----:B------:R-:W2:Y:S01]  /*1130*/  LDCU UR4, c[0x0][0x36c] ;  /* 0x00006d80ff0477ac */ /* 0x000ea20008000800 */
[----:B------:R-:W-:Y:S01]  /*1140*/  VOTEU.ALL UP0, P0 ;  /* 0x0000000000ff7886 */ /* 0x000fe20000000000 */
[----:B------:R-:W-:Y:S02]  /*1150*/  USEL UR20, URZ, 0x1, UP1 ;  /* 0x00000001ff147887 */ /* 0x000fe40008800000 */
[----:B------:R-:W-:Y:S01]  /*1160*/  UISETP.EQ.AND UP2, UPT, UR44, URZ, !UP1 ;  /* 0x000000ff2c00728c */ /* 0x000fe2000cf42270 */
[----:B------:R-:W5:Y:S06]  /*1170*/  FENCE.VIEW.ASYNC.S ;  /* 0x00000000000073c6 */ /* 0x000f6c0000000000 */
[----:B-----5:R1:W1:Y:S01]  /*1180*/  @!UP0 SYNCS.EXCH.64 URZ, [UR5+0x150], UR6 ;  /* 0x0001500605ff85b2 */ /* 0x0202620008000100 */
[----:B------:R-:W-:Y:S01]  /*1190*/  UISETP.NE.AND UP0, UPT, UR37, URZ, UPT ;  /* 0x000000ff2500728c */ /* 0x000fe2000bf05270 */
[----:B------:R-:W-:-:S03]  /*11a0*/  PLOP3.LUT P2, PT, P2, PT, UP2, 0x80, 0x8 ;  /* 0x000000000008781c */ /* 0x000fc6000174f028 */
[----:B------:R-:W-:Y:S02]  /*11b0*/  USEL UR24, UR20, 0x2, UP0 ;  /* 0x0000000214187887 */ /* 0x000fe40008000000 */
[----:B--2---:R-:W-:-:S09]  /*11c0*/  UISETP.EQ.U32.AND UP0, UPT, UR4, 0x1, UPT ;  /* 0x000000010400788c */ /* 0x004fd2000bf02070 */
[----:B------:R-:W-:Y:S05]  /*11d0*/  BRA.U !UP0, `(.L_x_10) ;  /* 0x0000000108087547 */ /* 0x000fea000b800000 */
[----:B-1-3--:R-:W-:Y:S01]  /*11e0*/  UCGABAR_ARV ;  /* 0x00000000000079c7 */ /* 0x00afe20008000000 */
[----:B------:R-:W-:Y:S05]  /*11f0*/  BRA `(.L_x_11) ;  /* 0x0000000000047947 */ /* 0x000fea0003800000 */
.L_x_10:
[----:B-1-3--:R-:W-:Y:S01]  /*1200*/  NOP ;  /* 0x0000000000007918 */ /* 0x00afe20000000000 */
.L_x_11:
[----:B----4-:R-:W1:Y:S01]  /*1210*/  LDC.64 R4, c[0x0][0xbf0] ;  /* 0x0002fc00ff047b82 */ /* 0x010e620000000a00 */
[----:B------:R-:W1:Y:S01]  /*1220*/  LDCU.64 UR50, c[0x0][0x358] ;  /* 0x00006b00ff3277ac */ /* 0x000e620008000a00 */
[----:B------:R-:W2:Y:S01]  /*1230*/  LDCU UR33, c[0x0][0xc0c] ;  /* 0x00018180ff2177ac */ /* 0x000ea20008000800 */
[----:B------:R-:W2:Y:S01]  /*1240*/  LDCU UR4, c[0x0][0xbdc] ;  /* 0x00017b80ff0477ac */ /* 0x000ea20008000800 */
[----:B------:R-:W3:Y:S01]  /*1250*/  LDCU UR32, c[0x0][0xc10] ;  /* 0x00018200ff2077ac */ /* 0x000ee20008000800 */
[----:B------:R-:W4:Y:S01]  /*1260*/  LDCU.128 UR12, c[0x0][0xba0] ;  /* 0x00017400ff0c77ac */ /* 0x000f220008000c00 */
[----:B------:R-:W4:Y:S01]  /*1270*/  LDCU.128 UR8, c[0x0][0xbb0] ;  /* 0x00017600ff0877ac */ /* 0x000f220008000c00 */
[----:B-1----:R-:W4:Y:S01]  /*1280*/  LDG.E R9, desc[UR50][R4.64] ;  /* 0x0000003204097981 */ /* 0x002f22000c1e1900 */
[----:B------:R-:W1:Y:S03]  /*1290*/  LDCU UR45, c[0x0][0xbe8] ;  /* 0x00017d00ff2d77ac */ /* 0x000e660008000800 */
[----:B------:R1:W4:Y:S01]  /*12a0*/  LDG.E R3, desc[UR50][R4.64+0x4] ;  /* 0x0000043204037981 */ /* 0x000322000c1e1900 */
[----:B--2---:R-:W-:Y:S01]  /*12b0*/  USHF.L.U32 UR33, UR33, UR4, URZ ;  /* 0x0000000421217299 */ /* 0x004fe200080006ff */
[----:B------:R-:W-:Y:S01]  /*12c0*/  LOP3.LUT R8, R0, 0x1f, RZ, 0xc0, !PT ;  /* 0x0000001f00087812 */ /* 0x000fe200078ec0ff */
[----:B---3--:R-:W-:Y:S01]  /*12d0*/  USHF.L.U32 UR32, UR32, UR4, URZ ;  /* 0x0000000420207299 */ /* 0x008fe200080006ff */
[----:B------:R-:W-:Y:S01]  /*12e0*/  CS2R R6, SRZ ;  /* 0x0000000000067805 */ /* 0x000fe2000001ff00 */
[----:B------:R-:W2:Y:S01]  /*12f0*/  LDCU.128 UR4, c[0x0][0xbc0] ;  /* 0x00017800ff0477ac */ /* 0x000ea20008000c00 */
[----:B----4-:R-:W-:Y:S01]  /*1300*/  UISETP.NE.U32.AND UP3, UPT, UR14, URZ, UPT ;  /* 0x000000ff0e00728c */ /* 0x010fe2000bf65070 */
[----:B------:R-:W-:Y:S01]  /*1310*/  UMOV UR36, 0x400 ;  /* 0x0000040000247882 */ /* 0x000fe20000000000 */
[----:B------:R-:W-:Y:S01]  /*1320*/  UISETP.NE.AND UP5, UPT, UR37, 0x8, UPT ;  /* 0x000000082500788c */ /* 0x000fe2000bfa5270 */
[----:B------:R-:W3:Y:S01]  /*1330*/  LDCU UR40, c[0x0][0xbe0] ;  /* 0x00017c00ff2877ac */ /* 0x000ee20008000800 */
[----:B-1----:R-:W-:Y:S01]  /*1340*/  ISETP.GE.AND P0, PT, R8, UR45, PT ;  /* 0x0000002d08007c0c */ /* 0x002fe2000bf06270 */
[----:B------:R-:W-:Y:S01]  /*1350*/  UISETP.NE.AND UP1, UPT, UR37, 0x1, UPT ;  /* 0x000000012500788c */ /* 0x000fe2000bf25270 */
[----:B------:R-:W-:-:S05]  /*1360*/  CS2R.32 R21, SR_CgaSize ;  /* 0x0000000000157805 */ /* 0x000fca0000008a00 */
[----:B------:R-:W-:-:S05]  /*1370*/  IMAD R21, R21, -0xa0, RZ ;  /* 0xffffff6015157824 */ /* 0x000fca00078e02ff */
[----:B------:R-:W-:-:S14]  /*1380*/  R2UR UR39, R21 ;  /* 0x00000000152772ca */ /* 0x000fdc00000e0000 */
[----:B------:R-:W1:Y:S01]  /*1390*/  LDCU UR39, c[0x0][UR39+0x2b0] ;  /* 0x00005600272777ac */ /* 0x000e620008000800 */
[----:B------:R-:W-:-:S05]  /*13a0*/  CS2R.32 R21, SR_CgaSize ;  /* 0x0000000000157805 */ /* 0x000fca0000008a00 */
[----:B------:R-:W-:-:S05]  /*13b0*/  IMAD R21, R21, -0xa0, RZ ;  /* 0xffffff6015157824 */ /* 0x000fca00078e02ff */
[----:B------:R-:W-:-:S14]  /*13c0*/  R2UR UR30, R21 ;  /* 0x00000000151e72ca */ /* 0x000fdc00000e0000 */
[----:B------:R-:W4:Y:S01]  /*13d0*/  LDCU UR30, c[0x0][UR30+0x2b4] ;  /* 0x000056801e1e77ac */ /* 0x000f220008000800 */
[----:B------:R-:W-:Y:S02]  /*13e0*/  IMAD.U32 R5, RZ, RZ, UR33 ;  /* 0x00000021ff057e24 */ /* 0x000fe4000f8e00ff */
[----:B------:R-:W-:Y:S01]  /*13f0*/  IMAD.U32 R4, RZ, RZ, UR32 ;  /* 0x00000020ff047e24 */ /* 0x000fe2000f8e00ff */
[----:B------:R-:W-:Y:S01]  /*1400*/  UISETP.NE.AND.EX UP3, UPT, UR15, URZ, UPT, UP3 ;  /* 0x000000ff0f00728c */ /* 0x000fe2000bf65330 */
[----:B------:R-:W2:Y:S01]  /*1410*/  @!P0 LDC.64 R12, c[0x0][0xbf0] ;  /* 0x0002fc00ff0c8b82 */ /* 0x000ea20000000a00 */
[----:B------:R-:W-:Y:S01]  /*1420*/  IABS R2, R5 ;  /* 0x0000000500027213 */ /* 0x000fe20000000000 */
[----:B------:R-:W3:Y:S03]  /*1430*/  LDCU UR19, c[0x0][0x374] ;  /* 0x00006e80ff1377ac */ /* 0x000ee60008000800 */
[----:B------:R-:W-:Y:S01]  /*1440*/  R2UR UR48, R2 ;  /* 0x00000000023072ca */ /* 0x000fe200000e0000 */
[----:B------:R-:W3:Y:S01]  /*1450*/  LDCU.U8 UR17, c[0x0][0xbd8] ;  /* 0x00017b00ff1177ac */ /* 0x000ee20008000000 */
[----:B------:R-:W-:-:S04]  /*1460*/  IABS R2, R4 ;  /* 0x0000000400027213 */ /* 0x000fc80000000000 */
[----:B------:R-:W-:-:S07]  /*1470*/  R2UR UR47, R2 ;  /* 0x00000000022f72ca */ /* 0x000fce00000e0000 */
[----:B------:R-:W1:Y:S01]  /*1480*/  I2F.RP R2, UR48 ;  /* 0x0000003000027d06 */ /* 0x000e620008209400 */
[----:B------:R-:W-:Y:S01]  /*1490*/  ULEA UR36, UR35, UR36, 0x18 ;  /* 0x0000002423247291 */ /* 0x000fe2000f8ec0ff */
[----:B------:R-:W-:Y:S01]  /*14a0*/  I2FP.F32.U32 R10, UR42 ;  /* 0x0000002a000a7c45 */ /* 0x000fe20008201000 */
[----:B--2---:R-:W-:-:S05]  /*14b0*/  @!P0 IMAD.WIDE.U32 R12, R8, 0xc, R12 ;  /* 0x0000000c080c8825 */ /* 0x004fca00078e000c */
[----:B-1----:R-:W1:Y:S01]  /*14c0*/  MUFU.RCP R2, R2 ;  /* 0x0000000200027308 */ /* 0x002e620000001000 */
[----:B------:R-:W-:Y:S01]  /*14d0*/  FMUL R10, R10, UR39 ;  /* 0x000000270a0a7c20 */ /* 0x000fe20008400000 */
[----:B------:R2:W5:Y:S04]  /*14e0*/  @!P0 LDG.E R6, desc[UR50][R12.64] ;  /* 0x000000320c068981 */ /* 0x000568000c1e1900 */
[----:B------:R2:W5:Y:S01]  /*14f0*/  @!P0 LDG.E R7, desc[UR50][R12.64+0x4] ;  /* 0x000004320c078981 */ /* 0x000562000c1e1900 */
[----:B------:R-:W-:Y:S01]  /*1500*/  UMOV UR39, URZ ;  /* 0x000000ff00277c82 */ /* 0x000fe20008000000 */
[----:B------:R-:W-:Y:S01]  /*1510*/  F2I.U32.TRUNC.NTZ R10, R10 ;  /* 0x0000000a000a7305 */ /* 0x000fe2000020f000 */
[----:B------:R-:W-:-:S05]  /*1520*/  CS2R.32 R21, SR_CgaSize ;  /* 0x0000000000157805 */ /* 0x000fca0000008a00 */
[----:B------:R-:W-:-:S05]  /*1530*/  IMAD R21, R21, -0xa0, RZ ;  /* 0xffffff6015157824 */ /* 0x000fca00078e02ff */
[----:B------:R-:W-:-:S14]  /*1540*/  R2UR UR56, R21 ;  /* 0x00000000153872ca */ /* 0x000fdc00000e0000 */
[----:B------:R-:W2:Y:S01]  /*1550*/  LDCU UR56, c[0x0][UR56+0x2a0] ;  /* 0x00005400383877ac */ /* 0x000ea20008000800 */
[----:B------:R-:W-:Y:S01]  /*1560*/  LOP3.LUT R11, R11, 0xfffffffd, RZ, 0xc0, !PT ;  /* 0xfffffffd0b0b7812 */ /* 0x000fe200078ec0ff */
[----:B------:R-:W-:Y:S01]  /*1570*/  IMAD.MOV.U32 R21, RZ, RZ, RZ ;  /* 0x000000ffff157224 */ /* 0x000fe200078e00ff */
[----:B---3--:R-:W-:Y:S02]  /*1580*/  ISETP.NE.AND P3, PT, RZ, UR17, PT ;  /* 0x00000011ff007c0c */ /* 0x008fe4000bf65270 */
[----:B------:R-:W-:-:S05]  /*1590*/  CS2R.32 R17, SR_CgaSize ;  /* 0x0000000000117805 */ /* 0x000fca0000008a00 */
[----:B------:R-:W-:-:S05]  /*15a0*/  IMAD R17, R17, -0xa0, RZ ;  /* 0xffffff6011117824 */ /* 0x000fca00078e02ff */
[----:B------:R-:W-:-:S14]  /*15b0*/  R2UR UR54, R17 ;  /* 0x00000000113672ca */ /* 0x000fdc00000e0000 */
[----:B------:R-:W3:Y:S01]  /*15c0*/  LDCU UR54, c[0x0][UR54+0x2a4] ;  /* 0x00005480363677ac */ /* 0x000ee20008000800 */
[----:B------:R-:W-:Y:S02]  /*15d0*/  IMAD.MOV.U32 R17, RZ, RZ, -0x1 ;  /* 0xffffffffff117424 */ /* 0x000fe400078e00ff */
[----:B-1----:R-:W-:Y:S01]  /*15e0*/  VIADD R2, R2, 0xffffffe ;  /* 0x0ffffffe02027836 */ /* 0x002fe20000000000 */
[----:B------:R-:W-:-:S05]  /*15f0*/  UISETP.NE.AND UP0, UPT, UR37, URZ, UPT ;  /* 0x000000ff2500728c */ /* 0x000fca000bf05270 */
[----:B------:R-:W-:Y:S01]  /*1600*/  F2I.FTZ.U32.TRUNC.NTZ R2, R2 ;  /* 0x0000000200027305 */ /* 0x000fe2000021f000 */
[----:B------:R-:W-:Y:S02]  /*1610*/  R2UR UR59, R9 ;  /* 0x00000000093b72ca */ /* 0x000fe400000e0000 */
[----:B------:R-:W-:Y:S02]  /*1620*/  I2FP.F32.U32 R9, UR58 ;  /* 0x0000003a00097c45 */ /* 0x000fe40008201000 */
[----:B------:R-:W-:-:S03]  /*1630*/  R2UR UR25, R3 ;  /* 0x00000000031972ca */ /* 0x000fc600000e0000 */
[----:B------:R-:W1:Y:S01]  /*1640*/  I2F.RP R3, UR47 ;  /* 0x0000002f00037d06 */ /* 0x000e620008209400 */
[----:B----4-:R-:W-:-:S05]  /*1650*/  FMUL R9, R9, UR30 ;  /* 0x0000001e09097c20 */ /* 0x010fca0008400000 */
[----:B------:R-:W-:Y:S02]  /*1660*/  UIADD3 UR38, UP2, UPT, UR59, UR12, URZ ;  /* 0x0000000c3b267290 */ /* 0x000fe4000ff5e0ff */
[----:B------:R-:W-:Y:S02]  /*1670*/  F2I.U32.TRUNC.NTZ R9, R9 ;  /* 0x0000000900097305 */ /* 0x000fe4000020f000 */
[----:B------:R-:W-:Y:S02]  /*1680*/  ULEA.HI.X.SX32 UR59, UR59, UR13, 0x1, UP2 ;  /* 0x0000000d3b3b7291 */ /* 0x000fe400090f0eff */
[----:B------:R-:W-:Y:S02]  /*1690*/  UIADD3 UR38, UP2, UPT, UR38, -0x1, URZ ;  /* 0xffffffff26267890 */ /* 0x000fe4000ff5e0ff */
[----:B------:R-:W-:Y:S02]  /*16a0*/  UIADD3 UR31, UP4, UPT, UR25, UR10, URZ ;  /* 0x0000000a191f7290 */ /* 0x000fe4000ff9e0ff */
[----:B-1----:R-:W1:Y:S01]  /*16b0*/  MUFU.RCP R3, R3 ;  /* 0x0000000300037308 */ /* 0x002e620000001000 */
[----:B------:R-:W-:-:S02]  /*16c0*/  UIADD3.X UR59, UPT, UPT, UR59, -0x1, URZ, UP2, !UPT ;  /* 0xffffffff3b3b7890 */ /* 0x000fc400097fe4ff */
[----:B------:R-:W-:Y:S02]  /*16d0*/  UIADD3 UR18, UP6, UPT, UR38, UR9, URZ ;  /* 0x0000000926127290 */ /* 0x000fe4000ffde0ff */
[----:B------:R-:W-:Y:S02]  /*16e0*/  ULEA.HI.X.SX32 UR25, UR25, UR11, 0x1, UP4 ;  /* 0x0000000b19197291 */ /* 0x000fe4000a0f0eff */
[----:B------:R-:W-:Y:S02]  /*16f0*/  UIADD3.X UR41, UPT, UPT, URZ, UR59, URZ, UP6, !UPT ;  /* 0x0000003bff297290 */ /* 0x000fe4000b7fe4ff */
[----:B------:R-:W-:Y:S02]  /*1700*/  UIADD3 UR31, UP4, UPT, UR31, -0x1, URZ ;  /* 0xffffffff1f1f7890 */ /* 0x000fe4000ff9e0ff */
[----:B------:R-:W-:Y:S02]  /*1710*/  UIMAD.WIDE.U32 UR62, UR41, UR14, URZ ;  /* 0x0000000e293e72a5 */ /* 0x000fe4000f8e00ff */
[----:B------:R-:W-:-:S02]  /*1720*/  UIADD3.X UR25, UPT, UPT, UR25, -0x1, URZ, UP4, !UPT ;  /* 0xffffffff19197890 */ /* 0x000fc4000a7fe4ff */
[----:B------:R-:W-:Y:S02]  /*1730*/  UIADD3 UR46, UP4, UPT, UR31, UR7, URZ ;  /* 0x000000071f2e7290 */ /* 0x000fe4000ff9e0ff */
[----:B------:R-:W-:Y:S01]  /*1740*/  UIMAD.WIDE.U32 UR52, UR18, UR14, URZ ;  /* 0x0000000e123472a5 */ /* 0x000fe2000f8e00ff */
[----:B-1----:R-:W-:Y:S01]  /*1750*/  VIADD R3, R3, 0xffffffe ;  /* 0x0ffffffe03037836 */ /* 0x002fe20000000000 */
[----:B------:R-:W-:Y:S02]  /*1760*/  UIMAD.WIDE.U32 UR62, UP6, UR18, UR15, UR62 ;  /* 0x0000000f123e72a5 */ /* 0x000fe4000f8c003e */
[----:B------:R-:W-:Y:S02]  /*1770*/  UIADD3.X UR18, UPT, UPT, URZ, UR25, URZ, UP4, !UPT ;  /* 0x00000019ff127290 */ /* 0x000fe4000a7fe4ff */
[----:B------:R-:W-:Y:S01]  /*1780*/  UIADD3.X UR61, UPT, UPT, URZ, URZ, URZ, UP6, !UPT ;  /* 0x000000ffff3d7290 */ /* 0x000fe2000b7fe4ff */
[----:B------:R-:W1:Y:S01]  /*1790*/  F2I.FTZ.U32.TRUNC.NTZ R3, R3 ;  /* 0x0000000300037305 */ /* 0x000e62000021f000 */
[----:B------:R-:W-:-:S02]  /*17a0*/  UIMAD.WIDE.U32 UR64, UR18, UR4, URZ ;  /* 0x00000004124072a5 */ /* 0x000fc4000f8e00ff */
[----:B------:R-:W-:Y:S01]  /*17b0*/  UIADD3 URZ, UP6, UPT, UR53, UR62, URZ ;  /* 0x0000003e35ff7290 */ /* 0x000fe2000ffde0ff */
[----:B------:R-:W-:Y:S01]  /*17c0*/  UMOV UR60, UR63 ;  /* 0x0000003f003c7c82 */ /* 0x000fe20008000000 */
[----:B------:R-:W-:Y:S02]  /*17d0*/  UIMAD.WIDE.U32 UR52, UP4, UR46, UR5, UR64 ;  /* 0x000000052e3472a5 */ /* 0x000fe4000f880040 */
[----:B------:R-:W-:Y:S02]  /*17e0*/  UIMAD.WIDE.U32.X UR64, UR41, UR15, UR60, UP6 ;  /* 0x0000000f294072a5 */ /* 0x000fe4000b0e043c */
[----:B------:R-:W-:Y:S02]  /*17f0*/  UIMAD.WIDE.U32 UR62, UR46, UR4, URZ ;  /* 0x000000042e3e72a5 */ /* 0x000fe4000f8e00ff */
[----:B------:R-:W-:Y:S02]  /*1800*/  USEL UR38, UR38, UR64, !UP3 ;  /* 0x0000004026267287 */ /* 0x000fe4000d800000 */
[----:B------:R-:W-:Y:S01]  /*1810*/  USEL UR59, UR59, UR65, !UP3 ;  /* 0x000000413b3b7287 */ /* 0x000fe2000d800000 */
[----:B------:R-:W-:Y:S01]  /*1820*/  R2UR UR65, R2 ;  /* 0x00000000024172ca */ /* 0x000fe200000e0000 */
[----:B------:R-:W-:Y:S01]  /*1830*/  UIADD3.X UR61, UPT, UPT, URZ, URZ, URZ, UP4, !UPT ;  /* 0x000000ffff3d7290 */ /* 0x000fe2000a7fe4ff */
[----:B------:R-:W-:Y:S01]  /*1840*/  IABS R2, R5 ;  /* 0x0000000500027213 */ /* 0x000fe20000000000 */
[----:B------:R-:W-:-:S02]  /*1850*/  UISETP.NE.U32.AND UP2, UPT, UR4, URZ, UPT ;  /* 0x000000ff0400728c */ /* 0x000fc4000bf45070 */
[----:B------:R-:W-:Y:S02]  /*1860*/  UIADD3 URZ, UP4, UPT, UR63, UR52, URZ ;  /* 0x000000343fff7290 */ /* 0x000fe4000ff9e0ff */
[----:B------:R-:W-:Y:S01]  /*1870*/  USHF.R.U64 UR59, UR38, UR8, UR59 ;  /* 0x00000008263b7299 */ /* 0x000fe2000800123b */
[----:B------:R-:W-:Y:S01]  /*1880*/  IMAD.MOV R2, RZ, RZ, -R2 ;  /* 0x000000ffff027224 */ /* 0x000fe200078e0a02 */
[----:B------:R-:W-:Y:S01]  /*1890*/  UMOV UR60, UR53 ;  /* 0x00000035003c7c82 */ /* 0x000fe20008000000 */
[----:B------:R-:W-:Y:S01]  /*18a0*/  UISETP.NE.AND.EX UP2, UPT, UR5, URZ, UPT, UP2 ;  /* 0x000000ff0500728c */ /* 0x000fe2000bf45320 */
[----:B-1----:R-:W-:Y:S01]  /*18b0*/  R2UR UR53, R3 ;  /* 0x00000000033572ca */ /* 0x002fe200000e0000 */
[----:B------:R-:W-:Y:S02]  /*18c0*/  UIMAD.WIDE.U32.X UR60, UR18, UR5, UR60, UP4 ;  /* 0x00000005123c72a5 */ /* 0x000fe4000a0e043c */
[----:B------:R-:W-:Y:S02]  /*18d0*/  UIADD3 UR59, UPT, UPT, UR33, -0x1, UR59 ;  /* 0xffffffff213b7890 */ /* 0x000fe4000fffe03b */
[----:B------:R-:W-:-:S02]  /*18e0*/  USEL UR31, UR31, UR60, !UP2 ;  /* 0x0000003c1f1f7287 */ /* 0x000fc4000d000000 */
[----:B------:R-:W-:Y:S01]  /*18f0*/  USEL UR25, UR25, UR61, !UP2 ;  /* 0x0000003d19197287 */ /* 0x000fe2000d000000 */
[----:B------:R-:W-:Y:S01]  /*1900*/  R2UR UR60, R2 ;  /* 0x00000000023c72ca */ /* 0x000fe200000e0000 */
[----:B------:R-:W-:Y:S01]  /*1910*/  IMAD.U32 R3, RZ, RZ, UR59 ;  /* 0x0000003bff037e24 */ /* 0x000fe2000f8e00ff */
[----:B------:R-:W-:Y:S01]  /*1920*/  UIADD3 UR38, UPT, UPT, URZ, -UR65, URZ ;  /* 0x80000041ff267290 */ /* 0x000fe2000fffe0ff */
[----:B------:R-:W-:Y:S01]  /*1930*/  IABS R2, R4 ;  /* 0x0000000400027213 */ /* 0x000fe20000000000 */
[----:B------:R-:W-:Y:S02]  /*1940*/  USHF.R.U64 UR25, UR31, UR6, UR25 ;  /* 0x000000061f197299 */ /* 0x000fe40008001219 */
[----:B------:R-:W-:Y:S01]  /*1950*/  IABS R3, R3 ;  /* 0x0000000300037213 */ /* 0x000fe20000000000 */
[----:B------:R-:W-:Y:S01]  /*1960*/  UIMAD UR38, UR38, UR48, URZ ;  /* 0x00000030262672a4 */ /* 0x000fe2000f8e02ff */
[----:B------:R-:W-:Y:S01]  /*1970*/  IMAD.MOV R2, RZ, RZ, -R2 ;  /* 0x000000ffff027224 */ /* 0x000fe200078e0a02 */
[----:B------:R-:W-:Y:S01]  /*1980*/  UIADD3 UR57, UPT, UPT, UR32, -0x1, UR25 ;  /* 0xffffffff20397890 */ /* 0x000fe2000fffe019 */
[----:B------:R-:W-:Y:S01]  /*1990*/  R2UR UR31, R3 ;  /* 0x00000000031f72ca */ /* 0x000fe200000e0000 */
[----:B------:R-:W-:Y:S01]  /*19a0*/  UMOV UR64, URZ ;  /* 0x000000ff00407c82 */ /* 0x000fe20008000000 */
[----:B------:R-:W-:Y:S01]  /*19b0*/  UIADD3 UR25, UPT, UPT, URZ, -UR53, URZ ;  /* 0x80000035ff197290 */ /* 0x000fe2000fffe0ff */
[----:B------:R-:W-:Y:S01]  /*19c0*/  R2UR UR46, R2 ;  /* 0x00000000022e72ca */ /* 0x000fe200000e0000 */
[----:B------:R-:W-:Y:S01]  /*19d0*/  UIMAD.WIDE.U32 UR62, UR65, UR38, UR64 ;  /* 0x00000026413e72a5 */ /* 0x000fe2000f8e0040 */
[----:B------:R-:W-:Y:S01]  /*19e0*/  IMAD.U32 R3, RZ, RZ, UR57 ;  /* 0x00000039ff037e24 */ /* 0x000fe2000f8e00ff */
[----:B------:R-:W-:Y:S01]  /*19f0*/  UIMAD UR25, UR25, UR47, URZ ;  /* 0x0000002f191972a4 */ /* 0x000fe2000f8e02ff */
[----:B------:R-:W-:Y:S01]  /*1a00*/  UMOV UR52, URZ ;  /* 0x000000ff00347c82 */ /* 0x000fe20008000000 */
[----:B------:R-:W-:-:S02]  /*1a10*/  UISETP.NE.AND UP4, UPT, UR40, 0x1, UPT ;  /* 0x000000012800788c */ /* 0x000fc4000bf85270 */
[----:B------:R-:W-:Y:S01]  /*1a20*/  IABS R3, R3 ;  /* 0x0000000300037213 */ /* 0x000fe20000000000 */
[----:B------:R-:W-:Y:S01]  /*1a30*/  UMOV UR49, UR63 ;  /* 0x0000003f00317c82 */ /* 0x000fe20008000000 */
[----:B------:R-:W-:Y:S01]  /*1a40*/  UIMAD.WIDE.U32 UR52, UR53, UR25, UR52 ;  /* 0x00000019353472a5 */ /* 0x000fe2000f8e0034 */
[----:B------:R-:W-:Y:S01]  /*1a50*/  R2UR UR40, R10 ;  /* 0x000000000a2872ca */ /* 0x000fe200000e0000 */
[----:B------:R-:W-:Y:S01]  /*1a60*/  UIMAD.WIDE.U32 UR62, UR49, UR31, URZ ;  /* 0x0000001f313e72a5 */ /* 0x000fe2000f8e00ff */
[----:B------:R-:W-:Y:S01]  /*1a70*/  R2UR UR55, R3 ;  /* 0x00000000033772ca */ /* 0x000fe200000e0000 */
[----:B------:R-:W-:Y:S01]  /*1a80*/  USEL UR38, UR42, UR58, !UP4 ;  /* 0x0000003a2a267287 */ /* 0x000fe2000e000000 */
[----:B------:R-:W1:Y:S01]  /*1a90*/  LDC.64 R2, c[0x0][0xbd0] ;  /* 0x0002f400ff027b82 */ /* 0x000e620000000a00 */
[----:B------:R-:W-:Y:S01]  /*1aa0*/  ULOP3.LUT UR52, URZ, UR33, URZ, 0x33, !UPT ;  /* 0x00000021ff347292 */ /* 0x000fe2000f8e33ff */
[----:B------:R-:W-:Y:S01]  /*1ab0*/  PRMT R10, RZ, 0x7610, R10 ;  /* 0x00007610ff0a7816 */ /* 0x000fe2000000000a */
[----:B------:R-:W-:Y:S01]  /*1ac0*/  ULOP3.LUT UR49, URZ, UR32, URZ, 0x33, !UPT ;  /* 0x00000020ff317292 */ /* 0x000fe2000f8e33ff */
[----:B------:R-:W-:Y:S01]  /*1ad0*/  UMOV UR25, UR63 ;  /* 0x0000003f00197c82 */ /* 0x000fe20008000000 */
[----:B------:R-:W-:-:S02]  /*1ae0*/  UIMAD.WIDE.U32 UR62, UR34, UR19, URZ ;  /* 0x00000013223e72a5 */ /* 0x000fc4000f8e00ff */
[----:B------:R-:W-:Y:S02]  /*1af0*/  UIMAD UR60, UR25, UR60, UR31 ;  /* 0x0000003c193c72a4 */ /* 0x000fe4000f8e021f */
[----:B------:R-:W-:Y:S02]  /*1b00*/  UIADD3 UR25, UPT, UPT, UR36, 0x280, URZ ;  /* 0x0000028024197890 */ /* 0x000fe4000fffe0ff */
[----:B------:R-:W-:Y:S02]  /*1b10*/  UIMAD.WIDE.U32 UR66, UR53, UR55, URZ ;  /* 0x00000037354272a5 */ /* 0x000fe4000f8e00ff */
[----:B------:R-:W-:Y:S02]  /*1b20*/  UISETP.GT.U32.AND UP6, UPT, UR48, UR60, UPT ;  /* 0x0000003c3000728c */ /* 0x000fe4000bfc4070 */
[----:B------:R-:W-:Y:S01]  /*1b30*/  UIADD3 UR36, UPT, UPT, UR36, 0x1e0, URZ ;  /* 0x000001e024247890 */ /* 0x000fe2000fffe0ff */
[----:B------:R-:W4:Y:S03]  /*1b40*/  LDCU UR31, c[0x0][0x378] ;  /* 0x00006f00ff1f77ac */ /* 0x000f260008000800 */
[----:B------:R-:W-:-:S02]  /*1b50*/  @UP5 USEL UR36, UR36, UR25, !UP1 ;  /* 0x0000001924245287 */ /* 0x000fc4000c800000 */
[----:B------:R-:W-:Y:S01]  /*1b60*/  UISETP.GE.AND UP1, UPT, UR59, URZ, UPT ;  /* 0x000000ff3b00728c */ /* 0x000fe2000bf26270 */
[----:B------:R-:W-:Y:S02]  /*1b70*/  UMOV UR25, UR67 ;  /* 0x0000004300197c82 */ /* 0x000fe40008000000 */
[----:B------:R-:W-:Y:S02]  /*1b80*/  @!UP6 UIADD3 UR60, UPT, UPT, UR60, -UR48, URZ ;  /* 0x800000303c3ce290 */ /* 0x000fe4000fffe0ff */
[----:B------:R-:W-:Y:S02]  /*1b90*/  UIMAD UR55, UR25, UR46, UR55 ;  /* 0x0000002e193772a4 */ /* 0x000fe4000f8e0237 */
[----:B------:R-:W-:Y:S02]  /*1ba0*/  UISETP.GT.U32.AND UP6, UPT, UR48, UR60, UPT ;  /* 0x0000003c3000728c */ /* 0x000fe4000bfc4070 */
[----:B------:R-:W-:Y:S02]  /*1bb0*/  UISETP.GT.U32.AND UP5, UPT, UR47, UR55, UPT ;  /* 0x000000372f00728c */ /* 0x000fe4000bfa4070 */
[----:B------:R-:W-:-:S02]  /*1bc0*/  USEL UR25, UR58, UR42, !UP4 ;  /* 0x0000002a3a197287 */ /* 0x000fc4000e000000 */
[----:B------:R-:W-:Y:S02]  /*1bd0*/  USEL UR19, UR34, UR19, !UP4 ;  /* 0x0000001322137287 */ /* 0x000fe4000e000000 */
[----:B----4-:R-:W-:Y:S02]  /*1be0*/  UIMAD.WIDE.U32 UR34, UR62, UR31, URZ ;  /* 0x0000001f3e2272a5 */ /* 0x010fe4000f8e00ff */
[----:B------:R-:W-:Y:S02]  /*1bf0*/  UIMAD UR31, UR63, UR31, URZ ;  /* 0x0000001f3f1f72a4 */ /* 0x000fe4000f8e02ff */
[----:B------:R-:W-:Y:S02]  /*1c00*/  @!UP6 UIADD3 UR60, UPT, UPT, UR60, -UR48, URZ ;  /* 0x800000303c3ce290 */ /* 0x000fe4000fffe0ff */
[----:B------:R-:W-:Y:S02]  /*1c10*/  @!UP5 UIADD3 UR55, UPT, UPT, UR55, -UR47, URZ ;  /* 0x8000002f3737d290 */ /* 0x000fe4000fffe0ff */
[----:B------:R-:W-:Y:S01]  /*1c20*/  UIMAD.WIDE.U32 UR62, UR25, UR19, UR38 ;  /* 0x00000013193e72a5 */ /* 0x000fe2000f8e0026 */
[----:B------:R-:W-:Y:S01]  /*1c30*/  R2UR UR19, R9 ;  /* 0x00000000091372ca */ /* 0x000fe200000e0000 */
[----:B------:R-:W-:Y:S01]  /*1c40*/  UISETP.GT.U32.AND UP5, UPT, UR47, UR55, UPT ;  /* 0x000000372f00728c */ /* 0x000fe2000bfa4070 */
[----:B------:R-:W-:Y:S01]  /*1c50*/  PRMT R9, RZ, 0x7610, R9 ;  /* 0x00007610ff097816 */ /* 0x000fe20000000009 */
[----:B------:R-:W-:-:S02]  /*1c60*/  @!UP1 UIADD3 UR60, UPT, UPT, -UR60, URZ, URZ ;  /* 0x000000ff3c3c9290 */ /* 0x000fc4000fffe1ff */
[----:B------:R-:W-:Y:S01]  /*1c70*/  UISETP.GE.AND UP1, UPT, UR57, URZ, UPT ;  /* 0x000000ff3900728c */ /* 0x000fe2000bf26270 */
[----:B------:R-:W-:Y:S01]  /*1c80*/  UMOV UR30, UR62 ;  /* 0x0000003e001e7c82 */ /* 0x000fe20008000000 */
[----:B------:R-:W-:Y:S01]  /*1c90*/  UMOV UR25, UR63 ;  /* 0x0000003f00197c82 */ /* 0x000fe20008000000 */
[----:B-1----:R-:W-:Y:S01]  /*1ca0*/  ISETP.LE.U32.AND P0, PT, R2, UR30, PT ;  /* 0x0000001e02007c0c */ /* 0x002fe2000bf03070 */
[----:B------:R-:W-:Y:S01]  /*1cb0*/  IMAD.U32 R2, RZ, RZ, UR25 ;  /* 0x00000019ff027e24 */ /* 0x000fe2000f8e00ff */
[----:B------:R-:W-:Y:S02]  /*1cc0*/  UISETP.NE.AND UP6, UPT, UR33, URZ, UPT ;  /* 0x000000ff2100728c */ /* 0x000fe4000bfc5270 */
[----:B------:R-:W-:Y:S02]  /*1cd0*/  @!UP5 UIADD3 UR55, UPT, UPT, UR55, -UR47, URZ ;  /* 0x8000002f3737d290 */ /* 0x000fe4000fffe0ff */
[----:B------:R-:W-:Y:S01]  /*1ce0*/  UISETP.NE.AND UP5, UPT, UR32, URZ, UPT ;  /* 0x000000ff2000728c */ /* 0x000fe2000bfa5270 */
[----:B------:R-:W-:Y:S01]  /*1cf0*/  ISETP.GE.U32.AND.EX P1, PT, R2, R3, PT, P0 ;  /* 0x000000030200720c */ /* 0x000fe20003f26100 */
[----:B------:R-:W-:Y:S01]  /*1d00*/  @!UP1 UIADD3 UR55, UPT, UPT, -UR55, URZ, URZ ;  /* 0x000000ff37379290 */ /* 0x000fe2000fffe1ff */
[----:B------:R-:W-:Y:S01]  /*1d10*/  PLOP3.LUT P0, PT, PT, PT, PT, 0x80, 0x8 ;  /* 0x000000000008781c */ /* 0x000fe20003f0f070 */
[----:B------:R-:W-:-:S02]  /*1d20*/  USEL UR60, UR52, UR60, !UP6 ;  /* 0x0000003c343c7287 */ /* 0x000fc4000f000000 */
[----:B------:R-:W-:Y:S02]  /*1d30*/  USEL UR55, UR49, UR55, !UP5 ;  /* 0x0000003731377287 */ /* 0x000fe4000e800000 */
[----:B------:R-:W-:Y:S02]  /*1d40*/  UIADD3 UR60, UPT, UPT, UR59, -UR60, URZ ;  /* 0x8000003c3b3c7290 */ /* 0x000fe4000fffe0ff */
[----:B------:R-:W-:Y:S02]  /*1d50*/  UIADD3 UR55, UPT, UPT, UR57, -UR55, URZ ;  /* 0x8000003739377290 */ /* 0x000fe4000fffe0ff */
[----:B------:R-:W-:Y:S02]  /*1d60*/  UIADD3 UR40, UPT, UPT, -UR40, URZ, URZ ;  /* 0x000000ff28287290 */ /* 0x000fe4000fffe1ff */
[----:B------:R-:W-:Y:S02]  /*1d70*/  UIMAD UR62, UR60, UR55, URZ ;  /* 0x000000373c3e72a4 */ /* 0x000fe4000f8e02ff */
[----:B------:R-:W-:Y:S01]  /*1d80*/  USEL UR60, UR55, UR60, !UP4 ;  /* 0x0000003c373c7287 */ /* 0x000fe2000e000000 */
[----:B------:R-:W-:Y:S01]  /*1d90*/  @P0 LOP3.LUT R11, R11, 0x2, RZ, 0xfc, !PT ;  /* 0x000000020b0b0812 */ /* 0x000fe200078efcff */
[----:B------:R-:W-:Y:S01]  /*1da0*/  UIADD3 UR19, UPT, UPT, -UR19, URZ, URZ ;  /* 0x000000ff13137290 */ /* 0x000fe2000fffe1ff */
[----:B------:R-:W-:Y:S01]  /*1db0*/  UMOV UR18, 0xffffffff ;  /* 0xffffffff00127882 */ /* 0x000fe20000000000 */
[----:B------:R-:W-:Y:S01]  /*1dc0*/  UMOV UR41, URZ ;  /* 0x000000ff00297c82 */ /* 0x000fe20008000000 */
[----:B------:R-:W-:-:S02]  /*1dd0*/  UIADD3 UR31, UPT, UPT, UR35, UR31, URZ ;  /* 0x0000001f231f7290 */ /* 0x000fc4000fffe0ff */
[----:B------:R-:W-:Y:S02]  /*1de0*/  USHF.R.S32.HI UR57, URZ, 0x1f, UR62 ;  /* 0x0000001fff397899 */ /* 0x000fe4000801143e */
[----:B------:R-:W-:Y:S02]  /*1df0*/  USHF.R.S32.HI UR55, URZ, 0x1f, UR60 ;  /* 0x0000001fff377899 */ /* 0x000fe4000801143c */
[----:B--2---:R-:W-:Y:S02]  /*1e00*/  UIMAD UR40, UR56, UR40, UR42 ;  /* 0x00000028382872a4 */ /* 0x004fe4000f8e022a */
[----:B---3--:R-:W-:Y:S01]  /*1e10*/  UIMAD UR19, UR54, UR19, UR58 ;  /* 0x00000013361372a4 */ /* 0x008fe2000f8e023a */
[----:B------:R-:W-:Y:S11]  /*1e20*/  BRA.U UP0, `(.L_x_12) ;  /* 0x0000000100347547 */ /* 0x000ff6000b800000 */
[----:B------:R-:W-:Y:S02]  /*1e30*/  UISETP.NE.AND UP0, UPT, UR21, 0x4, UPT ;  /* 0x000000041500788c */ /* 0x000fe4000bf05270 */
[----:B------:R-:W-:-:S04]  /*1e40*/  UISETP.NE.AND UP1, UPT, UR19, URZ, UPT ;  /* 0x000000ff1300728c */ /* 0x000fc8000bf25270 */
[----:B------:R-:W-:Y:S01]  /*1e50*/  PLOP3.LUT P0, PT, PT, PT, UP0, 0x80, 0x8 ;  /* 0x000000000008781c */ /* 0x000fe20003f0f008 */
[----:B------:R-:W-:-:S04]  /*1e60*/  UISETP.LT.U32.OR UP1, UPT, UR40, 0x2, !UP1 ;  /* 0x000000022800788c */ /* 0x000fc8000cf21470 */
[----:B------:R-:W-:Y:S01]  /*1e70*/  @UP0 ULOP3.LUT UR40, UR40, 0xfffffffe, URZ, 0xc0, !UPT ;  /* 0xfffffffe28280892 */ /* 0x000fe2000f8ec0ff */
[----:B------:R-:W-:Y:S01]  /*1e80*/  @UP0 UMOV UR19, 0x3 ;  /* 0x0000000300130882 */ /* 0x000fe20000000000 */
[----:B------:R-:W-:Y:S02]  /*1e90*/  USEL UR56, URZ, 0x1, !UP1 ;  /* 0x00000001ff387887 */ /* 0x000fe4000c800000 */
[----:B------:R-:W-:Y:S02]  /*1ea0*/  @UP0 USHF.L.U32 UR19, UR19, UR40, URZ ;  /* 0x0000002813130299 */ /* 0x000fe400080006ff */
[----:B------:R-:W-:-:S04]  /*1eb0*/  USEL UR54, URZ, 0x2, !UP1 ;  /* 0x00000002ff367887 */ /* 0x000fc8000c800000 */
[----:B------:R-:W-:Y:S01]  /*1ec0*/  UIADD3 UR54, UPT, UPT, UR56, UR54, URZ ;  /* 0x0000003638367290 */ /* 0x000fe2000fffe0ff */
[----:B------:R-:W-:-:S05]  /*1ed0*/  @P0 IMAD.U32 R2, RZ, RZ, UR19 ;  /* 0x00000013ff020e24 */ /* 0x000fca000f8e00ff */
[----:B------:R-:W-:Y:S01]  /*1ee0*/  IMAD.U32 R10, RZ, RZ, UR54 ;  /* 0x00000036ff0a7e24 */ /* 0x000fe2000f8e00ff */
[----:B------:R-:W-:-:S07]  /*1ef0*/  @P0 PRMT R9, R2, 0x7610, R9 ;  /* 0x0000761002090816 */ /* 0x000fce0000000009 */
.L_x_12:
[----:B------:R-:W-:Y:S01]  /*1f00*/  UMOV UR63, UR57 ;  /* 0x00000039003f7c82 */ /* 0x000fe20008000000 */
[----:B------:R-:W-:Y:S01]  /*1f10*/  UMOV UR61, UR55 ;  /* 0x00000037003d7c82 */ /* 0x000fe20008000000 */
[----:B------:R-:W-:Y:S01]  /*1f20*/  IMAD.U32 R14, RZ, RZ, UR62 ;  /* 0x0000003eff0e7e24 */ /* 0x000fe2000f8e00ff */
[----:B------:R-:W-:Y:S01]  /*1f30*/  MOV R12, UR60 ;  /* 0x0000003c000c7c02 */ /* 0x000fe20008000f00 */
[----:B------:R-:W-:Y:S01]  /*1f40*/  IMAD.U32 R15, RZ, RZ, UR63 ;  /* 0x0000003fff0f7e24 */ /* 0x000fe2000f8e00ff */
[----:B------:R-:W-:Y:S01]  /*1f50*/  MOV R13, UR61 ;  /* 0x0000003d000d7c02 */ /* 0x000fe20008000f00 */
[----:B------:R-:W-:Y:S01]  /*1f60*/  UMOV UR40, URZ ;  /* 0x000000ff00287c82 */ /* 0x000fe20008000000 */
[----:B------:R-:W-:Y:S01]  /*1f70*/  UMOV UR19, 0xffffffff ;  /* 0xffffffff00137882 */ /* 0x000fe20000000000 */
[----:B------:R-:W-:Y:S05]  /*1f80*/  @P1 BRA P3, `(.L_x_13) ;  /* 0x0000001400f01947 */ /* 0x000fea0001800000 */
[----:B------:R-:W-:Y:S01]  /*1f90*/  IMAD.U32 R3, RZ, RZ, UR25 ;  /* 0x00000019ff037e24 */ /* 0x000fe2000f8e00ff */
[----:B------:R-:W-:Y:S01]  /*1fa0*/  ISETP.LE.U32.AND P0, PT, R14, UR30, PT ;  /* 0x0000001e0e007c0c */ /* 0x000fe2000bf03070 */
[----:B------:R-:W-:Y:S01]  /*1fb0*/  UMOV UR41, URZ ;  /* 0x000000ff00297c82 */ /* 0x000fe20008000000 */
[----:B------:R-:W-:Y:S01]  /*1fc0*/  UMOV UR40, URZ ;  /* 0x000000ff00287c82 */ /* 0x000fe20008000000 */
[----:B------:R-:W-:Y:S01]  /*1fd0*/  IMAD.MOV.U32 R21, RZ, RZ, RZ ;  /* 0x000000ffff157224 */ /* 0x000fe200078e00ff */
[----:B------:R-:W-:-:S13]  /*1fe0*/  ISETP.GE.U32.AND.EX P0, PT, R3, R15, PT, P0 ;  /* 0x0000000f0300720c */ /* 0x000fda0003f06100 */
[----:B------:R-:W-:Y:S05]  /*1ff0*/  @!P0 BRA `(.L_x_14) ;  /* 0x0000001000b48947 */ /* 0x000fea0003800000 */
[----:B------:R-:W-:Y:S02]  /*2000*/  VIADD R2, R8, 0x20 ;  /* 0x0000002008027836 */ /* 0x000fe40000000000 */
[----:B------:R-:W-:Y:S02]  /*2010*/  IMAD.MOV.U32 R15, RZ, RZ, R8 ;  /* 0x000000ffff0f7224 */ /* 0x000fe400078e0008 */
[----:B-----5:R-:W-:Y:S01]  /*2020*/  IMAD.MOV.U32 R16, RZ, RZ, R7 ;  /* 0x000000ffff107224 */ /* 0x020fe200078e0007 */
[----:B------:R-:W-:Y:S02]  /*2030*/  ISETP.GE.AND P0, PT, R2, UR45, PT ;  /* 0x0000002d02007c0c */ /* 0x000fe4000bf06270 */
[----:B------:R-:W-:-:S11]  /*2040*/  MOV R2, R6 ;  /* 0x0000000600027202 */ /* 0x000fd60000000f00 */
[----:B------:R-:W1:Y:S01]  /*2050*/  @!P0 LDC.64 R20, c[0x0][0xbf0] ;  /* 0x0002fc00ff148b82 */ /* 0x000e620000000a00 */
[----:B------:R-:W-:Y:S02]  /*2060*/  UIADD3 UR19, UP1, UPT, UR10, -0x1, URZ ;  /* 0xffffffff0a137890 */ /* 0x000fe4000ff3e0ff */
[----:B------:R-:W-:Y:S01]  /*2070*/  UIADD3 UR12, UP0, UPT, UR12, -0x1, URZ ;  /* 0xffffffff0c0c7890 */ /* 0x000fe2000ff1e0ff */
[----:B------:R-:W-:Y:S01]  /*2080*/  BSSY.RECONVERGENT B0, `(.L_x_15) ;  /* 0x0000051000007945 */ /* 0x000fe20003800200 */
[----:B------:R-:W-:Y:S01]  /*2090*/  UIADD3.X UR40, UPT, UPT, UR11, -0x1, URZ, UP1, !UPT ;  /* 0xffffffff0b287890 */ /* 0x000fe20008ffe4ff */
[----:B-1----:R-:W-:-:S05]  /*20a0*/  @!P0 IMAD.WIDE.U32 R20, R15, 0xc, R20 ;  /* 0x0000000c0f148825 */ /* 0x002fca00078e0014 */
[----:B------:R1:W5:Y:S04]  /*20b0*/  @!P0 LDG.E R6, desc[UR50][R20.64+0x180] ;  /* 0x0001803214068981 */ /* 0x000368000c1e1900 */
[----:B------:R1:W5:Y:S01]  /*20c0*/  @!P0 LDG.E R7, desc[UR50][R20.64+0x184] ;  /* 0x0001843214078981 */ /* 0x000362000c1e1900 */
[----:B------:R-:W-:Y:S01]  /*20d0*/  ISETP.GE.AND P0, PT, R15, UR45, PT ;  /* 0x0000002d0f007c0c */ /* 0x000fe2000bf06270 */
[----:B------:R-:W-:Y:S01]  /*20e0*/  UIADD3.X UR13, UPT, UPT, UR13, -0x1, URZ, UP0, !UPT ;  /* 0xffffffff0d0d7890 */ /* 0x000fe200087fe4ff */
[----:B------:R-:W-:Y:S01]  /*20f0*/  HFMA2 R17, -RZ, RZ, 0, 0 ;  /* 0x00000000ff117431 */ /* 0x000fe200000001ff */
[----:B------:R-:W-:-:S10]  /*2100*/  MOV R18, 0x7fffffff ;  /* 0x7fffffff00127802 */ /* 0x000fd40000000f00 */
[----:B------:R-:W-:Y:S05]  /*2110*/  @P0 BRA `(.L_x_16) ;  /* 0x00000004001c0947 */ /* 0x000fea0003800000 */
[----:B------:R-:W-:Y:S01]  /*2120*/  IADD3 R3, P1, PT, R2, UR12, RZ ;  /* 0x0000000c02037c10 */ /* 0x000fe2000ff3e0ff */
[----:B------:R-:W-:Y:S01]  /*2130*/  UIADD3 UR10, UPT, UPT, URZ, -UR65, URZ ;  /* 0x80000041ff0a7290 */ /* 0x000fe2000fffe0ff */
[----:B------:R-:W-:Y:S01]  /*2140*/  IADD3 R14, P0, PT, R16, UR19, RZ ;  /* 0x00000013100e7c10 */ /* 0x000fe2000ff1e0ff */
[----:B------:R-:W-:Y:S01]  /*2150*/  UMOV UR54, URZ ;  /* 0x000000ff00367c82 */ /* 0x000fe20008000000 */
[----:B------:R-:W-:Y:S01]  /*2160*/  LEA.HI.X.SX32 R2, R2, UR13, 0x1, P1 ;  /* 0x0000000d02027c11 */ /* 0x000fe200088f0eff */
[----:B------:R-:W-:Y:S01]  /*2170*/  UIMAD UR10, UR10, UR48, URZ ;  /* 0x000000300a0a72a4 */ /* 0x000fe2000f8e02ff */
[----:B------:R-:W-:Y:S01]  /*2180*/  IADD3 R22, P1, PT, R3, UR9, RZ ;  /* 0x0000000903167c10 */ /* 0x000fe2000ff3e0ff */
[----:B------:R-:W-:Y:S01]  /*2190*/  UMOV UR55, UR65 ;  /* 0x0000004100377c82 */ /* 0x000fe20008000000 */
[----:B------:R-:W-:Y:S01]  /*21a0*/  LEA.HI.X.SX32 R13, R16, UR40, 0x1, P0 ;  /* 0x00000028100d7c11 */ /* 0x000fe200080f0eff */
[----:B------:R-:W-:Y:S01]  /*21b0*/  UIMAD.WIDE.U32 UR10, UR65, UR10, UR54 ;  /* 0x0000000a410a72a5 */ /* 0x000fe2000f8e0036 */
[----:B------:R-:W-:Y:S01]  /*21c0*/  IADD3 R17, P0, PT, R14, UR7, RZ ;  /* 0x000000070e117c10 */ /* 0x000fe2000ff1e0ff */
[----:B------:R-:W-:-:S04]  /*21d0*/  IMAD.X R12, RZ, RZ, R2, P1 ;  /* 0x000000ffff0c7224 */ /* 0x000fc800008e0602 */
[----:B-1----:R-:W-:-:S04]  /*21e0*/  IMAD.WIDE.U32 R20, R12, UR14, RZ ;  /* 0x0000000e0c147c25 */ /* 0x002fc8000f8e00ff */
[----:B------:R-:W-:Y:S02]  /*21f0*/  IMAD.X R16, RZ, RZ, R13, P0 ;  /* 0x000000ffff107224 */ /* 0x000fe400000e060d */
[----:B------:R-:W-:-:S04]  /*2200*/  IMAD.WIDE.U32 R20, P1, R22, UR15, R20 ;  /* 0x0000000f16147c25 */ /* 0x000fc8000f820014 */
[----:B------:R-:W-:-:S04]  /*2210*/  IMAD.WIDE.U32 R18, R16, UR4, RZ ;  /* 0x0000000410127c25 */ /* 0x000fc8000f8e00ff */
[----:B------:R-:W-:-:S04]  /*2220*/  IMAD.WIDE.U32 R22, R22, UR14, RZ ;  /* 0x0000000e16167c25 */ /* 0x000fc8000f8e00ff */
[----:B------:R-:W-:-:S04]  /*2230*/  IMAD.WIDE.U32 R18, P0, R17, UR5, R18 ;  /* 0x0000000511127c25 */ /* 0x000fc8000f800012 */
[----:B------:R-:W-:-:S04]  /*2240*/  IMAD.WIDE.U32 R24, R17, UR4, RZ ;  /* 0x0000000411187c25 */ /* 0x000fc8000f8e00ff */
[----:B------:R-:W-:Y:S01]  /*2250*/  IMAD.X R27, RZ, RZ, RZ, P1 ;  /* 0x000000ffff1b7224 */ /* 0x000fe200008e06ff */
[----:B------:R-:W-:Y:S01]  /*2260*/  IADD3 RZ, P1, PT, R23, R20, RZ ;  /* 0x0000001417ff7210 */ /* 0x000fe20007f3e0ff */
[----:B------:R-:W-:Y:S02]  /*2270*/  IMAD.MOV.U32 R26, RZ, RZ, R21 ;  /* 0x000000ffff1a7224 */ /* 0x000fe400078e0015 */
[----:B------:R-:W-:Y:S01]  /*2280*/  IMAD.X R23, RZ, RZ, RZ, P0 ;  /* 0x000000ffff177224 */ /* 0x000fe200000e06ff */
[----:B------:R-:W-:Y:S01]  /*2290*/  IADD3 RZ, P0, PT, R25, R18, RZ ;  /* 0x0000001219ff7210 */ /* 0x000fe20007f1e0ff */
[----:B------:R-:W-:Y:S01]  /*22a0*/  IMAD.WIDE.U32.X R26, R12, UR15, R26, P1 ;  /* 0x0000000f0c1a7c25 */ /* 0x000fe200088e041a */
[----:B------:R-:W-:-:S03]  /*22b0*/  PLOP3.LUT P1, PT, PT, PT, UP3, 0x80, 0x8 ;  /* 0x000000000008781c */ /* 0x000fc60003f2f038 */
[----:B------:R-:W-:Y:S01]  /*22c0*/  IMAD.MOV.U32 R22, RZ, RZ, R19 ;  /* 0x000000ffff167224 */ /* 0x000fe200078e0013 */
[----:B------:R-:W-:Y:S02]  /*22d0*/  SEL R3, R3, R26, !P1 ;  /* 0x0000001a03037207 */ /* 0x000fe40004800000 */
[----:B------:R-:W-:Y:S01]  /*22e0*/  SEL R2, R2, R27, !P1 ;  /* 0x0000001b02027207 */ /* 0x000fe20004800000 */
[----:B------:R-:W-:Y:S01]  /*22f0*/  IMAD.WIDE.U32.X R16, R16, UR5, R22, P0 ;  /* 0x0000000510107c25 */ /* 0x000fe200080e0416 */
[----:B------:R-:W-:Y:S02]  /*2300*/  PLOP3.LUT P0, PT, PT, PT, UP2, 0x80, 0x8 ;  /* 0x000000000008781c */ /* 0x000fe40003f0f028 */
[----:B------:R-:W-:Y:S02]  /*2310*/  SHF.R.U64 R2, R3, UR8, R2 ;  /* 0x0000000803027c19 */ /* 0x000fe40008001202 */
[----:B------:R-:W-:Y:S02]  /*2320*/  SEL R14, R14, R16, !P0 ;  /* 0x000000100e0e7207 */ /* 0x000fe40004000000 */
[----:B------:R-:W-:-:S02]  /*2330*/  SEL R13, R13, R17, !P0 ;  /* 0x000000110d0d7207 */ /* 0x000fc40004000000 */
[----:B------:R-:W-:Y:S02]  /*2340*/  IADD3 R12, PT, PT, R5, -0x1, R2 ;  /* 0xffffffff050c7810 */ /* 0x000fe40007ffe002 */
[----:B------:R-:W-:Y:S02]  /*2350*/  SHF.R.U64 R3, R14, UR6, R13 ;  /* 0x000000060e037c19 */ /* 0x000fe4000800120d */
[----:B------:R-:W-:Y:S02]  /*2360*/  IABS R2, R5 ;  /* 0x0000000500027213 */ /* 0x000fe40000000000 */
[----:B------:R-:W-:Y:S02]  /*2370*/  IADD3 R3, PT, PT, R4, -0x1, R3 ;  /* 0xffffffff04037810 */ /* 0x000fe40007ffe003 */
[----:B------:R-:W-:Y:S01]  /*2380*/  IABS R17, R12 ;  /* 0x0000000c00117213 */ /* 0x000fe20000000000 */
[----:B------:R-:W-:Y:S01]  /*2390*/  IMAD.MOV R2, RZ, RZ, -R2 ;  /* 0x000000ffff027224 */ /* 0x000fe200078e0a02 */
[----:B------:R-:W-:-:S02]  /*23a0*/  IABS R13, R3 ;  /* 0x00000003000d7213 */ /* 0x000fc40000000000 */
[----:B------:R-:W-:Y:S01]  /*23b0*/  ISETP.GE.AND P4, PT, R12, RZ, PT ;  /* 0x000000ff0c00720c */ /* 0x000fe20003f86270 */
[----:B------:R-:W-:Y:S01]  /*23c0*/  IMAD.HI.U32 R16, R17, UR11, RZ ;  /* 0x0000000b11107c27 */ /* 0x000fe2000f8e00ff */
[----:B------:R-:W-:-:S03]  /*23d0*/  ISETP.GE.AND P3, PT, R3, RZ, PT ;  /* 0x000000ff0300720c */ /* 0x000fc60003f66270 */
[----:B------:R-:W-:-:S04]  /*23e0*/  IMAD.HI.U32 R14, R13, UR53, RZ ;  /* 0x000000350d0e7c27 */ /* 0x000fc8000f8e00ff */
[----:B------:R-:W-:Y:S02]  /*23f0*/  IMAD R2, R16, R2, R17 ;  /* 0x0000000210027224 */ /* 0x000fe400078e0211 */
[----:B------:R-:W-:Y:S02]  /*2400*/  IMAD R17, R14, UR46, R13 ;  /* 0x0000002e0e117c24 */ /* 0x000fe4000f8e020d */
[----:B------:R-:W-:Y:S01]  /*2410*/  IMAD.U32 R13, RZ, RZ, UR52 ;  /* 0x00000034ff0d7e24 */ /* 0x000fe2000f8e00ff */
[----:B------:R-:W-:Y:S02]  /*2420*/  ISETP.LT.U32.AND P1, PT, R2, UR48, PT ;  /* 0x0000003002007c0c */ /* 0x000fe4000bf21070 */
[----:B------:R-:W-:-:S11]  /*2430*/  ISETP.LT.U32.AND P0, PT, R17, UR47, PT ;  /* 0x0000002f11007c0c */ /* 0x000fd6000bf01070 */
[----:B------:R-:W-:Y:S02]  /*2440*/  @!P1 VIADD R2, R2, -UR48 ;  /* 0x8000003002029c36 */ /* 0x000fe40008000000 */
[----:B------:R-:W-:-:S03]  /*2450*/  @!P0 VIADD R17, R17, -UR47 ;  /* 0x8000002f11118c36 */ /* 0x000fc60008000000 */
[----:B------:R-:W-:Y:S02]  /*2460*/  ISETP.LT.U32.AND P1, PT, R2, UR48, PT ;  /* 0x0000003002007c0c */ /* 0x000fe4000bf21070 */
[----:B------:R-:W-:-:S11]  /*2470*/  ISETP.LT.U32.AND P0, PT, R17, UR47, PT ;  /* 0x0000002f11007c0c */ /* 0x000fd6000bf01070 */
[----:B------:R-:W-:Y:S01]  /*2480*/  @!P1 VIADD R2, R2, -UR48 ;  /* 0x8000003002029c36 */ /* 0x000fe20008000000 */
[----:B------:R-:W-:Y:S01]  /*2490*/  PLOP3.LUT P1, PT, PT, PT, UP6, 0x80, 0x8 ;  /* 0x000000000008781c */ /* 0x000fe20003f2f068 */
[----:B------:R-:W-:Y:S01]  /*24a0*/  @!P0 VIADD R17, R17, -UR47 ;  /* 0x8000002f11118c36 */ /* 0x000fe20008000000 */
[----:B------:R-:W-:Y:S01]  /*24b0*/  PLOP3.LUT P0, PT, PT, PT, UP5, 0x80, 0x8 ;  /* 0x000000000008781c */ /* 0x000fe20003f0f058 */
[----:B------:R-:W-:Y:S02]  /*24c0*/  IMAD.MOV.U32 R14, RZ, RZ, R2 ;  /* 0x000000ffff0e7224 */ /* 0x000fe400078e0002 */
[----:B------:R-:W-:Y:S02]  /*24d0*/  IMAD.U32 R2, RZ, RZ, UR49 ;  /* 0x00000031ff027e24 */ /* 0x000fe4000f8e00ff */
[----:B------:R-:W-:Y:S02]  /*24e0*/  @!P4 IMAD.MOV R14, RZ, RZ, -R14 ;  /* 0x000000ffff0ec224 */ /* 0x000fe400078e0a0e */
[----:B------:R-:W-:-:S03]  /*24f0*/  @!P3 IMAD.MOV R17, RZ, RZ, -R17 ;  /* 0x000000ffff11b224 */ /* 0x000fc600078e0a11 */
[----:B------:R-:W-:Y:S02]  /*2500*/  SEL R13, R13, R14, !P1 ;  /* 0x0000000e0d0d7207 */ /* 0x000fe40004800000 */
[----:B------:R-:W-:Y:S02]  /*2510*/  SEL R2, R2, R17, !P0 ;  /* 0x0000001102027207 */ /* 0x000fe40004000000 */
[----:B------:R-:W-:Y:S01]  /*2520*/  PLOP3.LUT P0, PT, PT, PT, UP4, 0x80, 0x8 ;  /* 0x000000000008781c */ /* 0x000fe20003f0f048 */
[----:B------:R-:W-:Y:S02]  /*2530*/  IMAD.IADD R13, R12, 0x1, -R13 ;  /* 0x000000010c0d7824 */ /* 0x000fe400078e0a0d */
[----:B------:R-:W-:-:S04]  /*2540*/  IMAD.IADD R2, R3, 0x1, -R2 ;  /* 0x0000000103027824 */ /* 0x000fc800078e0a02 */
[----:B------:R-:W-:Y:S01]  /*2550*/  IMAD R18, R13, R2, RZ ;  /* 0x000000020d127224 */ /* 0x000fe200078e02ff */
[----:B------:R-:W-:-:S04]  /*2560*/  SEL R12, R2, R13, !P0 ;  /* 0x0000000d020c7207 */ /* 0x000fc80004000000 */
[----:B------:R-:W-:Y:S02]  /*2570*/  SHF.R.S32.HI R13, RZ, 0x1f, R12 ;  /* 0x0000001fff0d7819 */ /* 0x000fe4000001140c */
[----:B------:R-:W-:Y:S02]  /*2580*/  SHF.R.S32.HI R17, RZ, 0x1f, R18 ;  /* 0x0000001fff117819 */ /* 0x000fe40000011412 */
.L_x_16:
[----:B------:R-:W-:Y:S05]  /*2590*/  BSYNC.RECONVERGENT B0 ;  /* 0x0000000000007941 */ /* 0x000fea0003800200 */
.L_x_15:
[----:B------:R-:W2:Y:S01]  /*25a0*/  SHFL.UP PT, R3, R18, 0x1, RZ ;  /* 0x0420000012037989 */ /* 0x000ea200000e00ff */
[C---:B------:R-:W-:Y:S02]  /*25b0*/  ISETP.NE.AND P6, PT, R8.reuse, RZ, PT ;  /* 0x000000ff0800720c */ /* 0x040fe40003fc5270 */
[C---:B------:R-:W-:Y:S01]  /*25c0*/  ISETP.GE.U32.AND P1, PT, R8.reuse, 0x2, PT ;  /* 0x000000020800780c */ /* 0x040fe20003f26070 */
[----:B------:R-:W3:Y:S01]  /*25d0*/  SHFL.UP PT, R2, R17, 0x1, RZ ;  /* 0x0420000011027989 */ /* 0x000ee200000e00ff */
[C---:B------:R-:W-:Y:S02]  /*25e0*/  ISETP.GE.U32.AND P3, PT, R8.reuse, 0x4, PT ;  /* 0x000000040800780c */ /* 0x040fe40003f66070 */
[C---:B------:R-:W-:Y:S02]  /*25f0*/  ISETP.GE.U32.AND P4, PT, R8.reuse, 0x8, PT ;  /* 0x000000080800780c */ /* 0x040fe40003f86070 */
[----:B------:R-:W-:Y:S02]  /*2600*/  ISETP.GE.U32.AND P5, PT, R8, 0x10, PT ;  /* 0x000000100800780c */ /* 0x000fe40003fa6070 */
[----:B--2---:R-:W-:-:S02]  /*2610*/  SEL R3, R3, RZ, P6 ;  /* 0x000000ff03037207 */ /* 0x004fc40003000000 */
[----:B---3--:R-:W-:Y:S02]  /*2620*/  SEL R2, R2, RZ, P6 ;  /* 0x000000ff02027207 */ /* 0x008fe40003000000 */
[----:B------:R-:W-:-:S05]  /*2630*/  IADD3 R3, P0, PT, R3, R18, RZ ;  /* 0x0000001203037210 */ /* 0x000fca0007f1e0ff */
[----:B------:R-:W-:Y:S01]  /*2640*/  IMAD.X R2, R2, 0x1, R17, P0 ;  /* 0x0000000102027824 */ /* 0x000fe200000e0611 */
[----:B------:R-:W2:Y:S04]  /*2650*/  SHFL.UP PT, R14, R3, 0x2, RZ ;  /* 0x04400000030e7989 */ /* 0x000ea800000e00ff */
[----:B------:R-:W3:Y:S01]  /*2660*/  SHFL.UP PT, R16, R2, 0x2, RZ ;  /* 0x0440000002107989 */ /* 0x000ee200000e00ff */
[----:B--2---:R-:W-:-:S04]  /*2670*/  SEL R14, R14, RZ, P1 ;  /* 0x000000ff0e0e7207 */ /* 0x004fc80000800000 */
[----:B------:R-:W-:Y:S02]  /*2680*/  IADD3 R14, P0, PT, R14, R3, RZ ;  /* 0x000000030e0e7210 */ /* 0x000fe40007f1e0ff */
[----:B---3--:R-:W-:-:S05]  /*2690*/  SEL R19, R16, RZ, P1 ;  /* 0x000000ff10137207 */ /* 0x008fca0000800000 */
[----:B------:R-:W-:Y:S02]  /*26a0*/  IMAD.X R16, R19, 0x1, R2, P0 ;  /* 0x0000000113107824 */ /* 0x000fe400000e0602 */
[----:B------:R-:W2:Y:S04]  /*26b0*/  SHFL.UP PT, R19, R14, 0x4, RZ ;  /* 0x048000000e137989 */ /* 0x000ea800000e00ff */
[----:B-1----:R-:W1:Y:S01]  /*26c0*/  SHFL.UP PT, R20, R16, 0x4, RZ ;  /* 0x0480000010147989 */ /* 0x002e6200000e00ff */
[----:B--2---:R-:W-:-:S04]  /*26d0*/  SEL R19, R19, RZ, P3 ;  /* 0x000000ff13137207 */ /* 0x004fc80001800000 */
[----:B------:R-:W-:Y:S02]  /*26e0*/  IADD3 R19, P0, PT, R19, R14, RZ ;  /* 0x0000000e13137210 */ /* 0x000fe40007f1e0ff */
[----:B-1----:R-:W-:-:S03]  /*26f0*/  SEL R3, R20, RZ, P3 ;  /* 0x000000ff14037207 */ /* 0x002fc60001800000 */
[----:B------:R-:W1:Y:S02]  /*2700*/  SHFL.UP PT, R20, R19, 0x8, RZ ;  /* 0x0500000013147989 */ /* 0x000e6400000e00ff */
[----:B------:R-:W-:-:S05]  /*2710*/  IMAD.X R2, R3, 0x1, R16, P0 ;  /* 0x0000000103027824 */ /* 0x000fca00000e0610 */
[----:B------:R-:W2:Y:S01]  /*2720*/  SHFL.UP PT, R3, R2, 0x8, RZ ;  /* 0x0500000002037989 */ /* 0x000ea200000e00ff */
[----:B-1----:R-:W-:-:S04]  /*2730*/  SEL R20, R20, RZ, P4 ;  /* 0x000000ff14147207 */ /* 0x002fc80002000000 */
[----:B------:R-:W-:Y:S02]  /*2740*/  IADD3 R14, P0, PT, R20, R19, RZ ;  /* 0x00000013140e7210 */ /* 0x000fe40007f1e0ff */
[----:B--2---:R-:W-:-:S03]  /*2750*/  SEL R3, R3, RZ, P4 ;  /* 0x000000ff03037207 */ /* 0x004fc60002000000 */
[----:B------:R-:W1:Y:S02]  /*2760*/  SHFL.UP PT, R21, R14, 0x10, RZ ;  /* 0x060000000e157989 */ /* 0x000e6400000e00ff */
[----:B------:R-:W-:-:S05]  /*2770*/  IMAD.X R16, R3, 0x1, R2, P0 ;  /* 0x0000000103107824 */ /* 0x000fca00000e0602 */
[----:B------:R-:W2:Y:S01]  /*2780*/  SHFL.UP PT, R3, R16, 0x10, RZ ;  /* 0x0600000010037989 */ /* 0x000ea200000e00ff */
[----:B-1----:R-:W-:-:S04]  /*2790*/  SEL R21, R21, RZ, P5 ;  /* 0x000000ff15157207 */ /* 0x002fc80002800000 */
[----:B------:R-:W-:Y:S02]  /*27a0*/  IADD3 R21, P0, PT, R21, R14, RZ ;  /* 0x0000000e15157210 */ /* 0x000fe40007f1e0ff */
[----:B--2---:R-:W-:-:S05]  /*27b0*/  SEL R3, R3, RZ, P5 ;  /* 0x000000ff03037207 */ /* 0x004fca0002800000 */
[----:B------:R-:W-:Y:S01]  /*27c0*/  IMAD.X R20, R3, 0x1, R16, P0 ;  /* 0x0000000103147824 */ /* 0x000fe200000e0610 */
[----:B------:R-:W-:Y:S01]  /*27d0*/  ISETP.LE.U32.AND P0, PT, R21, UR30, PT ;  /* 0x0000001e15007c0c */ /* 0x000fe2000bf03070 */
[----:B------:R-:W-:Y:S02]  /*27e0*/  IMAD.U32 R3, RZ, RZ, UR25 ;  /* 0x00000019ff037e24 */ /* 0x000fe4000f8e00ff */
[----:B------:R-:W-:Y:S02]  /*27f0*/  IMAD.MOV.U32 R16, RZ, RZ, R21 ;  /* 0x000000ffff107224 */ /* 0x000fe400078e0015 */
[----:B------:R-:W-:Y:S01]  /*2800*/  IMAD.MOV.U32 R19, RZ, RZ, R20 ;  /* 0x000000ffff137224 */ /* 0x000fe200078e0014 */
[----:B------:R-:W-:Y:S02]  /*2810*/  ISETP.GE.U32.AND.EX P0, PT, R3, R20, PT, P0 ;  /* 0x000000140300720c */ /* 0x000fe40003f06100 */
[----:B------:R-:W-:-:S11]  /*2820*/  CS2R R2, SRZ ;  /* 0x0000000000027805 */ /* 0x000fd6000001ff00 */
[----:B------:R-:W-:-:S04]  /*2830*/  VOTE.ANY R22, PT, !P0 ;  /* 0x0000000000167806 */ /* 0x000fc800040e0100 */
[----:B------:R-:W-:-:S13]  /*2840*/  ISETP.NE.AND P0, PT, R22, RZ, PT ;  /* 0x000000ff1600720c */ /* 0x000fda0003f05270 */
[----:B------:R-:W-:Y:S05]  /*2850*/  @P0 BRA `(.L_x_17) ;  /* 0x0000000800500947 */ /* 0x000fea0003800000 */
[----:B------:R-:W1:Y:S01]  /*2860*/  LDC R14, c[0x0][0xbe0] ;  /* 0x0002f800ff0e7b82 */ /* 0x000e620000000800 */
[----:B------:R-:W-:Y:S01]  /*2870*/  LOP3.LUT R11, R11, 0xfffffffe, RZ, 0xc0, !PT ;  /* 0xfffffffe0b0b7812 */ /* 0x000fe200078ec0ff */
[----:B------:R-:W2:Y:S01]  /*2880*/  LDCU UR45, c[0x0][0xbe8] ;  /* 0x00017d00ff2d77ac */ /* 0x000ea20008000800 */
[----:B------:R-:W3:Y:S01]  /*2890*/  LDCU.64 UR10, c[0x0][0xba8] ;  /* 0x00017500ff0a77ac */ /* 0x000ee20008000a00 */
[----:B------:R-:W4:Y:S01]  /*28a0*/  LDCU.64 UR8, c[0x0][0xbb0] ;  /* 0x00017600ff0877ac */ /* 0x000f220008000a00 */
[----:B------:R-:W1:Y:S02]  /*28b0*/  LDCU.128 UR4, c[0x0][0xbc0] ;  /* 0x00017800ff0477ac */ /* 0x000e640008000c00 */
[----:B-1----:R-:W-:-:S13]  /*28c0*/  ISETP.NE.AND P0, PT, R14, 0x1, PT ;  /* 0x000000010e00780c */ /* 0x002fda0003f05270 */
[----:B--234-:R-:W-:-:S07]  /*28d0*/  @P0 LOP3.LUT R11, R11, 0x1, RZ, 0xfc, !PT ;  /* 0x000000010b0b0812 */ /* 0x01cfce00078efcff */
.L_x_20:
[C---:B------:R-:W-:Y:S01]  /*28e0*/  VIADD R2, R15.reuse, 0x40 ;  /* 0x000000400f027836 */ /* 0x040fe20000000000 */
[----:B-----5:R-:W-:Y:S01]  /*28f0*/  MOV R19, R6 ;  /* 0x0000000600137202 */ /* 0x020fe20000000f00 */
[----:B------:R-:W-:Y:S02]  /*2900*/  VIADD R15, R15, 0x20 ;  /* 0x000000200f0f7836 */ /* 0x000fe40000000000 */
[----:B------:R-:W-:Y:S01]  /*2910*/  IMAD.MOV.U32 R16, RZ, RZ, R7 ;  /* 0x000000ffff107224 */ /* 0x000fe200078e0007 */
[----:B------:R-:W-:-:S13]  /*2920*/  ISETP.GE.AND P0, PT, R2, UR45, PT ;  /* 0x0000002d02007c0c */ /* 0x000fda000bf06270 */
[----:B------:R-:W1:Y:S01]  /*2930*/  @!P0 LDC.64 R22, c[0x0][0xbf0] ;  /* 0x0002fc00ff168b82 */ /* 0x000e620000000a00 */
[----:B------:R2:W3:Y:S01]  /*2940*/  SHFL.IDX PT, R2, R20, 0x1f, 0x1f ;  /* 0x03e01f0014027f89 */ /* 0x0004e200000e0000 */
[----:B------:R-:W-:Y:S01]  /*2950*/  BSSY.RECONVERGENT B0, `(.L_x_18) ;  /* 0x000005e000007945 */ /* 0x000fe20003800200 */
[----:B------:R-:W-:Y:S02]  /*2960*/  HFMA2 R17, -RZ, RZ, 0, 0 ;  /* 0x00000000ff117431 */ /* 0x000fe400000001ff */
[----:B------:R2:W4:Y:S01]  /*2970*/  SHFL.IDX PT, R3, R21, 0x1f, 0x1f ;  /* 0x03e01f0015037f89 */ /* 0x00052200000e0000 */
[----:B-1----:R-:W-:-:S05]  /*2980*/  @!P0 IMAD.WIDE.U32 R22, R15, 0xc, R22 ;  /* 0x0000000c0f168825 */ /* 0x002fca00078e0016 */
[----:B------:R2:W5:Y:S04]  /*2990*/  @!P0 LDG.E R6, desc[UR50][R22.64+0x180] ;  /* 0x0001803216068981 */ /* 0x000568000c1e1900 */
[----:B------:R2:W5:Y:S01]  /*29a0*/  @!P0 LDG.E R7, desc[UR50][R22.64+0x184] ;  /* 0x0001843216078981 */ /* 0x000562000c1e1900 */
[----:B------:R-:W-:Y:S02]  /*29b0*/  ISETP.GE.AND P0, PT, R15, UR45, PT ;  /* 0x0000002d0f007c0c */ /* 0x000fe4000bf06270 */
[----:B------:R-:W-:-:S11]  /*29c0*/  MOV R18, 0x7fffffff ;  /* 0x7fffffff00127802 */ /* 0x000fd60000000f00 */
[----:B---34-:R-:W-:Y:S05]  /*29d0*/  @P0 BRA `(.L_x_19) ;  /* 0x0000000400540947 */ /* 0x018fea0003800000 */
[----:B------:R-:W-:-:S04]  /*29e0*/  IADD3 R13, P0, PT, R19, UR12, RZ ;  /* 0x0000000c130d7c10 */ /* 0x000fc8000ff1e0ff */
[----:B------:R-:W-:Y:S02]  /*29f0*/  LEA.HI.X.SX32 R12, R19, UR13, 0x1, P0 ;  /* 0x0000000d130c7c11 */ /* 0x000fe400080f0eff */
[----:B------:R-:W-:-:S04]  /*2a00*/  IADD3 R19, P0, PT, R16, UR19, RZ ;  /* 0x0000001310137c10 */ /* 0x000fc8000ff1e0ff */
[----:B------:R-:W-:Y:S02]  /*2a10*/  LEA.HI.X.SX32 R18, R16, UR40, 0x1, P0 ;  /* 0x0000002810127c11 */ /* 0x000fe400080f0eff */
[----:B------:R-:W-:-:S05]  /*2a20*/  IADD3 R17, P0, PT, R13, UR9, RZ ;  /* 0x000000090d117c10 */ /* 0x000fca000ff1e0ff */
[----:B------:R-:W-:Y:S01]  /*2a30*/  IMAD.X R16, RZ, RZ, R12, P0 ;  /* 0x000000ffff107224 */ /* 0x000fe200000e060c */
[----:B--2---:R-:W-:Y:S01]  /*2a40*/  IADD3 R21, P0, PT, R19, UR7, RZ ;  /* 0x0000000713157c10 */ /* 0x004fe2000ff1e0ff */
[----:B------:R-:W-:-:S04]  /*2a50*/  IMAD.WIDE.U32 R30, R17, UR10, RZ ;  /* 0x0000000a111e7c25 */ /* 0x000fc8000f8e00ff */
[----:B------:R-:W-:-:S04]  /*2a60*/  IMAD.WIDE.U32 R28, R16, UR10, RZ ;  /* 0x0000000a101c7c25 */ /* 0x000fc8000f8e00ff */
[----:B------:R-:W-:Y:S02]  /*2a70*/  IMAD.X R20, RZ, RZ, R18, P0 ;  /* 0x000000ffff147224 */ /* 0x000fe400000e0612 */
[----:B------:R-:W-:-:S04]  /*2a80*/  IMAD.WIDE.U32 R28, P0, R17, UR11, R28 ;  /* 0x0000000b111c7c25 */ /* 0x000fc8000f80001c */
[----:B------:R-:W-:-:S04]  /*2a90*/  IMAD.WIDE.U32 R24, R20, UR4, RZ ;  /* 0x0000000414187c25 */ /* 0x000fc8000f8e00ff */
[----:B------:R-:W-:Y:S02]  /*2aa0*/  IMAD.X R27, RZ, RZ, RZ, P0 ;  /* 0x000000ffff1b7224 */ /* 0x000fe400000e06ff */
[----:B------:R-:W-:-:S04]  /*2ab0*/  IMAD.WIDE.U32 R24, P0, R21, UR5, R24 ;  /* 0x0000000515187c25 */ /* 0x000fc8000f800018 */
[----:B------:R-:W-:Y:S01]  /*2ac0*/  IMAD.X R23, RZ, RZ, RZ, P0 ;  /* 0x000000ffff177224 */ /* 0x000fe200000e06ff */
[----:B------:R-:W-:Y:S01]  /*2ad0*/  IADD3 RZ, P0, PT, R31, R28, RZ ;  /* 0x0000001c1fff7210 */ /* 0x000fe20007f1e0ff */
[----:B------:R-:W-:Y:S02]  /*2ae0*/  IMAD.MOV.U32 R26, RZ, RZ, R29 ;  /* 0x000000ffff1a7224 */ /* 0x000fe400078e001d */
[----:B------:R-:W-:Y:S02]  /*2af0*/  IMAD.MOV.U32 R22, RZ, RZ, R25 ;  /* 0x000000ffff167224 */ /* 0x000fe400078e0019 */
[----:B------:R-:W-:-:S04]  /*2b00*/  IMAD.WIDE.U32.X R16, R16, UR11, R26, P0 ;  /* 0x0000000b10107c25 */ /* 0x000fc800080e041a */
[----:B------:R-:W-:-:S05]  /*2b10*/  IMAD.WIDE.U32 R26, R21, UR4, RZ ;  /* 0x00000004151a7c25 */ /* 0x000fca000f8e00ff */
[----:B------:R-:W-:-:S05]  /*2b20*/  IADD3 RZ, P0, PT, R27, R24, RZ ;  /* 0x000000181bff7210 */ /* 0x000fca0007f1e0ff */
[----:B------:R-:W-:Y:S01]  /*2b30*/  IMAD.WIDE.U32.X R20, R20, UR5, R22, P0 ;  /* 0x0000000514147c25 */ /* 0x000fe200080e0416 */
[----:B------:R-:W-:-:S04]  /*2b40*/  ISETP.NE.U32.AND P0, PT, RZ, UR10, PT ;  /* 0x0000000aff007c0c */ /* 0x000fc8000bf05070 */
[----:B------:R-:W-:-:S04]  /*2b50*/  ISETP.NE.AND.EX P0, PT, RZ, UR11, PT, P0 ;  /* 0x0000000bff007c0c */ /* 0x000fc8000bf05300 */
[----:B------:R-:W-:Y:S02]  /*2b60*/  SEL R13, R13, R16, !P0 ;  /* 0x000000100d0d7207 */ /* 0x000fe40004000000 */
[----:B------:R-:W-:Y:S02]  /*2b70*/  SEL R12, R12, R17, !P0 ;  /* 0x000000110c0c7207 */ /* 0x000fe40004000000 */
[----:B------:R-:W-:Y:S02]  /*2b80*/  ISETP.NE.U32.AND P0, PT, RZ, UR4, PT ;  /* 0x00000004ff007c0c */ /* 0x000fe4000bf05070 */
[----:B------:R-:W-:Y:S02]  /*2b90*/  SHF.R.U64 R12, R13, UR8, R12 ;  /* 0x000000080d0c7c19 */ /* 0x000fe4000800120c */
[----:B------:R-:W-:-:S04]  /*2ba0*/  ISETP.NE.AND.EX P0, PT, RZ, UR5, PT, P0 ;  /* 0x00000005ff007c0c */ /* 0x000fc8000bf05300 */
[----:B------:R-:W-:Y:S02]  /*2bb0*/  SEL R16, R18, R21, !P0 ;  /* 0x0000001512107207 */ /* 0x000fe40004000000 */
[-C--:B------:R-:W-:Y:S02]  /*2bc0*/  IABS R18, R5.reuse ;  /* 0x0000000500127213 */ /* 0x080fe40000000000 */
[----:B------:R-:W-:Y:S02]  /*2bd0*/  SEL R19, R19, R20, !P0 ;  /* 0x0000001413137207 */ /* 0x000fe40004000000 */
[----:B------:R-:W1:Y:S01]  /*2be0*/  I2F.RP R21, R18 ;  /* 0x0000001200157306 */ /* 0x000e620000209400 */
[----:B------:R-:W-:Y:S02]  /*2bf0*/  IADD3 R20, PT, PT, R5, -0x1, R12 ;  /* 0xffffffff05147810 */ /* 0x000fe40007ffe00c */
[----:B------:R-:W-:Y:S02]  /*2c00*/  IABS R12, R5 ;  /* 0x00000005000c7213 */ /* 0x000fe40000000000 */
[----:B------:R-:W-:-:S02]  /*2c10*/  IABS R13, R20 ;  /* 0x00000014000d7213 */ /* 0x000fc40000000000 */
[----:B------:R-:W-:Y:S01]  /*2c20*/  SHF.R.U64 R19, R19, UR6, R16 ;  /* 0x0000000613137c19 */ /* 0x000fe20008001210 */
[----:B------:R-:W-:-:S03]  /*2c30*/  IMAD.MOV R12, RZ, RZ, -R12 ;  /* 0x000000ffff0c7224 */ /* 0x000fc600078e0a0c */
[----:B------:R-:W-:Y:S01]  /*2c40*/  IADD3 R19, PT, PT, R4, -0x1, R19 ;  /* 0xffffffff04137810 */ /* 0x000fe20007ffe013 */
[----:B-1----:R-:W1:Y:S02]  /*2c50*/  MUFU.RCP R22, R21 ;  /* 0x0000001500167308 */ /* 0x002e640000001000 */
[----:B-1----:R-:W-:-:S06]  /*2c60*/  VIADD R22, R22, 0xffffffe ;  /* 0x0ffffffe16167836 */ /* 0x002fcc0000000000 */
[----:B------:R-:W1:Y:S02]  /*2c70*/  F2I.FTZ.U32.TRUNC.NTZ R23, R22 ;  /* 0x0000001600177305 */ /* 0x000e64000021f000 */
[----:B-1----:R-:W-:Y:S02]  /*2c80*/  IMAD.MOV R17, RZ, RZ, -R23 ;  /* 0x000000ffff117224 */ /* 0x002fe400078e0a17 */
[----:B------:R-:W-:Y:S02]  /*2c90*/  IMAD.MOV.U32 R22, RZ, RZ, RZ ;  /* 0x000000ffff167224 */ /* 0x000fe400078e00ff */
[----:B------:R-:W-:-:S04]  /*2ca0*/  IMAD R17, R17, R18, RZ ;  /* 0x0000001211117224 */ /* 0x000fc800078e02ff */
[----:B------:R-:W-:-:S06]  /*2cb0*/  IMAD.HI.U32 R17, R23, R17, R22 ;  /* 0x0000001117117227 */ /* 0x000fcc00078e0016 */
[----:B------:R-:W-:-:S04]  /*2cc0*/  IMAD.HI.U32 R17, R17, R13, RZ ;  /* 0x0000000d11117227 */ /* 0x000fc800078e00ff */
[----:B------:R-:W-:Y:S01]  /*2cd0*/  IMAD R21, R17, R12, R13 ;  /* 0x0000000c11157224 */ /* 0x000fe200078e020d */
[----:B------:R-:W-:Y:S02]  /*2ce0*/  IABS R17, R4 ;  /* 0x0000000400117213 */ /* 0x000fe40000000000 */
[----:B------:R-:W-:Y:S02]  /*2cf0*/  IABS R13, R19 ;  /* 0x00000013000d7213 */ /* 0x000fe40000000000 */
[----:B------:R-:W1:Y:S01]  /*2d00*/  I2F.RP R24, R17 ;  /* 0x0000001100187306 */ /* 0x000e620000209400 */
[----:B------:R-:W-:-:S13]  /*2d10*/  ISETP.GT.U32.AND P0, PT, R18, R21, PT ;  /* 0x000000151200720c */ /* 0x000fda0003f04070 */
[----:B------:R-:W-:Y:S01]  /*2d20*/  @!P0 IMAD.IADD R21, R21, 0x1, -R18 ;  /* 0x0000000115158824 */ /* 0x000fe200078e0a12 */
[----:B-1----:R-:W1:Y:S02]  /*2d30*/  MUFU.RCP R22, R24 ;  /* 0x0000001800167308 */ /* 0x002e640000001000 */
[----:B-1----:R-:W-:-:S06]  /*2d40*/  VIADD R22, R22, 0xffffffe ;  /* 0x0ffffffe16167836 */ /* 0x002fcc0000000000 */
[----:B------:R-:W1:Y:S02]  /*2d50*/  F2I.FTZ.U32.TRUNC.NTZ R23, R22 ;  /* 0x0000001600177305 */ /* 0x000e64000021f000 */
[----:B-1----:R-:W-:Y:S02]  /*2d60*/  IMAD.MOV R12, RZ, RZ, -R23 ;  /* 0x000000ffff0c7224 */ /* 0x002fe400078e0a17 */
[----:B------:R-:W-:Y:S02]  /*2d70*/  IMAD.MOV.U32 R22, RZ, RZ, RZ ;  /* 0x000000ffff167224 */ /* 0x000fe400078e00ff */
[----:B------:R-:W-:Y:S01]  /*2d80*/  IMAD R16, R12, R17, RZ ;  /* 0x000000110c107224 */ /* 0x000fe200078e02ff */
[----:B------:R-:W-:-:S03]  /*2d90*/  IABS R12, R4 ;  /* 0x00000004000c7213 */ /* 0x000fc60000000000 */
[----:B------:R-:W-:-:S04]  /*2da0*/  IMAD.HI.U32 R16, R23, R16, R22 ;  /* 0x0000001017107227 */ /* 0x000fc800078e0016 */
[----:B------:R-:W-:Y:S02]  /*2db0*/  IMAD.MOV R12, RZ, RZ, -R12 ;  /* 0x000000ffff0c7224 */ /* 0x000fe400078e0a0c */
[----:B------:R-:W-:-:S04]  /*2dc0*/  IMAD.HI.U32 R16, R16, R13, RZ ;  /* 0x0000000d10107227 */ /* 0x000fc800078e00ff */
[----:B------:R-:W-:-:S05]  /*2dd0*/  IMAD R12, R16, R12, R13 ;  /* 0x0000000c100c7224 */ /* 0x000fca00078e020d */
[----:B------:R-:W-:-:S13]  /*2de0*/  ISETP.GT.U32.AND P0, PT, R17, R12, PT ;  /* 0x0000000c1100720c */ /* 0x000fda0003f04070 */
[----:B------:R-:W-:Y:S01]  /*2df0*/  @!P0 IMAD.IADD R12, R12, 0x1, -R17 ;  /* 0x000000010c0c8824 */ /* 0x000fe200078e0a11 */
[----:B------:R-:W-:-:S13]  /*2e00*/  ISETP.GT.U32.AND P0, PT, R18, R21, PT ;  /* 0x000000151200720c */ /* 0x000fda0003f04070 */
[----:B------:R-:W-:Y:S01]  /*2e10*/  @!P0 IMAD.IADD R21, R21, 0x1, -R18 ;  /* 0x0000000115158824 */ /* 0x000fe200078e0a12 */
[----:B------:R-:W-:-:S13]  /*2e20*/  ISETP.GT.U32.AND P0, PT, R17, R12, PT ;  /* 0x0000000c1100720c */ /* 0x000fda0003f04070 */
[----:B------:R-:W-:Y:S01]  /*2e30*/  @!P0 IMAD.IADD R12, R12, 0x1, -R17 ;  /* 0x000000010c0c8824 */ /* 0x000fe200078e0a11 */
[----:B------:R-:W-:-:S13]  /*2e40*/  ISETP.GE.AND P0, PT, R20, RZ, PT ;  /* 0x000000ff1400720c */ /* 0x000fda0003f06270 */
[----:B------:R-:W-:Y:S01]  /*2e50*/  @!P0 IMAD.MOV R21, RZ, RZ, -R21 ;  /* 0x000000ffff158224 */ /* 0x000fe200078e0a15 */
[----:B------:R-:W-:-:S13]  /*2e60*/  ISETP.GE.AND P0, PT, R19, RZ, PT ;  /* 0x000000ff1300720c */ /* 0x000fda0003f06270 */
[----:B------:R-:W-:Y:S01]  /*2e70*/  @!P0 IMAD.MOV R12, RZ, RZ, -R12 ;  /* 0x000000ffff0c8224 */ /* 0x000fe200078e0a0c */
[----:B------:R-:W-:-:S13]  /*2e80*/  ISETP.NE.AND P0, PT, RZ, UR33, PT ;  /* 0x00000021ff007c0c */ /* 0x000fda000bf05270 */
[----:B------:R-:W-:Y:S02]  /*2e90*/  @!P0 LOP3.LUT R21, RZ, UR33, RZ, 0x33, !PT ;  /* 0x00000021ff158c12 */ /* 0x000fe4000f8e33ff */
[----:B------:R-:W-:-:S03]  /*2ea0*/  ISETP.NE.AND P0, PT, RZ, UR32, PT ;  /* 0x00000020ff007c0c */ /* 0x000fc6000bf05270 */
[----:B------:R-:W-:-:S10]  /*2eb0*/  IMAD.IADD R18, R20, 0x1, -R21 ;  /* 0x0000000114127824 */ /* 0x000fd400078e0a15 */
[----:B------:R-:W-:Y:S02]  /*2ec0*/  @!P0 LOP3.LUT R12, RZ, UR32, RZ, 0x33, !PT ;  /* 0x00000020ff0c8c12 */ /* 0x000fe4000f8e33ff */
[----:B------:R-:W-:-:S03]  /*2ed0*/  ISETP.NE.AND P0, PT, R14, 0x1, PT ;  /* 0x000000010e00780c */ /* 0x000fc60003f05270 */
[----:B------:R-:W-:-:S05]  /*2ee0*/  IMAD.IADD R19, R19, 0x1, -R12 ;  /* 0x0000000113137824 */ /* 0x000fca00078e0a0c */
[CC--:B------:R-:W-:Y:S01]  /*2ef0*/  SEL R12, R19.reuse, R18.reuse, !P0 ;  /* 0x00000012130c7207 */ /* 0x0c0fe20004000000 */
[----:B------:R-:W-:-:S03]  /*2f00*/  IMAD R18, R19, R18, RZ ;  /* 0x0000001213127224 */ /* 0x000fc600078e02ff */
[----:B------:R-:W-:Y:S02]  /*2f10*/  SHF.R.S32.HI R13, RZ, 0x1f, R12 ;  /* 0x0000001fff0d7819 */ /* 0x000fe4000001140c */
[----:B------:R-:W-:Y:S02]  /*2f20*/  SHF.R.S32.HI R17, RZ, 0x1f, R18 ;  /* 0x0000001fff117819 */ /* 0x000fe40000011412 */
.L_x_19:
[----:B------:R-:W-:Y:S05]  /*2f30*/  BSYNC.RECONVERGENT B0 ;  /* 0x0000000000007941 */ /* 0x000fea0003800200 */
.L_x_18:
[----:B------:R-:W1:Y:S04]  /*2f40*/  SHFL.UP PT, R19, R18, 0x1, RZ ;  /* 0x0420000012137989 */ /* 0x000e6800000e00ff */
[----:B------:R-:W3:Y:S01]  /*2f50*/  SHFL.UP PT, R16, R17, 0x1, RZ ;  /* 0x0420000011107989 */ /* 0x000ee200000e00ff */
[----:B-1----:R-:W-:Y:S02]  /*2f60*/  SEL R19, R19, RZ, P6 ;  /* 0x000000ff13137207 */ /* 0x002fe40003000000 */
[----:B---3--:R-:W-:Y:S02]  /*2f70*/  SEL R16, R16, RZ, P6 ;  /* 0x000000ff10107207 */ /* 0x008fe40003000000 */
[----:B------:R-:W-:-:S05]  /*2f80*/  IADD3 R19, P0, PT, R19, R18, RZ ;  /* 0x0000001213137210 */ /* 0x000fca0007f1e0ff */
[----:B------:R-:W-:Y:S01]  /*2f90*/  IMAD.X R16, R16, 0x1, R17, P0 ;  /* 0x0000000110107824 */ /* 0x000fe200000e0611 */
[----:B--2---:R-:W1:Y:S04]  /*2fa0*/  SHFL.UP PT, R20, R19, 0x2, RZ ;  /* 0x0440000013147989 */ /* 0x004e6800000e00ff */
[----:B------:R-:W2:Y:S01]  /*2fb0*/  SHFL.UP PT, R21, R16, 0x2, RZ ;  /* 0x0440000010157989 */ /* 0x000ea200000e00ff */
[----:B-1----:R-:W-:Y:S02]  /*2fc0*/  SEL R20, R20, RZ, P1 ;  /* 0x000000ff14147207 */ /* 0x002fe40000800000 */
[----:B--2---:R-:W-:Y:S02]  /*2fd0*/  SEL R21, R21, RZ, P1 ;  /* 0x000000ff15157207 */ /* 0x004fe40000800000 */
[----:B------:R-:W-:-:S05]  /*2fe0*/  IADD3 R20, P0, PT, R20, R19, RZ ;  /* 0x0000001314147210 */ /* 0x000fca0007f1e0ff */
[----:B------:R-:W-:Y:S01]  /*2ff0*/  IMAD.X R21, R21, 0x1, R16, P0 ;  /* 0x0000000115157824 */ /* 0x000fe200000e0610 */
[----:B------:R-:W1:Y:S04]  /*3000*/  SHFL.UP PT, R23, R20, 0x4, RZ ;  /* 0x0480000014177989 */ /* 0x000e6800000e00ff */
        /* <DEDUP_REMOVED lines=9> */
[----:B------:R-:W-:Y:S01]  /*30a0*/  IADD3 R24, P0, PT, R16, R23, RZ ;  /* 0x0000001710187210 */ /* 0x000fe20007f1e0ff */
[----:B------:R-:W-:-:S04]  /*30b0*/  IMAD.U32 R23, RZ, RZ, UR25 ;  /* 0x00000019ff177e24 */ /* 0x000fc8000f8e00ff */
[----:B------:R-:W-:Y:S02]  /*30c0*/  IMAD.X R25, R19, 0x1, R22, P0 ;  /* 0x0000000113197824 */ /* 0x000fe400000e0616 */
[----:B------:R-:W1:Y:S04]  /*30d0*/  SHFL.UP PT, R19, R24, 0x10, RZ ;  /* 0x0600000018137989 */ /* 0x000e6800000e00ff */
[----:B------:R-:W2:Y:S01]  /*30e0*/  SHFL.UP PT, R20, R25, 0x10, RZ ;  /* 0x0600000019147989 */ /* 0x000ea200000e00ff */
[----:B-1----:R-:W-:Y:S02]  /*30f0*/  SEL R19, R19, RZ, P5 ;  /* 0x000000ff13137207 */ /* 0x002fe40002800000 */
[----:B--2---:R-:W-:Y:S02]  /*3100*/  SEL R20, R20, RZ, P5 ;  /* 0x000000ff14147207 */ /* 0x004fe40002800000 */
[----:B------:R-:W-:-:S05]  /*3110*/  IADD3 R16, P0, PT, R19, R24, RZ ;  /* 0x0000001813107210 */ /* 0x000fca0007f1e0ff */
[----:B------:R-:W-:Y:S01]  /*3120*/  IMAD.X R19, R20, 0x1, R25, P0 ;  /* 0x0000000114137824 */ /* 0x000fe200000e0619 */
[----:B------:R-:W-:-:S05]  /*3130*/  IADD3 R21, P0, PT, R16, R3, RZ ;  /* 0x0000000310157210 */ /* 0x000fca0007f1e0ff */
[----:B------:R-:W-:Y:S01]  /*3140*/  IMAD.X R20, R19, 0x1, R2, P0 ;  /* 0x0000000113147824 */ /* 0x000fe200000e0602 */
[----:B------:R-:W-:-:S04]  /*3150*/  ISETP.LE.U32.AND P0, PT, R21, UR30, PT ;  /* 0x0000001e15007c0c */ /* 0x000fc8000bf03070 */
[----:B------:R-:W-:-:S13]  /*3160*/  ISETP.GE.U32.AND.EX P0, PT, R23, R20, PT, P0 ;  /* 0x000000141700720c */ /* 0x000fda0003f06100 */
[----:B------:R-:W-:-:S04]  /*3170*/  VOTE.ANY R22, PT, !P0 ;  /* 0x0000000000167806 */ /* 0x000fc800040e0100 */
[----:B------:R-:W-:-:S13]  /*3180*/  ISETP.NE.AND P0, PT, R22, RZ, PT ;  /* 0x000000ff1600720c */ /* 0x000fda0003f05270 */
[----:B------:R-:W-:Y:S05]  /*3190*/  @!P0 BRA `(.L_x_20) ;  /* 0xfffffff400d08947 */ /* 0x000fea000383ffff */
.L_x_17:
[----:B------:R-:W1:Y:S08]  /*31a0*/  BREV R23, R22 ;  /* 0x0000001600177301 */ /* 0x000e700000000000 */
[----:B-1----:R-:W1:Y:S02]  /*31b0*/  FLO.U32.SH R23, R23 ;  /* 0x0000001700177300 */ /* 0x002e6400000e0400 */
[----:B-1----:R-:W1:Y:S02]  /*31c0*/  SHFL.IDX PT, R21, R15, R23, 0x1f ;  /* 0x00001f170f157589 */ /* 0x002e6400000e0000 */
[----:B-1----:R-:W-:-:S05]  /*31d0*/  IMAD.IADD R14, R8, 0x1, R21 ;  /* 0x00000001080e7824 */ /* 0x002fca00078e0215 */
[----:B------:R-:W-:-:S13]  /*31e0*/  ISETP.GE.AND P0, PT, R14, UR45, PT ;  /* 0x0000002d0e007c0c */ /* 0x000fda000bf06270 */
[----:B------:R-:W1:Y:S02]  /*31f0*/  @!P0 LDC.64 R24, c[0x0][0xbf0] ;  /* 0x0002fc00ff188b82 */ /* 0x000e640000000a00 */
[----:B-1----:R-:W-:-:S05]  /*3200*/  @!P0 IMAD.WIDE R24, R14, 0xc, R24 ;  /* 0x0000000c0e188825 */ /* 0x002fca00078e0218 */
[----:B-----5:R1:W5:Y:S04]  /*3210*/  @!P0 LDG.E R6, desc[UR50][R24.64] ;  /* 0x0000003218068981 */ /* 0x020368000c1e1900 */
[----:B------:R1:W5:Y:S01]  /*3220*/  @!P0 LDG.E R7, desc[UR50][R24.64+0x4] ;  /* 0x0000043218078981 */ /* 0x000362000c1e1900 */
[----:B------:R-:W-:-:S03]  /*3230*/  IADD3 R16, P1, P0, R3, R16, -R18 ;  /* 0x0000001003107210 */ /* 0x000fc6000783e812 */
[----:B------:R-:W-:Y:S01]  /*3240*/  SHFL.IDX PT, R15, R17, R23, 0x1f ;  /* 0x00001f17110f7589 */ /* 0x000fe200000e0000 */
[----:B------:R-:W-:-:S03]  /*3250*/  IADD3.X R2, PT, PT, R2, R19, ~R17, P1, P0 ;  /* 0x0000001302027210 */ /* 0x000fc60000fe0c11 */
[----:B------:R-:W2:Y:S04]  /*3260*/  SHFL.IDX PT, R16, R16, R23, 0x1f ;  /* 0x00001f1710107589 */ /* 0x000ea800000e0000 */
[----:B------:R-:W3:Y:S04]  /*3270*/  SHFL.IDX PT, R2, R2, R23, 0x1f ;  /* 0x00001f1702027589 */ /* 0x000ee800000e0000 */
[----:B------:R1:W4:Y:S04]  /*3280*/  SHFL.IDX PT, R14, R18, R23, 0x1f ;  /* 0x00001f17120e7589 */ /* 0x00032800000e0000 */
[----:B------:R1:W1:Y:S04]  /*3290*/  SHFL.IDX PT, R13, R13, R23, 0x1f ;  /* 0x00001f170d0d7589 */ /* 0x00026800000e0000 */
[----:B------:R1:W1:Y:S01]  /*32a0*/  SHFL.IDX PT, R12, R12, R23, 0x1f ;  /* 0x00001f170c0c7589 */ /* 0x00026200000e0000 */
[----:B--2---:R-:W-:-:S02]  /*32b0*/  R2UR UR41, R16 ;  /* 0x00000000102972ca */ /* 0x004fc400000e0000 */
[----:B---3--:R-:W-:-:S15]  /*32c0*/  R2UR UR40, R2 ;  /* 0x00000000022872ca */ /* 0x008fde00000e0000 */
.L_x_14:
[----:B------:R-:W-:Y:S01]  /*32d0*/  ISETP.GE.AND P0, PT, R21, UR45, PT ;  /* 0x0000002d15007c0c */ /* 0x000fe2000bf06270 */
[----:B------:R-:W-:Y:S01]  /*32e0*/  UMOV UR19, 0xffffffff ;  /* 0xffffffff00137882 */ /* 0x000fe20000000000 */
[----:B------:R-:W-:-:S11]  /*32f0*/  MOV R17, 0xffffffff ;  /* 0xffffffff00117802 */ /* 0x000fd60000000f00 */
[----:B------:R-:W-:Y:S05]  /*3300*/  @P0 BRA `(.L_x_13) ;  /* 0x0000000400100947 */ /* 0x000fea0003800000 */
[----:B------:R-:W2:Y:S01]  /*3310*/  LDCU UR8, c[0x0][0xb98] ;  /* 0x00017300ff0877ac */ /* 0x000ea20008000800 */
[----:B-1----:R-:W-:Y:S02]  /*3320*/  R2UR UR4, R12 ;  /* 0x000000000c0472ca */ /* 0x002fe400000e0000 */
[----:B------:R-:W-:Y:S01]  /*3330*/  R2UR UR5, R13 ;  /* 0x000000000d0572ca */ /* 0x000fe200000e0000 */
[----:B------:R-:W1:Y:S01]  /*3340*/  LDCU UR7, c[0x0][0xb88] ;  /* 0x00017100ff0777ac */ /* 0x000e620008000800 */
[----:B------:R-:W3:Y:S01]  /*3350*/  LDCU UR6, c[0x0][0xbdc] ;  /* 0x00017b80ff0677ac */ /* 0x000ee20008000800 */
[----:B------:R-:W-:-:S04]  /*3360*/  UIADD3 UR10, UP0, UPT, -UR41, UR30, URZ ;  /* 0x0000001e290a7290 */ /* 0x000fc8000ff1e1ff */
[----:B------:R-:W-:-:S04]  /*3370*/  UIADD3.X UR9, UPT, UPT, ~UR40, UR25, URZ, UP0, !UPT ;  /* 0x0000001928097290 */ /* 0x000fc800087fe5ff */
[----:B--2---:R-:W-:Y:S02]  /*3380*/  USHF.R.U32.HI UR4, URZ, UR8, UR9 ;  /* 0x00000008ff047299 */ /* 0x004fe40008011609 */
[----:B------:R-:W-:Y:S01]  /*3390*/  USHF.R.U64 UR8, UR10, UR8, UR9 ;  /* 0x000000080a087299 */ /* 0x000fe20008001209 */
[----:B-1----:R-:W-:Y:S01]  /*33a0*/  SHF.R.U64 R2, R12, UR7, R13 ;  /* 0x000000070c027c19 */ /* 0x002fe2000800120d */
[----:B------:R-:W-:Y:S02]  /*33b0*/  USHF.R.U32.HI UR11, URZ, UR7, UR4 ;  /* 0x00000007ff0b7299 */ /* 0x000fe40008011604 */
[----:B------:R-:W-:Y:S02]  /*33c0*/  USHF.R.U32.HI UR5, URZ, UR7, UR5 ;  /* 0x00000007ff057299 */ /* 0x000fe40008011605 */
[----:B---3--:R-:W-:Y:S02]  /*33d0*/  USHF.R.U32.HI UR9, URZ, UR6, UR11 ;  /* 0x00000006ff097299 */ /* 0x008fe4000801160b */
[----:B------:R-:W-:Y:S01]  /*33e0*/  USHF.R.U64 UR7, UR8, UR7, UR4 ;  /* 0x0000000708077299 */ /* 0x000fe20008001204 */
[----:B------:R-:W-:Y:S01]  /*33f0*/  R2UR UR4, R2 ;  /* 0x00000000020472ca */ /* 0x000fe200000e0000 */
[----:B------:R-:W-:-:S02]  /*3400*/  ULOP3.LUT UR10, UR9, UR5, URZ, 0xfc, !UPT ;  /* 0x00000005090a7292 */ /* 0x000fc4000f8efcff */
[----:B------:R-:W-:Y:S02]  /*3410*/  USHF.R.U64 UR6, UR7, UR6, UR11 ;  /* 0x0000000607067299 */ /* 0x000fe4000800120b */
[----:B------:R-:W-:-:S09]  /*3420*/  UISETP.NE.U32.AND UP0, UPT, UR10, URZ, UPT ;  /* 0x000000ff0a00728c */ /* 0x000fd2000bf05070 */
[----:B------:R-:W-:Y:S05]  /*3430*/  BRA.U UP0, `(.L_x_21) ;  /* 0x0000000100607547 */ /* 0x000fea000b800000 */
[----:B------:R-:W1:Y:S01]  /*3440*/  I2F.U32.RP R3, UR4 ;  /* 0x0000000400037d06 */ /* 0x000e620008209000 */
[----:B------:R-:W-:Y:S01]  /*3450*/  UMOV UR10, URZ ;  /* 0x000000ff000a7c82 */ /* 0x000fe20008000000 */
[----:B------:R-:W-:-:S06]  /*3460*/  UISETP.NE.U32.AND UP0, UPT, UR4, URZ, UPT ;  /* 0x000000ff0400728c */ /* 0x000fcc000bf05070 */
[----:B-1----:R-:W1:Y:S02]  /*3470*/  MUFU.RCP R2, R3 ;  /* 0x0000000300027308 */ /* 0x002e640000001000 */
[----:B-1----:R-:W-:-:S06]  /*3480*/  IADD3 R2, PT, PT, R2, 0xffffffe, RZ ;  /* 0x0ffffffe02027810 */ /* 0x002fcc0007ffe0ff */
[----:B------:R-:W1:Y:S02]  /*3490*/  F2I.FTZ.U32.TRUNC.NTZ R2, R2 ;  /* 0x0000000200027305 */ /* 0x000e64000021f000 */
[----:B-1----:R-:W-:-:S13]  /*34a0*/  R2UR UR11, R2 ;  /* 0x00000000020b72ca */ /* 0x002fda00000e0000 */
[----:B------:R-:W-:-:S04]  /*34b0*/  UIADD3 UR5, UPT, UPT, URZ, -UR11, URZ ;  /* 0x8000000bff057290 */ /* 0x000fc8000fffe0ff */
[----:B------:R-:W-:-:S04]  /*34c0*/  UIMAD UR5, UR5, UR4, URZ ;  /* 0x00000004050572a4 */ /* 0x000fc8000f8e02ff */
[----:B------:R-:W-:-:S07]  /*34d0*/  UIMAD.WIDE.U32 UR10, UR11, UR5, UR10 ;  /* 0x000000050b0a72a5 */ /* 0x000fce000f8e000a */
[----:B------:R-:W-:Y:S02]  /*34e0*/  UMOV UR5, UR11 ;  /* 0x0000000b00057c82 */ /* 0x000fe40008000000 */
[----:B------:R-:W-:-:S07]  /*34f0*/  UIMAD.WIDE.U32 UR12, UR5, UR6, URZ ;  /* 0x00000006050c72a5 */ /* 0x000fce000f8e00ff */
[----:B------:R-:W-:Y:S02]  /*3500*/  UMOV UR12, UR13 ;  /* 0x0000000d000c7c82 */ /* 0x000fe40008000000 */
[----:B------:R-:W-:-:S04]  /*3510*/  UIADD3 UR5, UPT, UPT, -UR12, URZ, URZ ;  /* 0x000000ff0c057290 */ /* 0x000fc8000fffe1ff */
[----:B------:R-:W-:-:S04]  /*3520*/  UIMAD UR5, UR4, UR5, UR6 ;  /* 0x00000005040572a4 */ /* 0x000fc8000f8e0206 */
[----:B------:R-:W-:-:S11]  /*3530*/  UISETP.GE.U32.AND UP2, UPT, UR5, UR4, UPT ;  /* 0x000000040500728c */ /* 0x000fd6000bf46070 */
[----:B------:R-:W-:Y:S02]  /*3540*/  @UP2 UIADD3 UR5, UPT, UPT, UR5, -UR4, URZ ;  /* 0x8000000405052290 */ /* 0x000fe4000fffe0ff */
[----:B------:R-:W-:Y:S02]  /*3550*/  @UP2 UIADD3 UR12, UPT, UPT, UR12, 0x1, URZ ;  /* 0x000000010c0c2890 */ /* 0x000fe4000fffe0ff */
[----:B------:R-:W-:-:S11]  /*3560*/  UISETP.GE.U32.AND UP1, UPT, UR5, UR4, UPT ;  /* 0x000000040500728c */ /* 0x000fd6000bf26070 */
[----:B------:R-:W-:Y:S02]  /*3570*/  @UP1 UIADD3 UR12, UPT, UPT, UR12, 0x1, URZ ;  /* 0x000000010c0c1890 */ /* 0x000fe4000fffe0ff */
[----:B------:R-:W-:-:S04]  /*3580*/  @!UP0 ULOP3.LUT UR12, URZ, UR4, URZ, 0x33, !UPT ;  /* 0x00000004ff0c8292 */ /* 0x000fc8000f8e33ff */
[----:B------:R-:W-:-:S04]  /*3590*/  UIADD3 UR11, UPT, UPT, -UR12, URZ, URZ ;  /* 0x000000ff0c0b7290 */ /* 0x000fc8000fffe1ff */
[----:B------:R-:W-:Y:S01]  /*35a0*/  UIMAD UR11, UR4, UR11, UR6 ;  /* 0x0000000b040b72a4 */ /* 0x000fe2000f8e0206 */
[----:B------:R-:W-:Y:S11]  /*35b0*/  BRA `(.L_x_22) ;  /* 0x0000000000107947 */ /* 0x000ff60003800000 */
.L_x_21:
[----:B------:R-:W-:Y:S02]  /*35c0*/  MOV R2, 0x35e0 ;  /* 0x000035e000027802 */ /* 0x000fe40000000f00 */
[----:B----45:R-:W-:Y:S05]  /*35d0*/  CALL.REL.NOINC `($__internal_3_$__cuda_sm20_div_u64) ;  /* 0x000000f000ec7944 */ /* 0x030fea0003c00000 */
[----:B------:R-:W-:-:S04]  /*35e0*/  UIADD3 UR11, UPT, UPT, -UR12, URZ, URZ ;  /* 0x000000ff0c0b7290 */ /* 0x000fc8000fffe1ff */
[----:B------:R-:W-:-:S12]  /*35f0*/  UIMAD UR11, UR4, UR11, UR6 ;  /* 0x0000000b040b72a4 */ /* 0x000fd8000f8e0206 */
.L_x_22:
[----:B------:R-:W1:Y:S01]  /*3600*/  LDCU UR4, c[0x0][0xbdc] ;  /* 0x00017b80ff0477ac */ /* 0x000e620008000800 */
[----:B------:R-:W-:Y:S01]  /*3610*/  PLOP3.LUT P0, PT, PT, PT, PT, 0x8, 0x80 ;  /* 0x000000000080781c */ /* 0x000fe20003f0e170 */
[----:B------:R-:W-:Y:S01]  /*3620*/  IMAD.MOV.U32 R17, RZ, RZ, R21 ;  /* 0x000000ffff117224 */ /* 0x000fe200078e0015 */
[----:B------:R-:W-:Y:S01]  /*3630*/  LOP3.LUT R11, R11, 0xfffffffd, RZ, 0xc0, !PT ;  /* 0xfffffffd0b0b7812 */ /* 0x000fe200078ec0ff */
[----:B------:R-:W2:Y:S01]  /*3640*/  LDCU UR6, c[0x0][0xb80] ;  /* 0x00017000ff0677ac */ /* 0x000ea20008000800 */
[----:B------:R-:W3:Y:S01]  /*3650*/  LDCU UR5, c[0x0][0xbe0] ;  /* 0x00017c00ff0577ac */ /* 0x000ee20008000800 */
[----:B------:R-:W-:Y:S01]  /*3660*/  UMOV UR10, 0xffffffff ;  /* 0xffffffff000a7882 */ /* 0x000fe20000000000 */
[----:B------:R-:W4:Y:S07]  /*3670*/  LDCU UR9, c[0x0][0xb90] ;  /* 0x00017200ff0977ac */ /* 0x000f2e0008000800 */
[----:B------:R-:W-:Y:S01]  /*3680*/  @P0 LOP3.LUT R11, R11, 0x2, RZ, 0xfc, !PT ;  /* 0x000000020b0b0812 */ /* 0x000fe200078efcff */
[----:B-1----:R-:W-:-:S02]  /*3690*/  USHF.L.U32 UR10, UR10, UR4, URZ ;  /* 0x000000040a0a7299 */ /* 0x002fc400080006ff */
[----:B------:R-:W-:Y:S02]  /*36a0*/  USHF.L.U32 UR12, UR12, UR4, URZ ;  /* 0x000000040c0c7299 */ /* 0x000fe400080006ff */
[----:B------:R-:W-:Y:S02]  /*36b0*/  ULOP3.LUT UR10, URZ, UR10, URZ, 0x33, !UPT ;  /* 0x0000000aff0a7292 */ /* 0x000fe4000f8e33ff */
[----:B--2---:R-:W-:Y:S02]  /*36c0*/  UIADD3 UR4, UPT, UPT, UR6, -0x1, URZ ;  /* 0xffffffff06047890 */ /* 0x004fe4000fffe0ff */
[----:B------:R-:W-:Y:S02]  /*36d0*/  ULOP3.LUT UR10, UR7, UR10, URZ, 0xc0, !UPT ;  /* 0x0000000a070a7292 */ /* 0x000fe4000f8ec0ff */
[----:B------:R-:W-:Y:S02]  /*36e0*/  ULOP3.LUT UR4, UR4, UR8, URZ, 0xc0, !UPT ;  /* 0x0000000804047292 */ /* 0x000fe4000f8ec0ff */
[----:B------:R-:W-:-:S02]  /*36f0*/  UIADD3 UR10, UPT, UPT, UR10, UR12, URZ ;  /* 0x0000000c0a0a7290 */ /* 0x000fc4000fffe0ff */
[----:B---3--:R-:W-:Y:S02]  /*3700*/  UISETP.NE.AND UP0, UPT, UR5, 0x1, UPT ;  /* 0x000000010500788c */ /* 0x008fe4000bf05270 */
[----:B------:R-:W-:Y:S02]  /*3710*/  UIMAD UR4, UR11, UR6, UR4 ;  /* 0x000000060b0472a4 */ /* 0x000fe4000f8e0204 */
[----:B----4-:R-:W-:-:S04]  /*3720*/  UIMAD UR9, UR10, UR9, UR38 ;  /* 0x000000090a0972a4 */ /* 0x010fc8000f8e0226 */
[----:B------:R-:W-:Y:S02]  /*3730*/  USEL UR18, UR9, UR4, !UP0 ;  /* 0x0000000409127287 */ /* 0x000fe4000c000000 */
[----:B------:R-:W-:-:S12]  /*3740*/  USEL UR19, UR4, UR9, !UP0 ;  /* 0x0000000904137287 */ /* 0x000fd8000c000000 */
.L_x_13:
[----:B------:R-:W2:Y:S02]  /*3750*/  LDCU UR4, c[0x0][0x36c] ;  /* 0x00006d80ff0477ac */ /* 0x000ea40008000800 */
[----:B--2---:R-:W-:-:S09]  /*3760*/  UISETP.EQ.U32.AND UP0, UPT, UR4, 0x1, UPT ;  /* 0x000000010400788c */ /* 0x004fd2000bf02070 */
[----:B------:R-:W-:Y:S05]  /*3770*/  BRA.U !UP0, `(.L_x_23) ;  /* 0x00000001080c7547 */ /* 0x000fea000b800000 */
[----:B------:R-:W-:Y:S01]  /*3780*/  UCGABAR_WAIT ;  /* 0x0000000000007dc7 */ /* 0x000fe20008000000 */
[----:B------:R-:W-:Y:S01]  /*3790*/  CCTL.IVALL ;  /* 0x00000000ff00798f */ /* 0x000fe20002000000 */
[----:B------:R-:W-:Y:S05]  /*37a0*/  BRA `(.L_x_24) ;  /* 0x0000000000047947 */ /* 0x000fea0003800000 */
.L_x_23:
[----:B------:R-:W-:Y:S06]  /*37b0*/  BAR.SYNC.DEFER_BLOCKING 0x0 ;  /* 0x0000000000007b1d */ /* 0x000fec0000010000 */
.L_x_24:
[----:B------:R-:W-:-:S13]  /*37c0*/  LOP3.LUT P0, RZ, R11, 0x2, RZ, 0xc0, !PT ;  /* 0x000000020bff7812 */ /* 0x000fda000780c0ff */
[----:B------:R-:W-:Y:S05]  /*37d0*/  @P0 EXIT ;  /* 0x000000000000094d */ /* 0x000fea0003800000 */
[----:B------:R-:W2:Y:S01]  /*37e0*/  S2UR UR5, SR_CgaCtaId ;  /* 0x00000000000579c3 */ /* 0x000ea20000008800 */
[----:B------:R-:W-:-:S09]  /*37f0*/  UISETP.NE.AND UP0, UPT, UR37, 0x2, UPT ;  /* 0x000000022500788c */ /* 0x000fd2000bf05270 */
[----:B------:R-:W-:Y:S05]  /*3800*/  BRA.U UP0, `(.L_x_25) ;  /* 0x0000001500607547 */ /* 0x000fea000b800000 */
[----:B------:R-:W-:Y:S02]  /*3810*/  USHF.L.U32 UR25, UR42, 0x7, URZ ;  /* 0x000000072a197899 */ /* 0x000fe400080006ff */
[----:B------:R-:W-:Y:S02]  /*3820*/  USHF.L.U32 UR42, UR42, 0x6, URZ ;  /* 0x000000062a2a7899 */ /* 0x000fe400080006ff */
[----:B------:R-:W-:-:S04]  /*3830*/  ULOP3.LUT UR25, UR25, 0x80, URZ, 0xc0, !UPT ;  /* 0x0000008019197892 */ /* 0x000fc8000f8ec0ff */
[----:B-1--45:R-:W1:-:S00]  /*3840*/  USETMAXREG.DEALLOC.CTAPOOL 0x88 ;  /* 0x00000088000079c8 */ /* 0x032e4000080e0500 */
[----:B-1----:R-:W-:Y:S01]  /*3850*/  ISETP.NE.AND P1, PT, R8, RZ, P2 ;  /* 0x000000ff0800720c */ /* 0x002fe20001725270 */
[----:B------:R-:W-:Y:S01]  /*3860*/  IMAD.MOV.U32 R16, RZ, RZ, 0x1 ;  /* 0x00000001ff107424 */ /* 0x000fe200078e00ff */
[----:B------:R-:W-:Y:S01]  /*3870*/  PLOP3.LUT P4, PT, PT, PT, PT, 0x8, 0x80 ;  /* 0x000000000080781c */ /* 0x000fe20003f8e170 */
[----:B------:R-:W-:Y:S01]  /*3880*/  IMAD.MOV.U32 R14, RZ, RZ, RZ ;  /* 0x000000ffff0e7224 */ /* 0x000fe200078e00ff */
[----:B------:R-:W-:Y:S01]  /*3890*/  PRMT R15, RZ, 0x7610, R15 ;  /* 0x00007610ff0f7816 */ /* 0x000fe2000000000f */
[----:B------:R-:W-:Y:S01]  /*38a0*/  UMOV UR23, URZ ;  /* 0x000000ff00177c82 */ /* 0x000fe20008000000 */
[----:B------:R-:W-:-:S09]  /*38b0*/  UMOV UR22, URZ ;  /* 0x000000ff00167c82 */ /* 0x000fd20008000000 */
.L_x_49:
[----:B------:R-:W1:Y:S02]  /*38c0*/  LDC.64 R22, c[0x0][0x390] ;  /* 0x0000e400ff167b82 */ /* 0x000e640000000a00 */
[----:B-1--4-:R-:W-:-:S05]  /*38d0*/  IMAD.WIDE R22, R17, 0xc, R22 ;  /* 0x0000000c11167825 */ /* 0x012fca00078e0216 */
[----:B------:R-:W3:Y:S02]  /*38e0*/  LDG.E R0, desc[UR50][R22.64+0x8] ;  /* 0x0000083216007981 */ /* 0x000ee4000c1e1900 */
[----:B---3--:R-:W-:Y:S01]  /*38f0*/  R2UR UR4, R0 ;  /* 0x00000000000472ca */ /* 0x008fe200000e0000 */
[----:B------:R-:W-:-:S14]  /*3900*/  @P4 BRA `(.L_x_26) ;  /* 0x0000000400cc4947 */ /* 0x000fdc0003800000 */
[----:B------:R-:W1:Y:S01]  /*3910*/  S2R R12, SR_LANEID ;  /* 0x00000000000c7919 */ /* 0x000e620000000000 */
[----:B------:R-:W-:Y:S02]  /*3920*/  ELECT P0, URZ, PT ;  /* 0x0000000000ff782f */ /* 0x000fe40003800000 */
[----:B------:R-:W-:Y:S01]  /*3930*/  MOV R0, 0x400 ;  /* 0x0000040000007802 */ /* 0x000fe20000000f00 */
[----:B------:R-:W-:Y:S01]  /*3940*/  BSSY.RECONVERGENT B0, `(.L_x_27) ;  /* 0x0000055000007945 */ /* 0x000fe20003800200 */
[----:B------:R-:W3:Y:S01]  /*3950*/  S2R R3, SR_CgaCtaId ;  /* 0x0000000000037919 */ /* 0x000ee20000008800 */
[----:B------:R-:W-:Y:S01]  /*3960*/  LOP3.LUT R13, R15, 0xffff, RZ, 0xc0, !PT ;  /* 0x0000ffff0f0d7812 */ /* 0x000fe200078ec0ff */
[----:B-1----:R-:W-:Y:S01]  /*3970*/  IMAD.SHL.U32 R12, R12, 0x4, RZ ;  /* 0x000000040c0c7824 */ /* 0x002fe200078e00ff */
[----:B---3--:R-:W-:-:S04]  /*3980*/  LEA R3, R3, R0, 0x18 ;  /* 0x0000000003037211 */ /* 0x008fc800078ec0ff */
[----:B------:R-:W-:Y:S02]  /*3990*/  IADD3 R0, PT, PT, R12, 0x480, R3 ;  /* 0x000004800c007810 */ /* 0x000fe40007ffe003 */
[----:B------:R-:W-:Y:S05]  /*39a0*/  @!P0 BRA `(.L_x_28) ;  /* 0x0000000400388947 */ /* 0x000fea0003800000 */
[----:B------:R-:W1:Y:S01]  /*39b0*/  LDC.64 R10, c[0x0][0x830] ;  /* 0x00020c00ff0a7b82 */ /* 0x000e620000000a00 */
[----:B------:R-:W3:Y:S04]  /*39c0*/  LDG.E R18, desc[UR50][R22.64+0x4] ;  /* 0x0000043216127981 */ /* 0x000ee8000c1e1900 */
[----:B------:R4:W5:Y:S03]  /*39d0*/  LDG.E R9, desc[UR50][R22.64] ;  /* 0x0000003216097981 */ /* 0x000966000c1e1900 */
[----:B------:R-:W2:Y:S08]  /*39e0*/  LDC.64 R6, c[0x0][0x840] ;  /* 0x00021000ff067b82 */ /* 0x000eb00000000a00 */
[----:B------:R-:W4:Y:S01]  /*39f0*/  LDC.64 R4, c[0x0][0x828] ;  /* 0x00020a00ff047b82 */ /* 0x000f220000000a00 */
[----:B-1----:R-:W-:-:S07]  /*3a00*/  IMAD.WIDE R10, R17, 0x8, R10 ;  /* 0x00000008110a7825 */ /* 0x002fce00078e020a */
[----:B------:R-:W1:Y:S01]  /*3a10*/  LDC.64 R2, c[0x0][0x838] ;  /* 0x00020e00ff027b82 */ /* 0x000e620000000a00 */
[----:B------:R-:W3:Y:S01]  /*3a20*/  LDG.E.64 R10, desc[UR50][R10.64] ;  /* 0x000000320a0a7981 */ /* 0x000ee2000c1e1b00 */
[----:B--2---:R-:W-:-:S06]  /*3a30*/  IMAD.WIDE R6, R17, 0x8, R6 ;  /* 0x0000000811067825 */ /* 0x004fcc00078e0206 */
[----:B------:R-:W2:Y:S01]  /*3a40*/  LDG.E.64 R6, desc[UR50][R6.64] ;  /* 0x0000003206067981 */ /* 0x000ea2000c1e1b00 */
[----:B----4-:R-:W-:-:S06]  /*3a50*/  IMAD.WIDE R24, R17, 0x8, R4 ;  /* 0x0000000811187825 */ /* 0x010fcc00078e0204 */
[----:B------:R-:W4:Y:S01]  /*3a60*/  LDG.E.64 R24, desc[UR50][R24.64] ;  /* 0x0000003218187981 */ /* 0x000f22000c1e1b00 */
[----:B-1----:R-:W-:-:S06]  /*3a70*/  IMAD.WIDE R20, R17, 0x8, R2 ;  /* 0x0000000811147825 */ /* 0x002fcc00078e0202 */
[----:B------:R-:W4:Y:S01]  /*3a80*/  LDG.E.64 R20, desc[UR50][R20.64] ;  /* 0x0000003214147981 */ /* 0x000f22000c1e1b00 */
[----:B------:R-:W1:Y:S01]  /*3a90*/  S2UR UR5, SR_CgaCtaId ;  /* 0x00000000000579c3 */ /* 0x000e620000008800 */
[----:B------:R-:W-:Y:S02]  /*3aa0*/  UMOV UR6, 0x400 ;  /* 0x0000040000067882 */ /* 0x000fe40000000000 */
[----:B-1----:R-:W-:-:S09]  /*3ab0*/  ULEA UR5, UR5, UR6, 0x18 ;  /* 0x0000000605057291 */ /* 0x002fd2000f8ec0ff */
[----:B------:R-:W1:Y:S04]  /*3ac0*/  LDS R5, [UR5+0x49c] ;  /* 0x00049c05ff057984 */ /* 0x000e680008000800 */
[----:B------:R-:W1:Y:S01]  /*3ad0*/  LDS R4, [UR5+0x51c] ;  /* 0x00051c05ff047984 */ /* 0x000e620008000800 */
[----:B------:R-:W-:Y:S02]  /*3ae0*/  UIADD3 UR7, UPT, UPT, UR5, 0x480, URZ ;  /* 0x0000048005077890 */ /* 0x000fe4000fffe0ff */
[----:B------:R-:W-:Y:S01]  /*3af0*/  UIADD3 UR6, UPT, UPT, UR5, 0x500, URZ ;  /* 0x0000050005067890 */ /* 0x000fe2000fffe0ff */
[----:B------:R-:W-:Y:S04]  /*3b00*/  STS [UR5+0x4b0], RZ ;  /* 0x0004b0ffff007988 */ /* 0x000fe80008000805 */
[----:B------:R-:W-:Y:S01]  /*3b10*/  STS [UR5+0x530], RZ ;  /* 0x000530ffff007988 */ /* 0x000fe20008000805 */
[----:B---3--:R-:W-:-:S04]  /*3b20*/  SHF.L.U64.HI R26, R10, 0x1, R11 ;  /* 0x000000010a1a7819 */ /* 0x008fc8000001020b */
[----:B------:R-:W-:Y:S02]  /*3b30*/  LOP3.LUT R26, R26, 0x1fffffff, RZ, 0xc0, !PT ;  /* 0x1fffffff1a1a7812 */ /* 0x000fe400078ec0ff */
[----:B--2---:R-:W-:-:S04]  /*3b40*/  SHF.L.U64.HI R17, R6, 0x1, R7 ;  /* 0x0000000106117819 */ /* 0x004fc80000010207 */
[----:B------:R-:W-:Y:S02]  /*3b50*/  LOP3.LUT R17, R17, 0x1fffffff, RZ, 0xc0, !PT ;  /* 0x1fffffff11117812 */ /* 0x000fe400078ec0ff */
[----:B------:R-:W-:Y:S02]  /*3b60*/  SHF.R.U32.HI R2, RZ, 0x4, R26 ;  /* 0x00000004ff027819 */ /* 0x000fe4000001161a */
[----:B------:R-:W-:Y:S02]  /*3b70*/  SHF.R.U32.HI R3, RZ, 0x4, R17 ;  /* 0x00000004ff037819 */ /* 0x000fe40000011611 */
[----:B-1----:R-:W-:Y:S02]  /*3b80*/  LOP3.LUT R2, R5, 0xf, R2, 0xb8, !PT ;  /* 0x0000000f05027812 */ /* 0x002fe400078eb802 */
[----:B------:R-:W-:-:S03]  /*3b90*/  LOP3.LUT R11, R4, 0xf, R3, 0xb8, !PT ;  /* 0x0000000f040b7812 */ /* 0x000fc600078eb803 */
[----:B------:R-:W-:Y:S04]  /*3ba0*/  STS [UR5+0x49c], R2 ;  /* 0x00049c02ff007988 */ /* 0x000fe80008000805 */
[----:B------:R-:W-:Y:S04]  /*3bb0*/  STS [UR5+0x51c], R11 ;  /* 0x00051c0bff007988 */ /* 0x000fe80008000805 */
[----:B------:R-:W1:Y:S04]  /*3bc0*/  LDS R4, [UR5+0x49c] ;  /* 0x00049c05ff047984 */ /* 0x000e680008000800 */
[----:B------:R-:W2:Y:S01]  /*3bd0*/  LDS R3, [UR5+0x51c] ;  /* 0x00051c05ff037984 */ /* 0x000ea20008000800 */
[----:B-1----:R-:W-:-:S02]  /*3be0*/  LOP3.LUT R7, R4, 0xf0, RZ, 0xb8, !PT ;  /* 0x000000f004077812 */ /* 0x002fc400078eb8ff */
[----:B--2---:R-:W-:-:S03]  /*3bf0*/  LOP3.LUT R8, R3, 0xf0, RZ, 0xb8, !PT ;  /* 0x000000f003087812 */ /* 0x004fc600078eb8ff */
[----:B------:R-:W-:Y:S04]  /*3c00*/  STS [UR5+0x49c], R7 ;  /* 0x00049c07ff007988 */ /* 0x000fe80008000805 */
[----:B------:R-:W-:Y:S04]  /*3c10*/  STS [UR5+0x51c], R8 ;  /* 0x00051c08ff007988 */ /* 0x000fe80008000805 */
[----:B------:R-:W1:Y:S04]  /*3c20*/  LDS R5, [UR5+0x49c] ;  /* 0x00049c05ff057984 */ /* 0x000e680008000800 */
[----:B------:R-:W2:Y:S01]  /*3c30*/  LDS R3, [UR5+0x51c] ;  /* 0x00051c05ff037984 */ /* 0x000ea20008000800 */
[----:B------:R-:W-:-:S02]  /*3c40*/  IMAD.U32 R4, RZ, RZ, UR7 ;  /* 0x00000007ff047e24 */ /* 0x000fc4000f8e00ff */
[----:B------:R-:W-:-:S03]  /*3c50*/  IMAD.U32 R2, RZ, RZ, UR6 ;  /* 0x00000006ff027e24 */ /* 0x000fc6000f8e00ff */
[----:B------:R-:W-:Y:S02]  /*3c60*/  SHF.R.U64 R4, R4, 0x4, RZ ;  /* 0x0000000404047819 */ /* 0x000fe400000012ff */
[----:B------:R-:W-:Y:S02]  /*3c70*/  SHF.R.U64 R2, R2, 0x4, RZ ;  /* 0x0000000402027819 */ /* 0x000fe400000012ff */
[----:B-1----:R-:W-:Y:S02]  /*3c80*/  LOP3.LUT R5, R5, 0xf00, RZ, 0xb8, !PT ;  /* 0x00000f0005057812 */ /* 0x002fe400078eb8ff */
[----:B--2---:R-:W-:-:S03]  /*3c90*/  LOP3.LUT R3, R3, 0xf00, RZ, 0xb8, !PT ;  /* 0x00000f0003037812 */ /* 0x004fc600078eb8ff */
[----:B------:R1:W-:Y:S04]  /*3ca0*/  STS.64 [UR5+0x498], R4 ;  /* 0x00049804ff007988 */ /* 0x0003e80008000a05 */
[----:B------:R-:W-:Y:S04]  /*3cb0*/  STS.64 [UR5+0x518], R2 ;  /* 0x00051802ff007988 */ /* 0x000fe80008000a05 */
[----:B------:R-:W2:Y:S04]  /*3cc0*/  LDS R22, [UR5+0x49c] ;  /* 0x00049c05ff167984 */ /* 0x000ea80008000800 */
[----:B------:R-:W3:Y:S01]  /*3cd0*/  LDS R19, [UR5+0x51c] ;  /* 0x00051c05ff137984 */ /* 0x000ee20008000800 */
[----:B------:R-:W-:Y:S01]  /*3ce0*/  IMAD.SHL.U32 R10, R10, 0x2, RZ ;  /* 0x000000020a0a7824 */ /* 0x000fe200078e00ff */
[----:B------:R-:W-:Y:S01]  /*3cf0*/  UIADD3 UR6, UPT, UPT, UR4, -0x1, URZ ;  /* 0xffffffff04067890 */ /* 0x000fe2000fffe0ff */
[----:B------:R-:W-:-:S03]  /*3d00*/  IMAD.SHL.U32 R23, R6, 0x2, RZ ;  /* 0x0000000206177824 */ /* 0x000fc600078e00ff */
[----:B------:R-:W-:Y:S02]  /*3d10*/  LOP3.LUT R7, R10, 0xfffffffe, RZ, 0xc0, !PT ;  /* 0xfffffffe0a077812 */ /* 0x000fe400078ec0ff */
[----:B------:R-:W-:Y:S01]  /*3d20*/  IMAD.U32 R8, RZ, RZ, UR6 ;  /* 0x00000006ff087e24 */ /* 0x000fe2000f8e00ff */
[----:B------:R-:W-:Y:S01]  /*3d30*/  STS [UR5+0x490], R4 ;  /* 0x00049004ff007988 */ /* 0x000fe20008000805 */
[----:B-1----:R-:W-:Y:S01]  /*3d40*/  VIADD R5, R18, 0xffffffff ;  /* 0xffffffff12057836 */ /* 0x002fe20000000000 */
[----:B------:R-:W-:Y:S02]  /*3d50*/  LOP3.LUT R18, R23, 0xfffffffe, RZ, 0xc0, !PT ;  /* 0xfffffffe17127812 */ /* 0x000fe400078ec0ff */
[----:B------:R1:W-:Y:S01]  /*3d60*/  STS [UR5+0x494], R4 ;  /* 0x00049404ff007988 */ /* 0x0003e20008000805 */
[----:B------:R-:W-:Y:S02]  /*3d70*/  SHF.R.U64 R26, R7, 0x4, R26 ;  /* 0x00000004071a7819 */ /* 0x000fe4000000121a */
[----:B------:R-:W-:-:S02]  /*3d80*/  CS2R R10, SRZ ;  /* 0x00000000000a7805 */ /* 0x000fc4000001ff00 */
[----:B------:R-:W-:Y:S01]  /*3d90*/  CS2R R6, SRZ ;  /* 0x0000000000067805 */ /* 0x000fe2000001ff00 */
[----:B-----5:R-:W-:Y:S01]  /*3da0*/  VIADD R9, R9, 0xffffffff ;  /* 0xffffffff09097836 */ /* 0x020fe20000000000 */
[----:B------:R-:W-:Y:S01]  /*3db0*/  SHF.R.U64 R18, R18, 0x4, R17 ;  /* 0x0000000412127819 */ /* 0x000fe20000001211 */
[----:B------:R4:W-:Y:S04]  /*3dc0*/  STS [UR5+0x510], R2 ;  /* 0x00051002ff007988 */ /* 0x0009e80008000805 */
[----:B------:R4:W-:Y:S04]  /*3dd0*/  STS [UR5+0x514], R2 ;  /* 0x00051402ff007988 */ /* 0x0009e80008000805 */
[----:B------:R4:W-:Y:S01]  /*3de0*/  STS.128 [UR5+0x4a0], R8 ;  /* 0x0004a008ff007988 */ /* 0x0009e20008000c05 */
[----:B--2---:R-:W-:Y:S01]  /*3df0*/  LOP3.LUT R22, R22, 0xf000, RZ, 0xb8, !PT ;  /* 0x0000f00016167812 */ /* 0x004fe200078eb8ff */
[----:B-1----:R-:W-:Y:S01]  /*3e00*/  IMAD.MOV.U32 R4, RZ, RZ, R8 ;  /* 0x000000ffff047224 */ /* 0x002fe200078e0008 */
[----:B---3--:R-:W-:Y:S01]  /*3e10*/  LOP3.LUT R19, R19, 0xf000, RZ, 0xb8, !PT ;  /* 0x0000f00013137812 */ /* 0x008fe200078eb8ff */
[----:B------:R1:W-:Y:S04]  /*3e20*/  STS [UR5+0x48c], R26 ;  /* 0x00048c1aff007988 */ /* 0x0003e80008000805 */
[----:B------:R1:W-:Y:S04]  /*3e30*/  STS.128 [UR5+0x520], R4 ;  /* 0x00052004ff007988 */ /* 0x0003e80008000c05 */
[----:B----4-:R1:W-:Y:S04]  /*3e40*/  STS.64 [UR5+0x480], R24 ;  /* 0x00048018ff007988 */ /* 0x0103e80008000a05 */
[----:B------:R1:W-:Y:S04]  /*3e50*/  STS.64 [UR5+0x500], R20 ;  /* 0x00050014ff007988 */ /* 0x0003e80008000a05 */
[----:B------:R1:W-:Y:S04]  /*3e60*/  STS [UR5+0x50c], R18 ;  /* 0x00050c12ff007988 */ /* 0x0003e80008000805 */
[----:B------:R1:W-:Y:S04]  /*3e70*/  STS [UR5+0x49c], R22 ;  /* 0x00049c16ff007988 */ /* 0x0003e80008000805 */
[----:B------:R1:W-:Y:S02]  /*3e80*/  STS [UR5+0x51c], R19 ;  /* 0x00051c13ff007988 */ /* 0x0003e40008000805 */
.L_x_28:
[----:B--2---:R-:W-:Y:S05]  /*3e90*/  BSYNC.RECONVERGENT B0 ;  /* 0x0000000000007941 */ /* 0x004fea0003800200 */
.L_x_27:
[----:B------:R-:W-:Y:S01]  /*3ea0*/  NOP ;  /* 0x0000000000007918 */ /* 0x000fe20000000000 */
[----:B------:R2:W3:Y:S01]  /*3eb0*/  LDS R2, [R0] ;  /* 0x0000000000027984 */ /* 0x0004e20000000800 */
[----:B------:R-:W-:Y:S01]  /*3ec0*/  IMAD R13, R13, 0x4ec5, RZ ;  /* 0x00004ec50d0d7824 */ /* 0x000fe200078e02ff */
[----:B------:R-:W-:Y:S01]  /*3ed0*/  ELECT P0, URZ, PT ;  /* 0x0000000000ff782f */ /* 0x000fe20003800000 */
[----:B------:R-:W-:Y:S01]  /*3ee0*/  BSSY.RECONVERGENT B0, `(.L_x_29) ;  /* 0x000000b000007945 */ /* 0x000fe20003800200 */
[----:B------:R2:W4:Y:S02]  /*3ef0*/  LDS R3, [R0+0x80] ;  /* 0x0000800000037984 */ /* 0x0005240000000800 */
[----:B-1----:R-:W-:-:S04]  /*3f00*/  SHF.R.U32.HI R4, RZ, 0x12, R13 ;  /* 0x00000012ff047819 */ /* 0x002fc8000001160d */
[----:B------:R-:W-:-:S05]  /*3f10*/  PRMT R4, R4, 0x9910, RZ ;  /* 0x0000991004047816 */ /* 0x000fca00000000ff */
[----:B------:R-:W-:-:S04]  /*3f20*/  IMAD R4, R4, 0xd, RZ ;  /* 0x0000000d04047824 */ /* 0x000fc800078e02ff */
[----:B------:R-:W-:-:S05]  /*3f30*/  IMAD.MOV R4, RZ, RZ, -R4 ;  /* 0x000000ffff047224 */ /* 0x000fca00078e0a04 */
[----:B------:R-:W-:-:S05]  /*3f40*/  PRMT R4, R4, 0x7710, RZ ;  /* 0x0000771004047816 */ /* 0x000fca00000000ff */
[----:B------:R-:W-:Y:S01]  /*3f50*/  IMAD.IADD R4, R4, 0x1, R15 ;  /* 0x0000000104047824 */ /* 0x000fe200078e020f */
[----:B--2---:R-:W-:Y:S05]  /*3f60*/  @!P0 BRA `(.L_x_30) ;  /* 0x0000000000088947 */ /* 0x004fea0003800000 */
[----:B------:R0:W-:Y:S01]  /*3f70*/  UTMACMDFLUSH ;  /* 0x00000000000079b7 */ /* 0x0001e20000000000 */
[----:B------:R-:W-:-:S04]  /*3f80*/  DEPBAR.LE SB0, 0x0 ;  /* 0x000080000000791a */ /* 0x000fc80000000000 */
.L_x_30:
[----:B------:R-:W-:Y:S05]  /*3f90*/  BSYNC.RECONVERGENT B0 ;  /* 0x0000000000007941 */ /* 0x000fea0003800200 */
.L_x_29:
[----:B------:R-:W-:-:S13]  /*3fa0*/  R2UR UR5, R4 ;  /* 0x00000000040572ca */ /* 0x000fda00000e0000 */
[----:B------:R-:W-:-:S04]  /*3fb0*/  ULOP3.LUT UR5, UR5, 0xffff, URZ, 0xc0, !UPT ;  /* 0x0000ffff05057892 */ /* 0x000fc8000f8ec0ff */
[----:B------:R-:W-:Y:S02]  /*3fc0*/  UIMAD.WIDE.U32 UR6, UR5, 0x80, UR28 ;  /* 0x00000080050678a5 */ /* 0x000fe4000f8e001c */
[----:B------:R-:W-:-:S04]  /*3fd0*/  UIMAD.WIDE.U32 UR8, UR5, 0x80, UR26 ;  /* 0x00000080050878a5 */ /* 0x000fc8000f8e001a */
[C---:B------:R-:W-:Y:S02]  /*3fe0*/  IADD3 R4, P3, PT, R12.reuse, UR6, RZ ;  /* 0x000000060c047c10 */ /* 0x040fe4000ff7e0ff */
[----:B------:R-:W-:-:S03]  /*3ff0*/  IADD3 R12, P0, PT, R12, UR8, RZ ;  /* 0x000000080c0c7c10 */ /* 0x000fc6000ff1e0ff */
[----:B------:R-:W-:Y:S02]  /*4000*/  IMAD.X R5, RZ, RZ, UR7, P3 ;  /* 0x00000007ff057e24 */ /* 0x000fe400098e06ff */
[----:B------:R-:W-:-:S03]  /*4010*/  IMAD.X R13, RZ, RZ, UR9, P0 ;  /* 0x00000009ff0d7e24 */ /* 0x000fc600080e06ff */
[----:B---3--:R1:W5:Y:S04]  /*4020*/  ATOMG.E.EXCH.STRONG.GPU PT, RZ, [R4], R2 ;  /* 0x0000000204ff73a8 */ /* 0x00836800041ee100 */
[----:B----4-:R1:W5:Y:S02]  /*4030*/  ATOMG.E.EXCH.STRONG.GPU PT, RZ, [R12], R3 ;  /* 0x000000030cff73a8 */ /* 0x01036400041ee100 */
.L_x_26:
[----:B------:R-:W-:Y:S01]  /*4040*/  LOP3.LUT R0, R15, 0xffff, RZ, 0xc0, !PT ;  /* 0x0000ffff0f007812 */ /* 0x000fe200078ec0ff */
[----:B------:R-:W3:Y:S01]  /*4050*/  S2UR UR21, SR_CgaCtaId ;  /* 0x00000000001579c3 */ /* 0x000ee20000008800 */
[----:B------:R-:W-:-:S03]  /*4060*/  UMOV UR20, 0x400 ;  /* 0x0000040000147882 */ /* 0x000fc60000000000 */
[----:B------:R-:W-:-:S05]  /*4070*/  IMAD R0, R0, 0x4ec5, RZ ;  /* 0x00004ec500007824 */ /* 0x000fca00078e02ff */
[----:B------:R-:W-:-:S04]  /*4080*/  SHF.R.U32.HI R0, RZ, 0x12, R0 ;  /* 0x00000012ff007819 */ /* 0x000fc80000011600 */
[----:B------:R-:W-:-:S05]  /*4090*/  PRMT R0, R0, 0x9910, RZ ;  /* 0x0000991000007816 */ /* 0x000fca00000000ff */
[----:B------:R-:W-:-:S04]  /*40a0*/  IMAD R0, R0, 0xd, RZ ;  /* 0x0000000d00007824 */ /* 0x000fc800078e02ff */
[----:B------:R-:W-:Y:S01]  /*40b0*/  IMAD.MOV R0, RZ, RZ, -R0 ;  /* 0x000000ffff007224 */ /* 0x000fe200078e0a00 */
[----:B---3--:R-:W-:-:S04]  /*40c0*/  ULEA UR20, UR21, UR20, 0x18 ;  /* 0x0000001415147291 */ /* 0x008fc8000f8ec0ff */
[----:B------:R-:W-:Y:S01]  /*40d0*/  PRMT R0, R0, 0x7710, RZ ;  /* 0x0000771000007816 */ /* 0x000fe200000000ff */
[----:B--2---:R-:W-:-:S04]  /*40e0*/  ULEA UR5, UR22, UR20, 0x3 ;  /* 0x0000001416057291 */ /* 0x004fc8000f8e18ff */
[----:B------:R-:W-:-:S05]  /*40f0*/  IMAD.IADD R0, R0, 0x1, R15 ;  /* 0x0000000100007824 */ /* 0x000fca00078e020f */
[----:B------:R-:W-:Y:S02]  /*4100*/  R2UR UR30, R0 ;  /* 0x00000000001e72ca */ /* 0x000fe400000e0000 */
[----:B------:R-:W-:-:S11]  /*4110*/  SHF.L.U32 R0, R16, 0x1f, RZ ;  /* 0x0000001f10007819 */ /* 0x000fd600000006ff */
[----:B------:R-:W-:-:S04]  /*4120*/  ULOP3.LUT UR30, UR30, 0xffff, URZ, 0xc0, !UPT ;  /* 0x0000ffff1e1e7892 */ /* 0x000fc8000f8ec0ff */
[----:B------:R-:W-:Y:S02]  /*4130*/  UIMAD.WIDE.U32 UR32, UR30, 0x80, UR28 ;  /* 0x000000801e2078a5 */ /* 0x000fe4000f8e001c */
[----:B------:R-:W-:Y:S01]  /*4140*/  UIMAD.WIDE.U32 UR30, UR30, 0x80, UR26 ;  /* 0x000000801e1e78a5 */ /* 0x000fe2000f8e001a */
[----:B------:R-:W-:Y:S11]  /*4150*/  @P4 BRA `(.L_x_31) ;  /* 0x00000000001c4947 */ /* 0x000ff60003800000 */
[----:B------:R-:W-:-:S04]  /*4160*/  DEPBAR {5,4,3,2,1,0} ;  /* 0x0000003f0000791a */ /* 0x000fc80000000000 */
[----:B------:R-:W2:Y:S02]  /*4170*/  CCTL.E.C.LDCU.IV.DEEP [UR32] ;  /* 0x0000000020007540 */ /* 0x000ea40009c08000 */
[----:B--2---:R2:W-:Y:S01]  /*4180*/  UTMACCTL.IV [UR32] ;  /* 0x00000000200079b9 */ /* 0x0045e20008000000 */
[----:B------:R-:W-:-:S04]  /*4190*/  DEPBAR {5,4,3,2,1,0} ;  /* 0x0000003f0000791a */ /* 0x000fc80000000000 */
[----:B------:R-:W3:Y:S02]  /*41a0*/  CCTL.E.C.LDCU.IV.DEEP [UR30] ;  /* 0x000000001e007540 */ /* 0x000ee40009c08000 */
[----:B---3--:R2:W-:Y:S01]  /*41b0*/  UTMACCTL.IV [UR30] ;  /* 0x000000001e0079b9 */ /* 0x0085e20008000000 */
[----:B------:R-:W-:Y:S01]  /*41c0*/  NOP ;  /* 0x0000000000007918 */ /* 0x000fe20000000000 */
.L_x_31:
[----:B------:R-:W-:Y:S01]  /*41d0*/  UIADD3 UR6, UPT, UPT, UR4, 0x7f, URZ ;  /* 0x0000007f04067890 */ /* 0x000fe2000fffe0ff */
[----:B-----5:R3:W4:Y:S01]  /*41e0*/  SYNCS.PHASECHK.TRANS64.TRYWAIT P0, [UR5+0x18], R0 ;  /* 0x00001800ff0075a7 */ /* 0x0207220008001105 */
[----:B------:R-:W-:Y:S02]  /*41f0*/  UIADD3 UR4, UPT, UPT, UR4, 0xfe, URZ ;  /* 0x000000fe04047890 */ /* 0x000fe4000fffe0ff */
[----:B------:R-:W-:Y:S02]  /*4200*/  USHF.R.S32.HI UR5, URZ, 0x1f, UR6 ;  /* 0x0000001fff057899 */ /* 0x000fe40008011406 */
[----:B------:R-:W-:Y:S02]  /*4210*/  ULEA.HI UR18, UR18, UR18, URZ, 0x1 ;  /* 0x0000001212127291 */ /* 0x000fe4000f8f08ff */
[----:B------:R-:W-:Y:S02]  /*4220*/  ULEA.HI UR35, UR5, UR6, URZ, 0x7 ;  /* 0x0000000605237291 */ /* 0x000fe4000f8f38ff */
[----:B------:R-:W-:-:S02]  /*4230*/  USHF.L.U32 UR5, UR18, 0x6, URZ ;  /* 0x0000000612057899 */ /* 0x000fc400080006ff */
[----:B------:R-:W-:Y:S02]  /*4240*/  USHF.R.S32.HI UR35, URZ, 0x7, UR35 ;  /* 0x00000007ff237899 */ /* 0x000fe40008011423 */
[----:B------:R-:W-:Y:S02]  /*4250*/  ULOP3.LUT UR5, UR5, 0xffffff80, URZ, 0xc0, !UPT ;  /* 0xffffff8005057892 */ /* 0x000fe4000f8ec0ff */
[----:B------:R-:W-:Y:S02]  /*4260*/  UISETP.LT.U32.AND UP0, UPT, UR35, 0x3, UPT ;  /* 0x000000032300788c */ /* 0x000fe4000bf01070 */
[----:B------:R-:W-:Y:S02]  /*4270*/  ULEA UR7, UR19, UR25, 0x8 ;  /* 0x0000001913077291 */ /* 0x000fe4000f8e40ff */
[----:B------:R-:W-:Y:S02]  /*4280*/  USEL UR38, UR35, 0x3, UP0 ;  /* 0x0000000323267887 */ /* 0x000fe40008000000 */
[----:B------:R-:W-:-:S02]  /*4290*/  UISETP.GE.U32.AND UP0, UPT, UR4, 0xff, UPT ;  /* 0x000000ff0400788c */ /* 0x000fc4000bf06070 */
[----:B------:R-:W-:Y:S01]  /*42a0*/  ULOP3.LUT UR19, UR5, 0x40, UR42, 0xf8, !UPT ;  /* 0x0000004005137892 */ /* 0x000fe2000f8ef82a */
[----:B------:R-:W-:-:S06]  /*42b0*/  UMOV UR34, URZ ;  /* 0x000000ff00227c82 */ /* 0x000fcc0008000000 */
[----:B---3--:R-:W-:Y:S05]  /*42c0*/  BRA.U !UP0, `(.L_x_32) ;  /* 0x0000000108d47547 */ /* 0x008fea000b800000 */
[----:B------:R-:W-:Y:S01]  /*42d0*/  UIADD3 UR39, UPT, UPT, -UR38, URZ, URZ ;  /* 0x000000ff26277290 */ /* 0x000fe2000fffe1ff */
[----:B------:R-:W-:Y:S01]  /*42e0*/  UMOV UR43, UR22 ;  /* 0x00000016002b7c82 */ /* 0x000fe20008000000 */
[----:B------:R-:W-:-:S10]  /*42f0*/  UMOV UR10, 0x40 ;  /* 0x00000040000a7882 */ /* 0x000fd40000000000 */
.L_x_38:
[----:B------:R-:W-:Y:S01]  /*4300*/  UIADD3 UR39, UPT, UPT, UR39, 0x1, URZ ;  /* 0x0000000127277890 */ /* 0x000fe2000fffe0ff */
[----:B-1-3--:R-:W-:Y:S01]  /*4310*/  @P2 MOV R2, 0x18000 ;  /* 0x0001800000022802 */ /* 0x00afe20000000f00 */
[----:B------:R-:W-:Y:S02]  /*4320*/  ULEA UR17, UR43, UR20, 0x3 ;  /* 0x000000142b117291 */ /* 0x000fe4000f8e18ff */
[----:B------:R-:W-:Y:S01]  /*4330*/  UISETP.NE.AND UP0, UPT, UR39, URZ, UPT ;  /* 0x000000ff2700728c */ /* 0x000fe2000bf05270 */
[----:B--2-4-:R-:W-:Y:S10]  /*4340*/  @P0 BRA `(.L_x_33) ;  /* 0x00000000000c0947 */ /* 0x014ff40003800000 */
[----:B------:R-:W-:-:S04]  /*4350*/  SHF.L.U32 R3, R16, 0x1f, RZ ;  /* 0x0000001f10037819 */ /* 0x000fc800000006ff */
[----:B------:R-:W1:Y:S02]  /*4360*/  SYNCS.PHASECHK.TRANS64.TRYWAIT P0, [UR17+0x18], R3 ;  /* 0x00001803ff0075a7 */ /* 0x000e640008001111 */
[----:B-1----:R-:W-:Y:S05]  /*4370*/  @!P0 BRA `(.L_x_34) ;  /* 0x000000d800188947 */ /* 0x002fea0003800000 */
.L_x_33:
[----:B------:R3:W-:Y:S01]  /*4380*/  @P2 SYNCS.ARRIVE.TRANS64 RZ, [UR17], R2 ;  /* 0x00000002ffff29a7 */ /* 0x0007e20008000011 */
[----:B------:R-:W-:-:S04]  /*4390*/  ULOP3.LUT UR4, UR24, 0x2, URZ, 0xfc, !UPT ;  /* 0x0000000218047892 */ /* 0x000fc8000f8efcff */
[----:B------:R-:W-:-:S09]  /*43a0*/  UISETP.NE.AND UP1, UPT, UR4, 0x2, UPT ;  /* 0x000000020400788c */ /* 0x000fd2000bf25270 */
[----:B------:R-:W-:Y:S05]  /*43b0*/  BRA.U UP1, `(.L_x_35) ;  /* 0x0000000101047547 */ /* 0x000fea000b800000 */
[----:B--2---:R-:W-:Y:S05]  /*43c0*/  BPT.TRAP 0x1 ;  /* 0x000000040000795c */ /* 0x004fea0000300000 */
.L_x_35:
[----:B------:R-:W-:Y:S04]  /*43d0*/  BSSY.RECONVERGENT B0, `(.L_x_36) ;  /* 0x0000003000007945 */ /* 0x000fe80003800200 */
[----:B------:R-:W-:Y:S05]  /*43e0*/  @!P1 BRA `(.L_x_37) ;  /* 0x0000000000049947 */ /* 0x000fea0003800000 */
[----:B--2---:R-:W-:Y:S05]  /*43f0*/  BPT.TRAP 0x1 ;  /* 0x000000040000795c */ /* 0x004fea0000300000 */
.L_x_37:
[----:B--2---:R-:W-:Y:S05]  /*4400*/  BSYNC.RECONVERGENT B0 ;  /* 0x0000000000007941 */ /* 0x004fea0003800200 */
.L_x_36:
[----:B------:R-:W-:Y:S02]  /*4410*/  UIADD3 UR22, UPT, UPT, UR43, 0x1, URZ ;  /* 0x000000012b167890 */ /* 0x000fe4000fffe0ff */
[----:B------:R-:W-:Y:S02]  /*4420*/  ULEA UR8, UR43, UR20, 0xe ;  /* 0x000000142b087291 */ /* 0x000fe4000f8e70ff */
[----:B------:R-:W-:Y:S02]  /*4430*/  UISETP.NE.AND UP1, UPT, UR22, 0x3, UPT ;  /* 0x000000031600788c */ /* 0x000fe4000bf25270 */
[----:B------:R-:W-:Y:S02]  /*4440*/  ULEA UR12, UR43, UR20, 0xf ;  /* 0x000000142b0c7291 */ /* 0x000fe4000f8e78ff */
[----:B------:R-:W-:Y:S02]  /*4450*/  USEL UR5, URZ, 0x1, UP1 ;  /* 0x00000001ff057887 */ /* 0x000fe40008800000 */
[----:B------:R-:W-:-:S02]  /*4460*/  USEL UR22, UR22, URZ, UP1 ;  /* 0x000000ff16167287 */ /* 0x000fc40008800000 */
[----:B------:R-:W-:Y:S02]  /*4470*/  UIADD3 UR18, UPT, UPT, UR10, -0x40, URZ ;  /* 0xffffffc00a127890 */ /* 0x000fe4000fffe0ff */
[----:B------:R-:W-:Y:S01]  /*4480*/  ULEA UR4, UR22, UR20, 0x3 ;  /* 0x0000001416047291 */ /* 0x000fe2000f8e18ff */
[----:B------:R-:W-:Y:S01]  /*4490*/  LOP3.LUT R16, R16, UR5, RZ, 0x3c, !PT ;  /* 0x0000000510107c12 */ /* 0x000fe2000f8e3cff */
[----:B------:R-:W-:Y:S02]  /*44a0*/  ULOP3.LUT UR17, UR17, 0xfefffff8, URZ, 0xc0, !UPT ;  /* 0xfefffff811117892 */ /* 0x000fe4000f8ec0ff */
[----:B------:R-:W-:Y:S01]  /*44b0*/  UIADD3 UR16, UPT, UPT, UR8, 0x9400, URZ ;  /* 0x0000940008107890 */ /* 0x000fe2000fffe0ff */
[----:B-1----:R-:W-:Y:S01]  /*44c0*/  SHF.L.U32 R0, R16, 0x1f, RZ ;  /* 0x0000001f10007819 */ /* 0x002fe200000006ff */
[----:B------:R-:W-:Y:S01]  /*44d0*/  UIADD3 UR8, UPT, UPT, UR8, 0xb400, URZ ;  /* 0x0000b40008087890 */ /* 0x000fe2000fffe0ff */
[----:B------:R-:W-:Y:S02]  /*44e0*/  UMOV UR40, 0x0 ;  /* 0x0000000000287882 */ /* 0x000fe40000000000 */
[----:B------:R1:W2:Y:S01]  /*44f0*/  SYNCS.PHASECHK.TRANS64.TRYWAIT P0, [UR4+0x18], R0 ;  /* 0x00001800ff0075a7 */ /* 0x0002a20008001104 */
[----:B------:R-:W-:-:S02]  /*4500*/  UIADD3 UR4, UPT, UPT, UR12, 0x15400, URZ ;  /* 0x000154000c047890 */ /* 0x000fc4000fffe0ff */
[----:B------:R-:W-:Y:S01]  /*4510*/  UIADD3 UR12, UPT, UPT, UR12, 0x19400, URZ ;  /* 0x000194000c0c7890 */ /* 0x000fe2000fffe0ff */
[----:B------:R-:W-:Y:S01]  /*4520*/  UMOV UR41, 0x10000000 ;  /* 0x1000000000297882 */ /* 0x000fe20000000000 */
[----:B------:R-:W-:Y:S01]  /*4530*/  UMOV UR11, UR19 ;  /* 0x00000013000b7c82 */ /* 0x000fe20008000000 */
[----:B------:R-:W-:Y:S01]  /*4540*/  UMOV UR9, UR17 ;  /* 0x0000001100097c82 */ /* 0x000fe20008000000 */
[----:B------:R-:W-:Y:S01]  /*4550*/  UMOV UR5, UR17 ;  /* 0x0000001100057c82 */ /* 0x000fe20008000000 */
[----:B------:R-:W-:Y:S01]  /*4560*/  UMOV UR6, UR18 ;  /* 0x0000001200067c82 */ /* 0x000fe20008000000 */
[----:B------:R-:W-:Y:S01]  /*4570*/  UTMALDG.2D.2CTA [UR16], [UR32], desc[UR40] ;  /* 0x00002810200075b4 */ /* 0x000fe20008209000 */
[----:B------:R-:W-:Y:S01]  /*4580*/  UMOV UR14, UR10 ;  /* 0x0000000a000e7c82 */ /* 0x000fe20008000000 */
[----:B------:R-:W-:Y:S01]  /*4590*/  UMOV UR15, UR7 ;  /* 0x00000007000f7c82 */ /* 0x000fe20008000000 */
[----:B------:R-:W-:Y:S01]  /*45a0*/  UMOV UR13, UR17 ;  /* 0x00000011000d7c82 */ /* 0x000fe20008000000 */
[----:B------:R-:W-:Y:S01]  /*45b0*/  UMOV UR34, UR38 ;  /* 0x0000002600227c82 */ /* 0x000fe20008000000 */
[----:B------:R-:W-:Y:S01]  /*45c0*/  UMOV UR43, UR22 ;  /* 0x00000016002b7c82 */ /* 0x000fe20008000000 */
[----:B------:R4:W-:Y:S01]  /*45d0*/  UTMALDG.2D.2CTA [UR8], [UR32], desc[UR40] ;  /* 0x00002808200075b4 */ /* 0x0009e20008209000 */
[----:B------:R1:W-:Y:S01]  /*45e0*/  UTMALDG.2D.2CTA [UR4], [UR30], desc[UR40] ;  /* 0x000028041e0075b4 */ /* 0x0003e20008209000 */
[----:B------:R1:W-:Y:S01]  /*45f0*/  UTMALDG.2D.2CTA [UR12], [UR30], desc[UR40] ;  /* 0x0000280c1e0075b4 */ /* 0x0003e20008209000 */
[----:B----4-:R-:W-:Y:S01]  /*4600*/  UIADD3 UR10, UPT, UPT, UR10, 0x80, URZ ;  /* 0x000000800a0a7890 */ /* 0x010fe2000fffe0ff */
[----:B------:R-:W-:Y:S11]  /*4610*/  BRA.U UP0, `(.L_x_38) ;  /* 0xfffffffd00387547 */ /* 0x000ff6000b83ffff */
.L_x_32:
[----:B-1----:R-:W-:Y:S01]  /*4620*/  ULEA UR4, UR22, UR20, 0x3 ;  /* 0x0000001416047291 */ /* 0x002fe2000f8e18ff */
[----:B------:R-:W-:Y:S01]  /*4630*/  SHF.L.U32 R0, R16, 0x1f, RZ ;  /* 0x0000001f10007819 */ /* 0x000fe200000006ff */
[----:B------:R-:W-:Y:S01]  /*4640*/  @!P4 SYNCS.ARRIVE.TRANS64.A1T0 RZ, [UR20+0x78], RZ ;  /* 0x000078ffffffc9a7 */ /* 0x000fe20008100014 */
[----:B------:R-:W-:-:S06]  /*4650*/  UISETP.GT.AND UP0, UPT, UR35, UR38, UPT ;  /* 0x000000262300728c */ /* 0x000fcc000bf04270 */
[----:B--2-4-:R1:W2:Y:S03]  /*4660*/  SYNCS.PHASECHK.TRANS64.TRYWAIT P0, [UR4+0x18], R0 ;  /* 0x00001800ff0075a7 */ /* 0x0142a60008001104 */
[----:B------:R-:W-:Y:S05]  /*4670*/  BRA.U !UP0, `(.L_x_39) ;  /* 0x0000000108cc7547 */ /* 0x000fea000b800000 */
[----:B------:R-:W-:Y:S01]  /*4680*/  UIADD3 UR35, UPT, UPT, -UR38, UR34, UR35 ;  /* 0x0000002226237290 */ /* 0x000fe2000fffe123 */
[----:B------:R-:W-:-:S11]  /*4690*/  UMOV UR40, UR22 ;  /* 0x0000001600287c82 */ /* 0x000fd60008000000 */
.L_x_45:
[----:B------:R-:W-:Y:S01]  /*46a0*/  ULEA UR9, UR40, UR20, 0x3 ;  /* 0x0000001428097291 */ /* 0x000fe2000f8e18ff */
[----:B--23--:R-:W-:Y:S01]  /*46b0*/  @P2 MOV R2, 0x18000 ;  /* 0x0001800000022802 */ /* 0x00cfe20000000f00 */
[----:B-12---:R-:W-:Y:S10]  /*46c0*/  @P0 BRA `(.L_x_40) ;  /* 0x00000000000c0947 */ /* 0x006ff40003800000 */
[----:B------:R-:W-:-:S04]  /*46d0*/  SHF.L.U32 R3, R16, 0x1f, RZ ;  /* 0x0000001f10037819 */ /* 0x000fc800000006ff */
[----:B------:R-:W2:Y:S02]  /*46e0*/  SYNCS.PHASECHK.TRANS64.TRYWAIT P0, [UR9+0x18], R3 ;  /* 0x00001803ff0075a7 */ /* 0x000ea40008001109 */
[----:B--2---:R-:W-:Y:S05]  /*46f0*/  @!P0 BRA `(.L_x_41) ;  /* 0x000000d400508947 */ /* 0x004fea0003800000 */
.L_x_40:
[----:B------:R2:W-:Y:S01]  /*4700*/  @P2 SYNCS.ARRIVE.TRANS64 RZ, [UR9], R2 ;  /* 0x00000002ffff29a7 */ /* 0x0005e20008000009 */
[----:B------:R-:W-:-:S04]  /*4710*/  ULOP3.LUT UR4, UR24, 0x2, URZ, 0xfc, !UPT ;  /* 0x0000000218047892 */ /* 0x000fc8000f8efcff */
[----:B------:R-:W-:-:S09]  /*4720*/  UISETP.NE.AND UP0, UPT, UR4, 0x2, UPT ;  /* 0x000000020400788c */ /* 0x000fd2000bf05270 */
[----:B------:R-:W-:Y:S05]  /*4730*/  BRA.U UP0, `(.L_x_42) ;  /* 0x0000000100047547 */ /* 0x000fea000b800000 */
[----:B------:R-:W-:Y:S05]  /*4740*/  BPT.TRAP 0x1 ;  /* 0x000000040000795c */ /* 0x000fea0000300000 */
.L_x_42:
[----:B------:R-:W-:Y:S04]  /*4750*/  BSSY.RECONVERGENT B0, `(.L_x_43) ;  /* 0x0000003000007945 */ /* 0x000fe80003800200 */
[----:B------:R-:W-:Y:S05]  /*4760*/  @!P1 BRA `(.L_x_44) ;  /* 0x0000000000049947 */ /* 0x000fea0003800000 */
[----:B------:R-:W-:Y:S05]  /*4770*/  BPT.TRAP 0x1 ;  /* 0x000000040000795c */ /* 0x000fea0000300000 */
.L_x_44:
[----:B------:R-:W-:Y:S05]  /*4780*/  BSYNC.RECONVERGENT B0 ;  /* 0x0000000000007941 */ /* 0x000fea0003800200 */
.L_x_43:
[----:B------:R-:W-:Y:S02]  /*4790*/  UIADD3 UR22, UPT, UPT, UR40, 0x1, URZ ;  /* 0x0000000128167890 */ /* 0x000fe4000fffe0ff */
[----:B------:R-:W-:Y:S02]  /*47a0*/  ULEA UR16, UR40, UR20, 0xe ;  /* 0x0000001428107291 */ /* 0x000fe4000f8e70ff */
[----:B------:R-:W-:Y:S02]  /*47b0*/  UISETP.NE.AND UP0, UPT, UR22, 0x3, UPT ;  /* 0x000000031600788c */ /* 0x000fe4000bf05270 */
[----:B------:R-:W-:Y:S02]  /*47c0*/  USHF.L.U32 UR10, UR34, 0x7, URZ ;  /* 0x00000007220a7899 */ /* 0x000fe400080006ff */
[----:B------:R-:W-:Y:S02]  /*47d0*/  USEL UR5, URZ, 0x1, UP0 ;  /* 0x00000001ff057887 */ /* 0x000fe40008000000 */
[----:B------:R-:W-:-:S02]  /*47e0*/  USEL UR22, UR22, URZ, UP0 ;  /* 0x000000ff16167287 */ /* 0x000fc40008000000 */
[----:B------:R-:W-:Y:S02]  /*47f0*/  ULEA UR12, UR40, UR20, 0xf ;  /* 0x00000014280c7291 */ /* 0x000fe4000f8e78ff */
[----:B------:R-:W-:Y:S01]  /*4800*/  ULEA UR4, UR22, UR20, 0x3 ;  /* 0x0000001416047291 */ /* 0x000fe2000f8e18ff */
[----:B------:R-:W-:Y:S01]  /*4810*/  LOP3.LUT R16, R16, UR5, RZ, 0x3c, !PT ;  /* 0x0000000510107c12 */ /* 0x000fe2000f8e3cff */
[----:B------:R-:W-:Y:S02]  /*4820*/  ULOP3.LUT UR9, UR9, 0xfefffff8, URZ, 0xc0, !UPT ;  /* 0xfefffff809097892 */ /* 0x000fe4000f8ec0ff */
[----:B------:R-:W-:Y:S01]  /*4830*/  UIADD3 UR8, UPT, UPT, UR16, 0x9400, URZ ;  /* 0x0000940010087890 */ /* 0x000fe2000fffe0ff */
[----:B-1----:R-:W-:Y:S01]  /*4840*/  SHF.L.U32 R0, R16, 0x1f, RZ ;  /* 0x0000001f10007819 */ /* 0x002fe200000006ff */
[----:B------:R-:W-:Y:S02]  /*4850*/  UIADD3 UR18, UPT, UPT, UR10, 0x40, URZ ;  /* 0x000000400a127890 */ /* 0x000fe4000fffe0ff */
[----:B------:R-:W-:Y:S01]  /*4860*/  UIADD3 UR16, UPT, UPT, UR16, 0xb400, URZ ;  /* 0x0000b40010107890 */ /* 0x000fe2000fffe0ff */
[----:B------:R4:W1:Y:S01]  /*4870*/  SYNCS.PHASECHK.TRANS64.TRYWAIT P0, [UR4+0x18], R0 ;  /* 0x00001800ff0075a7 */ /* 0x0008620008001104 */
[----:B------:R-:W-:-:S02]  /*4880*/  UIADD3 UR4, UPT, UPT, UR12, 0x15400, URZ ;  /* 0x000154000c047890 */ /* 0x000fc4000fffe0ff */
[----:B------:R-:W-:Y:S01]  /*4890*/  UIADD3 UR12, UPT, UPT, UR12, 0x19400, URZ ;  /* 0x000194000c0c7890 */ /* 0x000fe2000fffe0ff */
[----:B------:R-:W-:Y:S01]  /*48a0*/  UMOV UR38, 0x0 ;  /* 0x0000000000267882 */ /* 0x000fe20000000000 */
[----:B------:R-:W-:Y:S01]  /*48b0*/  UMOV UR39, 0x10000000 ;  /* 0x1000000000277882 */ /* 0x000fe20000000000 */
[----:B------:R-:W-:Y:S01]  /*48c0*/  UMOV UR11, UR19 ;  /* 0x00000013000b7c82 */ /* 0x000fe20008000000 */
[----:B------:R-:W-:Y:S01]  /*48d0*/  UMOV UR17, UR9 ;  /* 0x0000000900117c82 */ /* 0x000fe20008000000 */
[----:B------:R-:W-:Y:S01]  /*48e0*/  UMOV UR5, UR9 ;  /* 0x0000000900057c82 */ /* 0x000fe20008000000 */
[----:B------:R-:W-:Y:S01]  /*48f0*/  UMOV UR6, UR10 ;  /* 0x0000000a00067c82 */ /* 0x000fe20008000000 */
[----:B------:R4:W-:Y:S01]  /*4900*/  UTMALDG.2D.2CTA [UR8], [UR32], desc[UR38] ;  /* 0x00002608200075b4 */ /* 0x0009e20008209000 */
[----:B------:R-:W-:Y:S01]  /*4910*/  UMOV UR15, UR7 ;  /* 0x00000007000f7c82 */ /* 0x000fe20008000000 */
[----:B------:R-:W-:Y:S01]  /*4920*/  UMOV UR13, UR9 ;  /* 0x00000009000d7c82 */ /* 0x000fe20008000000 */
[----:B------:R-:W-:Y:S01]  /*4930*/  UMOV UR14, UR18 ;  /* 0x00000012000e7c82 */ /* 0x000fe20008000000 */
[----:B------:R-:W-:Y:S01]  /*4940*/  UIADD3 UR34, UPT, UPT, UR34, 0x1, URZ ;  /* 0x0000000122227890 */ /* 0x000fe2000fffe0ff */
[----:B------:R-:W-:Y:S01]  /*4950*/  UMOV UR40, UR22 ;  /* 0x0000001600287c82 */ /* 0x000fe20008000000 */
[----:B------:R4:W-:Y:S02]  /*4960*/  UTMALDG.2D.2CTA [UR16], [UR32], desc[UR38] ;  /* 0x00002610200075b4 */ /* 0x0009e40008209000 */
[----:B------:R-:W-:Y:S01]  /*4970*/  UISETP.NE.AND UP0, UPT, UR34, UR35, UPT ;  /* 0x000000232200728c */ /* 0x000fe2000bf05270 */
[----:B------:R4:W-:Y:S01]  /*4980*/  UTMALDG.2D.2CTA [UR4], [UR30], desc[UR38] ;  /* 0x000026041e0075b4 */ /* 0x0009e20008209000 */
[----:B------:R4:W-:Y:S07]  /*4990*/  UTMALDG.2D.2CTA [UR12], [UR30], desc[UR38] ;  /* 0x0000260c1e0075b4 */ /* 0x0009ee0008209000 */
[----:B----4-:R-:W-:Y:S05]  /*49a0*/  BRA.U UP0, `(.L_x_45) ;  /* 0xfffffffd003c7547 */ /* 0x010fea000b83ffff */
.L_x_39:
[----:B------:R-:W-:Y:S01]  /*49b0*/  UISETP.NE.AND UP0, UPT, UR37, 0x8, UPT ;  /* 0x000000082500788c */ /* 0x000fe2000bf05270 */
[----:B------:R-:W-:-:S08]  /*49c0*/  NOP ;  /* 0x0000000000007918 */ /* 0x000fd00000000000 */
[----:B------:R-:W-:Y:S05]  /*49d0*/  BRA.U UP0, `(.L_x_46) ;  /* 0x0000000100047547 */ /* 0x000fea000b800000 */
[----:B------:R-:W-:Y:S05]  /*49e0*/  BPT.TRAP 0x1 ;  /* 0x000000040000795c */ /* 0x000fea0000300000 */
.L_x_46:
[----:B------:R-:W-:Y:S01]  /*49f0*/  ULEA UR4, UR23, UR20, 0x3 ;  /* 0x0000001417047291 */ /* 0x000fe2000f8e18ff */
[----:B------:R-:W-:-:S08]  /*4a00*/  SHF.L.U32 R3, R14, 0x1f, RZ ;  /* 0x0000001f0e037819 */ /* 0x000fd000000006ff */
[----:B-12---:R-:W1:Y:S02]  /*4a10*/  SYNCS.PHASECHK.TRANS64.TRYWAIT P0, [UR4+0x160], R3 ;  /* 0x00016003ff0075a7 */ /* 0x006e640008001104 */
[----:B-1----:R-:W-:Y:S05]  /*4a20*/  @!P0 BRA `(.L_x_47) ;  /* 0x000000d0009c8947 */ /* 0x002fea0003800000 */
.L_x_241:
[----:B------:R-:W-:-:S09]  /*4a30*/  UIMAD UR5, UR23, 0x14, UR36 ;  /* 0x00000014170578a4 */ /* 0x000fd2000f8e0224 */
[----:B-1----:R-:W1:Y:S04]  /*4a40*/  LDS R3, [UR5] ;  /* 0x00000005ff037984 */ /* 0x002e680008000800 */
[----:B---3--:R-:W2:Y:S04]  /*4a50*/  LDS R2, [UR5+0x4] ;  /* 0x00000405ff027984 */ /* 0x008ea80008000800 */
[----:B------:R-:W3:Y:S04]  /*4a60*/  LDS.U16 R15, [UR5+0x12] ;  /* 0x00001205ff0f7984 */ /* 0x000ee80008000400 */
[----:B------:R-:W4:Y:S04]  /*4a70*/  LDS R17, [UR5+0x8] ;  /* 0x00000805ff117984 */ /* 0x000f280008000800 */
[----:B------:R-:W3:Y:S01]  /*4a80*/  LDS R0, [UR5+0xc] ;  /* 0x00000c05ff007984 */ /* 0x000ee20008000800 */
[----:B------:R-:W-:Y:S01]  /*4a90*/  @!PT LDS RZ, [RZ] ;  /* 0x00000000fffff984 */ /* 0x000fe20000000800 */
[----:B------:R-:W-:Y:S01]  /*4aa0*/  @!PT LDS RZ, [RZ] ;  /* 0x00000000fffff984 */ /* 0x000fe20000000800 */
[----:B------:R-:W-:Y:S01]  /*4ab0*/  @!PT LDS RZ, [RZ] ;  /* 0x00000000fffff984 */ /* 0x000fe20000000800 */
[----:B------:R-:W-:Y:S01]  /*4ac0*/  @!PT LDS RZ, [RZ] ;  /* 0x00000000fffff984 */ /* 0x000fe20000000800 */
[----:B------:R5:W-:Y:S06]  /*4ad0*/  MEMBAR.ALL.CTA ;  /* 0x0000000000007992 */ /* 0x000bec0000008000 */
[----:B-----5:R-:W3:Y:S01]  /*4ae0*/  FENCE.VIEW.ASYNC.S ;  /* 0x00000000000073c6 */ /* 0x020ee20000000000 */
[----:B-1----:R-:W-:-:S02]  /*4af0*/  R2UR UR18, R3 ;  /* 0x00000000031272ca */ /* 0x002fc400000e0000 */
[----:B--2---:R-:W-:Y:S01]  /*4b00*/  R2UR UR19, R2 ;  /* 0x00000000021372ca */ /* 0x004fe200000e0000 */
[----:B------:R-:W-:-:S14]  /*4b10*/  BRA.U UP0, `(.L_x_48) ;  /* 0x0000000100047547 */ /* 0x000fdc000b800000 */
[----:B------:R-:W-:Y:S05]  /*4b20*/  BPT.TRAP 0x1 ;  /* 0x000000040000795c */ /* 0x000fea0000300000 */
.L_x_48:
[----:B------:R-:W-:Y:S01]  /*4b30*/  UIADD3 UR4, UPT, UPT, UR4, 0x1a0, URZ ;  /* 0x000001a004047890 */ /* 0x000fe2000fffe0ff */
[----:B---3--:R-:W-:Y:S01]  /*4b40*/  ISETP.NE.AND P0, PT, R0, RZ, PT ;  /* 0x000000ff0000720c */ /* 0x008fe20003f05270 */
[----:B------:R-:W-:Y:S01]  /*4b50*/  UIADD3 UR23, UPT, UPT, UR23, 0x1, URZ ;  /* 0x0000000117177890 */ /* 0x000fe2000fffe0ff */
[----:B------:R-:W-:Y:S01]  /*4b60*/  PLOP3.LUT P4, PT, PT, PT, PT, 0x80, 0x8 ;  /* 0x000000000008781c */ /* 0x000fe20003f8f070 */
[----:B------:R-:W-:Y:S02]  /*4b70*/  UPRMT UR4, UR21, 0x654, UR4 ;  /* 0x0000065415047896 */ /* 0x000fe40008000004 */
[----:B------:R-:W-:-:S04]  /*4b80*/  UISETP.NE.AND UP0, UPT, UR23, 0x8, UPT ;  /* 0x000000081700788c */ /* 0x000fc8000bf05270 */
[----:B------:R-:W-:-:S03]  /*4b90*/  USEL UR23, UR23, URZ, UP0 ;  /* 0x000000ff17177287 */ /* 0x000fc60008000000 */
[----:B------:R-:W-:Y:S01]  /*4ba0*/  SYNCS.ARRIVE.TRANS64.RED.A1T0 RZ, [UR4], RZ ;  /* 0x000000ffffff79a7 */ /* 0x000fe20008100404 */
[----:B------:R-:W-:-:S06]  /*4bb0*/  USEL UR4, URZ, 0x1, UP0 ;  /* 0x00000001ff047887 */ /* 0x000fcc0008000000 */
[----:B------:R-:W-:Y:S01]  /*4bc0*/  LOP3.LUT R14, R14, UR4, RZ, 0x3c, !PT ;  /* 0x000000040e0e7c12 */ /* 0x000fe2000f8e3cff */
[----:B------:R-:W-:Y:S06]  /*4bd0*/  @P0 BRA `(.L_x_49) ;  /* 0xffffffec00380947 */ /* 0x000fec000383ffff */
[----:B------:R-:W-:Y:S01]  /*4be0*/  UIADD3 UR20, UPT, UPT, UR20, 0x18, URZ ;  /* 0x0000001814147890 */ /* 0x000fe2000fffe0ff */
[----:B------:R-:W-:-:S03]  /*4bf0*/  SHF.L.U32 R3, R16, 0x1f, RZ ;  /* 0x0000001f10037819 */ /* 0x000fc600000006ff */
[----:B------:R-:W-:-:S09]  /*4c00*/  ULEA UR4, UR22, UR20, 0x3 ;  /* 0x0000001416047291 */ /* 0x000fd2000f8e18ff */
[----:B------:R-:W1:Y:S02]  /*4c10*/  SYNCS.PHASECHK.TRANS64.TRYWAIT P0, [UR4], R3 ;  /* 0x00000003ff0075a7 */ /* 0x000e640008001104 */
[----:B-1----:R-:W-:Y:S05]  /*4c20*/  @!P0 BRA `(.L_x_50) ;  /* 0x000000d000348947 */ /* 0x002fea0003800000 */
.L_x_243:
[----:B------:R-:W-:-:S04]  /*4c30*/  UIADD3 UR5, UPT, UPT, UR22, 0x1, URZ ;  /* 0x0000000116057890 */ /* 0x000fc8000fffe0ff */
[----:B------:R-:W-:-:S04]  /*4c40*/  UISETP.NE.AND UP0, UPT, UR5, 0x3, UPT ;  /* 0x000000030500788c */ /* 0x000fc8000bf05270 */
[----:B------:R-:W-:Y:S02]  /*4c50*/  USEL UR6, URZ, 0x1, UP0 ;  /* 0x00000001ff067887 */ /* 0x000fe40008000000 */
[----:B------:R-:W-:-:S04]  /*4c60*/  USEL UR5, UR5, URZ, UP0 ;  /* 0x000000ff05057287 */ /* 0x000fc80008000000 */
[----:B------:R-:W-:Y:S01]  /*4c70*/  ULEA UR4, UR5, UR20, 0x3 ;  /* 0x0000001405047291 */ /* 0x000fe2000f8e18ff */
[----:B------:R-:W-:-:S04]  /*4c80*/  LOP3.LUT R2, R16, UR6, RZ, 0x3c, !PT ;  /* 0x0000000610027c12 */ /* 0x000fc8000f8e3cff */
[----:B-1----:R-:W-:-:S04]  /*4c90*/  SHF.L.U32 R3, R2, 0x1f, RZ ;  /* 0x0000001f02037819 */ /* 0x002fc800000006ff */
[----:B------:R-:W1:Y:S02]  /*4ca0*/  SYNCS.PHASECHK.TRANS64.TRYWAIT P0, [UR4], R3 ;  /* 0x00000003ff0075a7 */ /* 0x000e640008001104 */
[----:B-1----:R-:W-:Y:S05]  /*4cb0*/  @!P0 BRA `(.L_x_51) ;  /* 0x000000d000288947 */ /* 0x002fea0003800000 */
.L_x_245:
[----:B------:R-:W-:-:S04]  /*4cc0*/  UIADD3 UR5, UPT, UPT, UR5, 0x1, URZ ;  /* 0x0000000105057890 */ /* 0x000fc8000fffe0ff */
[----:B------:R-:W-:-:S04]  /*4cd0*/  UISETP.NE.AND UP0, UPT, UR5, 0x3, UPT ;  /* 0x000000030500788c */ /* 0x000fc8000bf05270 */
[----:B------:R-:W-:Y:S02]  /*4ce0*/  USEL UR4, URZ, 0x1, UP0 ;  /* 0x00000001ff047887 */ /* 0x000fe40008000000 */
[----:B------:R-:W-:-:S04]  /*4cf0*/  USEL UR5, UR5, URZ, UP0 ;  /* 0x000000ff05057287 */ /* 0x000fc80008000000 */
[----:B------:R-:W-:Y:S01]  /*4d00*/  LOP3.LUT R2, R2, UR4, RZ, 0x3c, !PT ;  /* 0x0000000402027c12 */ /* 0x000fe2000f8e3cff */
[----:B------:R-:W-:-:S12]  /*4d10*/  ULEA UR5, UR5, UR20, 0x3 ;  /* 0x0000001405057291 */ /* 0x000fd8000f8e18ff */
.L_x_52:
[----:B-1----:R-:W-:Y:S02]  /*4d20*/  SHF.L.U32 R3, R2, 0x1f, RZ ;  /* 0x0000001f02037819 */ /* 0x002fe400000006ff */
[----:B------:R-:W-:-:S04]  /*4d30*/  MOV R0, UR5 ;  /* 0x0000000500007c02 */ /* 0x000fc80008000f00 */
[----:B------:R1:W2:Y:S03]  /*4d40*/  SYNCS.PHASECHK.TRANS64.TRYWAIT P0, [R0+URZ], R3 ;  /* 0x00000003000075a7 */ /* 0x0002a600080011ff */
[----:B--2---:R-:W-:Y:S05]  /*4d50*/  @!P0 NANOSLEEP.SYNCS 0x989680 ;  /* 0x009896800000895d */ /* 0x004fea0003900000 */
[----:B------:R-:W2:Y:S02]  /*4d60*/  @!P0 SYNCS.PHASECHK.TRANS64 P0, [R0+URZ], R3 ;  /* 0x00000003000085a7 */ /* 0x000ea400080010ff */
[----:B--2---:R-:W-:Y:S05]  /*4d70*/  @P0 EXIT ;  /* 0x000000000000094d */ /* 0x004fea0003800000 */
[----:B------:R-:W-:Y:S05]  /*4d80*/  BRA `(.L_x_52) ;  /* 0xfffffffc00e47947 */ /* 0x000fea000383ffff */
.L_x_25:
[----:B------:R-:W-:-:S04]  /*4d90*/  UISETP.LT.U32.AND UP0, UPT, UR37, 0x9, UPT ;  /* 0x000000092500788c */ /* 0x000fc8000bf01070 */
[----:B------:R-:W-:-:S04]  /*4da0*/  USEL UR4, UR37, 0x9, UP0 ;  /* 0x0000000925047887 */ /* 0x000fc80008000000 */
[----:B------:R-:W-:-:S12]  /*4db0*/  USHF.L.U32 UR4, UR4, 0x2, URZ ;  /* 0x0000000204047899 */ /* 0x000fd800080006ff */
[----:B------:R-:W3:Y:S02]  /*4dc0*/  LDCU UR6, c[0x2][UR4] ;  /* 0x00800000040677ac */ /* 0x000ee40008000800 */
[----:B---3--:R-:W-:-:S10]  /*4dd0*/  USHF.R.S32.HI UR7, URZ, 0x1f, UR6 ;  /* 0x0000001fff077899 */ /* 0x008fd40008011406 */
.L_x_291:
[----:B--2---:R-:W-:Y:S05]  /*4de0*/  BRXU UR6 -0x4df0                                                                                                                                                                                                                                                                                                                                                                                                                                                                                                                                                                                                                                                                                                                                                                                                                                                                                                                                                                                                                                                                                                                                                                                                                                                                                                                                                                                                    (*"BRANCH_TARGETS .L_x_292,.L_x_293,.L_x_300"*) ;  /* 0xffffffb006847958 */ /* 0x004fea000b83ffff */
.L_x_293:
[----:B------:R-:W-:-:S09]  /*4df0*/  UISETP.NE.AND UP0, UPT, UR37, 0x1, UPT ;  /* 0x000000012500788c */ /* 0x000fd2000bf05270 */
[----:B------:R-:W-:Y:S05]  /*4e00*/  BRA.U UP0, `(.L_x_53) ;  /* 0x0000003900487547 */ /* 0x000fea000b800000 */
[----:B------:R-:W-:-:S08]  /*4e10*/  NOP ;  /* 0x0000000000007918 */ /* 0x000fd00000000000 */
[----:B-1--45:R-:W1:-:S00]  /*4e20*/  USETMAXREG.DEALLOC.CTAPOOL 0x88 ;  /* 0x00000088000079c8 */ /* 0x032e4000080e0500 */
[----:B------:R-:W2:Y:S01]  /*4e30*/  LDCU.64 UR14, c[0x0][0xba0] ;  /* 0x00017400ff0e77ac */ /* 0x000ea20008000a00 */
[----:B-1----:R-:W-:Y:S01]  /*4e40*/  HFMA2 R0, -RZ, RZ, 0, 5.9604644775390625e-08 ;  /* 0x00000001ff007431 */ /* 0x002fe200000001ff */
[----:B------:R-:W-:Y:S01]  /*4e50*/  PRMT R9, RZ, 0x7610, R9 ;  /* 0x00007610ff097816 */ /* 0x000fe20000000009 */
[----:B------:R-:W1:Y:S01]  /*4e60*/  LDCU.64 UR12, c[0x0][0xbb8] ;  /* 0x00017700ff0c77ac */ /* 0x000e620008000a00 */
[----:B------:R-:W3:Y:S01]  /*4e70*/  LDCU UR4, c[0x0][0xbdc] ;  /* 0x00017b80ff0477ac */ /* 0x000ee20008000800 */
[----:B------:R-:W4:Y:S01]  /*4e80*/  LDCU UR18, c[0x0][0xb80] ;  /* 0x00017000ff1277ac */ /* 0x000f220008000800 */
[----:B------:R-:W-:Y:S01]  /*4e90*/  UMOV UR5, 0xffffffff ;  /* 0xffffffff00057882 */ /* 0x000fe20000000000 */
[----:B------:R-:W-:Y:S01]  /*4ea0*/  UMOV UR19, URZ ;  /* 0x000000ff00137c82 */ /* 0x000fe20008000000 */
[----:B--2---:R-:W-:-:S04]  /*4eb0*/  UIADD3 UR16, UP0, UPT, UR14, -0x1, URZ ;  /* 0xffffffff0e107890 */ /* 0x004fc8000ff1e0ff */
[----:B------:R-:W-:Y:S02]  /*4ec0*/  UIADD3.X UR15, UPT, UPT, UR15, -0x1, URZ, UP0, !UPT ;  /* 0xffffffff0f0f7890 */ /* 0x000fe400087fe4ff */
[----:B-1----:R-:W-:Y:S02]  /*4ed0*/  UIADD3 UR14, UP0, UPT, UR12, -0x1, URZ ;  /* 0xffffffff0c0e7890 */ /* 0x002fe4000ff1e0ff */
[----:B---3--:R-:W-:Y:S02]  /*4ee0*/  USHF.L.U32 UR4, UR5, UR4, URZ ;  /* 0x0000000405047299 */ /* 0x008fe400080006ff */
[----:B------:R-:W-:Y:S02]  /*4ef0*/  UIADD3.X UR13, UPT, UPT, UR13, -0x1, URZ, UP0, !UPT ;  /* 0xffffffff0d0d7890 */ /* 0x000fe400087fe4ff */
[----:B----4-:R-:W-:Y:S02]  /*4f00*/  UIADD3 UR18, UPT, UPT, UR18, -0x1, URZ ;  /* 0xffffffff12127890 */ /* 0x010fe4000fffe0ff */
[----:B------:R-:W-:-:S12]  /*4f10*/  ULOP3.LUT UR12, URZ, UR4, URZ, 0x33, !UPT ;  /* 0x00000004ff0c7292 */ /* 0x000fd8000f8e33ff */
.L_x_70:
[----:B-1----:R-:W1:Y:S01]  /*4f20*/  LDC.64 R2, c[0x0][0xbd0] ;  /* 0x0002f400ff027b82 */ /* 0x002e620000000a00 */
[----:B------:R-:W-:Y:S01]  /*4f30*/  UIADD3 UR30, UP0, UPT, UR30, UR34, URZ ;  /* 0x000000221e1e7290 */ /* 0x000fe2000ff1e0ff */
[----:B------:R-:W-:Y:S01]  /*4f40*/  ISETP.NE.AND P1, PT, RZ, UR17, PT ;  /* 0x00000011ff007c0c */ /* 0x000fe2000bf25270 */
[----:B------:R-:W-:Y:S01]  /*4f50*/  IMAD.MOV.U32 R18, RZ, RZ, -0x1 ;  /* 0xffffffffff127424 */ /* 0x000fe200078e00ff */
[----:B------:R-:W-:Y:S01]  /*4f60*/  PLOP3.LUT P2, PT, PT, PT, PT, 0x80, 0x8 ;  /* 0x000000000008781c */ /* 0x000fe20003f4f070 */
[----:B------:R-:W-:Y:S01]  /*4f70*/  UIADD3.X UR25, UPT, UPT, UR25, UR31, URZ, UP0, !UPT ;  /* 0x0000001f19197290 */ /* 0x000fe200087fe4ff */
[----:B------:R-:W-:Y:S02]  /*4f80*/  IMAD.MOV.U32 R10, RZ, RZ, -0x1 ;  /* 0xffffffffff0a7424 */ /* 0x000fe400078e00ff */
[----:B------:R-:W-:Y:S02]  /*4f90*/  P2R R11, PR, RZ, 0x4 ;  /* 0x00000004ff0b7803 */ /* 0x000fe40000000000 */
[----:B-1----:R-:W-:Y:S01]  /*4fa0*/  ISETP.LE.U32.AND P0, PT, R2, UR30, PT ;  /* 0x0000001e02007c0c */ /* 0x002fe2000bf03070 */
[----:B------:R-:W-:-:S05]  /*4fb0*/  IMAD.U32 R2, RZ, RZ, UR25 ;  /* 0x00000019ff027e24 */ /* 0x000fca000f8e00ff */
[----:B------:R-:W-:Y:S01]  /*4fc0*/  ISETP.GE.U32.AND.EX P0, PT, R2, R3, PT, P0 ;  /* 0x000000030200720c */ /* 0x000fe20003f06100 */
[----:B------:R-:W-:Y:S02]  /*4fd0*/  IMAD.MOV.U32 R3, RZ, RZ, RZ ;  /* 0x000000ffff037224 */ /* 0x000fe400078e00ff */
[----:B------:R-:W-:-:S10]  /*4fe0*/  IMAD.MOV.U32 R2, RZ, RZ, -0x1 ;  /* 0xffffffffff027424 */ /* 0x000fd400078e00ff */
[----:B----45:R-:W-:Y:S05]  /*4ff0*/  @P0 BRA P1, `(.L_x_54) ;  /* 0x00000018000c0947 */ /* 0x030fea0000800000 */
[----:B------:R-:W-:Y:S01]  /*5000*/  IADD3 R16, P1, PT, R14, UR41, RZ ;  /* 0x000000290e107c10 */ /* 0x000fe2000ff3e0ff */
[----:B------:R-:W-:-:S03]  /*5010*/  IMAD.U32 R10, RZ, RZ, UR25 ;  /* 0x00000019ff0a7e24 */ /* 0x000fc6000f8e00ff */
[----:B------:R-:W-:Y:S02]  /*5020*/  ISETP.LE.U32.AND P0, PT, R16, UR30, PT ;  /* 0x0000001e10007c0c */ /* 0x000fe4000bf03070 */
[----:B------:R-:W-:-:S04]  /*5030*/  IADD3.X R19, PT, PT, R15, UR40, RZ, P1, !PT ;  /* 0x000000280f137c10 */ /* 0x000fc80008ffe4ff */
[----:B------:R-:W-:-:S13]  /*5040*/  ISETP.GE.U32.AND.EX P0, PT, R10, R19, PT, P0 ;  /* 0x000000130a00720c */ /* 0x000fda0003f06100 */
[----:B------:R-:W-:Y:S05]  /*5050*/  @!P0 BRA `(.L_x_55) ;  /* 0x0000001000f08947 */ /* 0x000fea0003800000 */
[----:B------:R-:W1:Y:S01]  /*5060*/  LDCU UR20, c[0x0][0xbe8] ;  /* 0x00017d00ff1477ac */ /* 0x000e620008000800 */
[----:B------:R-:W-:Y:S01]  /*5070*/  IMAD.IADD R23, R8, 0x1, R21 ;  /* 0x0000000108177824 */ /* 0x000fe200078e0215 */
[----:B------:R-:W-:Y:S01]  /*5080*/  MOV R14, R6 ;  /* 0x00000006000e7202 */ /* 0x000fe20000000f00 */
[----:B------:R-:W-:Y:S02]  /*5090*/  IMAD.MOV.U32 R16, RZ, RZ, R7 ;  /* 0x000000ffff107224 */ /* 0x000fe400078e0007 */
[----:B------:R-:W-:-:S05]  /*50a0*/  VIADD R10, R23, 0x20 ;  /* 0x00000020170a7836 */ /* 0x000fca0000000000 */
[----:B-1----:R-:W-:-:S13]  /*50b0*/  ISETP.GE.AND P0, PT, R10, UR20, PT ;  /* 0x000000140a007c0c */ /* 0x002fda000bf06270 */
[----:B------:R-:W1:Y:S01]  /*50c0*/  @!P0 LDC.64 R20, c[0x0][0xbf0] ;  /* 0x0002fc00ff148b82 */ /* 0x000e620000000a00 */
[----:B------:R-:W-:Y:S01]  /*50d0*/  BSSY.RECONVERGENT B0, `(.L_x_56) ;  /* 0x0000062000007945 */ /* 0x000fe20003800200 */
[----:B------:R-:W-:Y:S01]  /*50e0*/  HFMA2 R15, -RZ, RZ, 0, 0 ;  /* 0x00000000ff0f7431 */ /* 0x000fe200000001ff */
[----:B------:R-:W-:Y:S01]  /*50f0*/  MOV R18, 0x7fffffff ;  /* 0x7fffffff00127802 */ /* 0x000fe20000000f00 */
[----:B-1----:R-:W-:-:S05]  /*5100*/  @!P0 IMAD.WIDE R20, R23, 0xc, R20 ;  /* 0x0000000c17148825 */ /* 0x002fca00078e0214 */
[----:B------:R1:W5:Y:S04]  /*5110*/  @!P0 LDG.E R6, desc[UR50][R20.64+0x180] ;  /* 0x0001803214068981 */ /* 0x000368000c1e1900 */
[----:B------:R1:W5:Y:S01]  /*5120*/  @!P0 LDG.E R7, desc[UR50][R20.64+0x184] ;  /* 0x0001843214078981 */ /* 0x000362000c1e1900 */
[----:B------:R-:W-:-:S13]  /*5130*/  ISETP.GE.AND P0, PT, R23, UR20, PT ;  /* 0x0000001417007c0c */ /* 0x000fda000bf06270 */
[----:B------:R-:W-:Y:S05]  /*5140*/  @P0 BRA `(.L_x_57) ;  /* 0x0000000400680947 */ /* 0x000fea0003800000 */
[----:B------:R-:W-:Y:S01]  /*5150*/  IABS R13, R5 ;  /* 0x00000005000d7213 */ /* 0x000fe20000000000 */
[----:B------:R-:W2:Y:S01]  /*5160*/  LDCU.128 UR4, c[0x0][0xbc0] ;  /* 0x00017800ff0477ac */ /* 0x000ea20008000c00 */
[----:B------:R-:W-:Y:S02]  /*5170*/  IABS R12, R4 ;  /* 0x00000004000c7213 */ /* 0x000fe40000000000 */
[----:B------:R-:W3:Y:S01]  /*5180*/  I2F.RP R24, R13 ;  /* 0x0000000d00187306 */ /* 0x000ee20000209400 */
[----:B------:R-:W4:Y:S01]  /*5190*/  LDCU.64 UR8, c[0x0][0xbb0] ;  /* 0x00017600ff0877ac */ /* 0x000f220008000a00 */
[----:B-1----:R-:W-:Y:S02]  /*51a0*/  IADD3 R20, P2, PT, R16, UR14, RZ ;  /* 0x0000000e10147c10 */ /* 0x002fe4000ff5e0ff */
[----:B------:R-:W-:Y:S01]  /*51b0*/  IADD3 R15, P0, PT, R14, UR16, RZ ;  /* 0x000000100e0f7c10 */ /* 0x000fe2000ff1e0ff */
[----:B------:R-:W1:Y:S01]  /*51c0*/  LDCU.64 UR10, c[0x0][0xba8] ;  /* 0x00017500ff0a77ac */ /* 0x000e620008000a00 */
[----:B------:R-:W-:-:S02]  /*51d0*/  LEA.HI.X.SX32 R19, R16, UR13, 0x1, P2 ;  /* 0x0000000d10137c11 */ /* 0x000fc400090f0eff */
[----:B------:R-:W1:Y:S01]  /*51e0*/  I2F.RP R10, R12 ;  /* 0x0000000c000a7306 */ /* 0x000e620000209400 */
[----:B------:R-:W-:Y:S02]  /*51f0*/  LEA.HI.X.SX32 R14, R14, UR15, 0x1, P0 ;  /* 0x0000000f0e0e7c11 */ /* 0x000fe400080f0eff */
[----:B--2---:R-:W-:-:S05]  /*5200*/  IADD3 R22, P1, PT, R20, UR7, RZ ;  /* 0x0000000714167c10 */ /* 0x004fca000ff3e0ff */
[----:B---3--:R-:W2:Y:S01]  /*5210*/  MUFU.RCP R24, R24 ;  /* 0x0000001800187308 */ /* 0x008ea20000001000 */
[----:B----4-:R-:W-:Y:S01]  /*5220*/  IADD3 R18, P0, PT, R15, UR9, RZ ;  /* 0x000000090f127c10 */ /* 0x010fe2000ff1e0ff */
[----:B------:R-:W-:Y:S02]  /*5230*/  IMAD.X R21, RZ, RZ, R19, P1 ;  /* 0x000000ffff157224 */ /* 0x000fe400008e0613 */
[----:B------:R-:W-:-:S04]  /*5240*/  IMAD.WIDE.U32 R36, R22, UR4, RZ ;  /* 0x0000000416247c25 */ /* 0x000fc8000f8e00ff */
[----:B-1----:R-:W1:Y:S01]  /*5250*/  MUFU.RCP R10, R10 ;  /* 0x0000000a000a7308 */ /* 0x002e620000001000 */
[----:B------:R-:W-:Y:S02]  /*5260*/  IMAD.X R16, RZ, RZ, R14, P0 ;  /* 0x000000ffff107224 */ /* 0x000fe400000e060e */
[----:B------:R-:W-:-:S04]  /*5270*/  IMAD.WIDE.U32 R26, R21, UR4, RZ ;  /* 0x00000004151a7c25 */ /* 0x000fc8000f8e00ff */
[----:B------:R-:W-:-:S04]  /*5280*/  IMAD.WIDE.U32 R28, R16, UR10, RZ ;  /* 0x0000000a101c7c25 */ /* 0x000fc8000f8e00ff */
[----:B--2---:R-:W-:Y:S02]  /*5290*/  VIADD R24, R24, 0xffffffe ;  /* 0x0ffffffe18187836 */ /* 0x004fe40000000000 */
[----:B------:R-:W-:Y:S02]  /*52a0*/  IMAD.WIDE.U32 R26, P0, R22, UR5, R26 ;  /* 0x00000005161a7c25 */ /* 0x000fe4000f80001a */
[----:B------:R-:W2:Y:S02]  /*52b0*/  F2I.FTZ.U32.TRUNC.NTZ R25, R24 ;  /* 0x0000001800197305 */ /* 0x000ea4000021f000 */
[----:B------:R-:W-:Y:S01]  /*52c0*/  IMAD.WIDE.U32 R28, P1, R18, UR11, R28 ;  /* 0x0000000b121c7c25 */ /* 0x000fe2000f82001c */
[----:B------:R-:W-:-:S03]  /*52d0*/  IADD3 RZ, P2, PT, R37, R26, RZ ;  /* 0x0000001a25ff7210 */ /* 0x000fc60007f5e0ff */
[----:B------:R-:W-:-:S04]  /*52e0*/  IMAD.WIDE.U32 R34, R18, UR10, RZ ;  /* 0x0000000a12227c25 */ /* 0x000fc8000f8e00ff */
[----:B-1----:R-:W-:Y:S02]  /*52f0*/  VIADD R10, R10, 0xffffffe ;  /* 0x0ffffffe0a0a7836 */ /* 0x002fe40000000000 */
[----:B------:R-:W-:Y:S01]  /*5300*/  IMAD.X R33, RZ, RZ, RZ, P1 ;  /* 0x000000ffff217224 */ /* 0x000fe200008e06ff */
[----:B------:R-:W-:Y:S01]  /*5310*/  IADD3 RZ, P1, PT, R35, R28, RZ ;  /* 0x0000001c23ff7210 */ /* 0x000fe20007f3e0ff */
[----:B------:R-:W-:Y:S02]  /*5320*/  IMAD.MOV.U32 R30, RZ, RZ, R27 ;  /* 0x000000ffff1e7224 */ /* 0x000fe400078e001b */
[----:B------:R-:W1:Y:S01]  /*5330*/  F2I.FTZ.U32.TRUNC.NTZ R27, R10 ;  /* 0x0000000a001b7305 */ /* 0x000e62000021f000 */
[----:B------:R-:W-:Y:S02]  /*5340*/  IMAD.MOV.U32 R32, RZ, RZ, R29 ;  /* 0x000000ffff207224 */ /* 0x000fe400078e001d */
[----:B------:R-:W-:Y:S01]  /*5350*/  IMAD.X R31, RZ, RZ, RZ, P0 ;  /* 0x000000ffff1f7224 */ /* 0x000fe200000e06ff */
[----:B------:R-:W-:Y:S01]  /*5360*/  ISETP.NE.U32.AND P0, PT, RZ, UR10, PT ;  /* 0x0000000aff007c0c */ /* 0x000fe2000bf05070 */
[----:B------:R-:W-:Y:S01]  /*5370*/  IMAD.WIDE.U32.X R32, R16, UR11, R32, P1 ;  /* 0x0000000b10207c25 */ /* 0x000fe200088e0420 */
[----:B------:R-:W-:-:S02]  /*5380*/  ISETP.NE.U32.AND P1, PT, RZ, UR4, PT ;  /* 0x00000004ff007c0c */ /* 0x000fc4000bf25070 */
[----:B------:R-:W-:Y:S01]  /*5390*/  ISETP.NE.AND.EX P0, PT, RZ, UR11, PT, P0 ;  /* 0x0000000bff007c0c */ /* 0x000fe2000bf05300 */
[----:B--2---:R-:W-:Y:S01]  /*53a0*/  IMAD.MOV R18, RZ, RZ, -R25 ;  /* 0x000000ffff127224 */ /* 0x004fe200078e0a19 */
[----:B------:R-:W-:Y:S01]  /*53b0*/  ISETP.NE.AND.EX P1, PT, RZ, UR5, PT, P1 ;  /* 0x00000005ff007c0c */ /* 0x000fe2000bf25310 */
[----:B------:R-:W-:Y:S01]  /*53c0*/  IMAD.WIDE.U32.X R30, R21, UR5, R30, P2 ;  /* 0x00000005151e7c25 */ /* 0x000fe200090e041e */
[----:B------:R-:W-:Y:S02]  /*53d0*/  SEL R15, R15, R32, !P0 ;  /* 0x000000200f0f7207 */ /* 0x000fe40004000000 */
[----:B------:R-:W-:Y:S01]  /*53e0*/  SEL R14, R14, R33, !P0 ;  /* 0x000000210e0e7207 */ /* 0x000fe20004000000 */
[----:B------:R-:W-:Y:S01]  /*53f0*/  IMAD R21, R18, R13, RZ ;  /* 0x0000000d12157224 */ /* 0x000fe200078e02ff */
[----:B------:R-:W-:Y:S01]  /*5400*/  SEL R20, R20, R30, !P1 ;  /* 0x0000001e14147207 */ /* 0x000fe20004800000 */
[----:B------:R-:W-:Y:S01]  /*5410*/  IMAD.MOV.U32 R24, RZ, RZ, RZ ;  /* 0x000000ffff187224 */ /* 0x000fe200078e00ff */
[----:B------:R-:W-:Y:S01]  /*5420*/  SEL R19, R19, R31, !P1 ;  /* 0x0000001f13137207 */ /* 0x000fe20004800000 */
[----:B-1----:R-:W-:Y:S01]  /*5430*/  IMAD.MOV R10, RZ, RZ, -R27 ;  /* 0x000000ffff0a7224 */ /* 0x002fe200078e0a1b */
[----:B------:R-:W-:Y:S01]  /*5440*/  SHF.R.U64 R14, R15, UR8, R14 ;  /* 0x000000080f0e7c19 */ /* 0x000fe2000800120e */
[----:B------:R-:W-:Y:S01]  /*5450*/  IMAD.HI.U32 R21, R25, R21, R24 ;  /* 0x0000001519157227 */ /* 0x000fe200078e0018 */
[----:B------:R-:W-:-:S02]  /*5460*/  SHF.R.U64 R25, R20, UR6, R19 ;  /* 0x0000000614197c19 */ /* 0x000fc40008001213 */
[----:B------:R-:W-:Y:S01]  /*5470*/  IADD3 R20, PT, PT, R5, -0x1, R14 ;  /* 0xffffffff05147810 */ /* 0x000fe20007ffe00e */
[----:B------:R-:W-:Y:S01]  /*5480*/  IMAD.MOV.U32 R19, RZ, RZ, R10 ;  /* 0x000000ffff137224 */ /* 0x000fe200078e000a */
[----:B------:R-:W-:Y:S01]  /*5490*/  IABS R15, R5 ;  /* 0x00000005000f7213 */ /* 0x000fe20000000000 */
[----:B------:R-:W-:Y:S01]  /*54a0*/  IMAD.MOV.U32 R26, RZ, RZ, RZ ;  /* 0x000000ffff1a7224 */ /* 0x000fe200078e00ff */
[----:B------:R-:W-:Y:S01]  /*54b0*/  IADD3 R18, PT, PT, R4, -0x1, R25 ;  /* 0xffffffff04127810 */ /* 0x000fe20007ffe019 */
[----:B------:R-:W-:Y:S01]  /*54c0*/  IMAD R19, R19, R12, RZ ;  /* 0x0000000c13137224 */ /* 0x000fe200078e02ff */
[----:B------:R-:W-:Y:S01]  /*54d0*/  IABS R16, R20 ;  /* 0x0000001400107213 */ /* 0x000fe20000000000 */
[----:B------:R-:W-:Y:S01]  /*54e0*/  IMAD.MOV R15, RZ, RZ, -R15 ;  /* 0x000000ffff0f7224 */ /* 0x000fe200078e0a0f */
[----:B------:R-:W-:Y:S01]  /*54f0*/  IABS R10, R4 ;  /* 0x00000004000a7213 */ /* 0x000fe20000000000 */
[----:B------:R-:W-:Y:S01]  /*5500*/  IMAD.HI.U32 R19, R27, R19, R26 ;  /* 0x000000131b137227 */ /* 0x000fe200078e001a */
[----:B------:R-:W-:-:S02]  /*5510*/  IABS R14, R18 ;  /* 0x00000012000e7213 */ /* 0x000fc40000000000 */
[----:B------:R-:W-:Y:S01]  /*5520*/  ISETP.GE.AND P4, PT, R20, RZ, PT ;  /* 0x000000ff1400720c */ /* 0x000fe20003f86270 */
[----:B------:R-:W-:Y:S01]  /*5530*/  IMAD.HI.U32 R21, R21, R16, RZ ;  /* 0x0000001015157227 */ /* 0x000fe200078e00ff */
[----:B------:R-:W-:-:S03]  /*5540*/  ISETP.GE.AND P2, PT, R18, RZ, PT ;  /* 0x000000ff1200720c */ /* 0x000fc60003f46270 */
[----:B------:R-:W-:Y:S02]  /*5550*/  IMAD.MOV R10, RZ, RZ, -R10 ;  /* 0x000000ffff0a7224 */ /* 0x000fe400078e0a0a */
[----:B------:R-:W-:-:S04]  /*5560*/  IMAD.HI.U32 R19, R19, R14, RZ ;  /* 0x0000000e13137227 */ /* 0x000fc800078e00ff */
[----:B------:R-:W-:Y:S02]  /*5570*/  IMAD R16, R21, R15, R16 ;  /* 0x0000000f15107224 */ /* 0x000fe400078e0210 */
[----:B------:R-:W-:Y:S02]  /*5580*/  IMAD R19, R19, R10, R14 ;  /* 0x0000000a13137224 */ /* 0x000fe400078e020e */
[----:B------:R-:W1:Y:S01]  /*5590*/  LDC R10, c[0x0][0xbe0] ;  /* 0x0002f800ff0a7b82 */ /* 0x000e620000000800 */
[----:B------:R-:W-:Y:S02]  /*55a0*/  ISETP.GT.U32.AND P1, PT, R13, R16, PT ;  /* 0x000000100d00720c */ /* 0x000fe40003f24070 */
[----:B------:R-:W-:-:S11]  /*55b0*/  ISETP.GT.U32.AND P0, PT, R12, R19, PT ;  /* 0x000000130c00720c */ /* 0x000fd60003f04070 */
[----:B------:R-:W-:Y:S01]  /*55c0*/  @!P1 IMAD.IADD R16, R16, 0x1, -R13 ;  /* 0x0000000110109824 */ /* 0x000fe200078e0a0d */
[----:B------:R-:W-:Y:S01]  /*55d0*/  ISETP.NE.AND P1, PT, RZ, UR33, PT ;  /* 0x00000021ff007c0c */ /* 0x000fe2000bf25270 */
[----:B------:R-:W-:-:S03]  /*55e0*/  @!P0 IMAD.IADD R19, R19, 0x1, -R12 ;  /* 0x0000000113138824 */ /* 0x000fc600078e0a0c */
[----:B------:R-:W-:Y:S02]  /*55f0*/  ISETP.GT.U32.AND P0, PT, R13, R16, PT ;  /* 0x000000100d00720c */ /* 0x000fe40003f04070 */
[----:B------:R-:W-:-:S11]  /*5600*/  ISETP.GT.U32.AND P3, PT, R12, R19, PT ;  /* 0x000000130c00720c */ /* 0x000fd60003f64070 */
[----:B------:R-:W-:Y:S01]  /*5610*/  @!P0 IMAD.IADD R16, R16, 0x1, -R13 ;  /* 0x0000000110108824 */ /* 0x000fe200078e0a0d */
[----:B------:R-:W-:Y:S01]  /*5620*/  ISETP.NE.AND P0, PT, RZ, UR32, PT ;  /* 0x00000020ff007c0c */ /* 0x000fe2000bf05270 */
[----:B------:R-:W-:Y:S02]  /*5630*/  @!P3 IMAD.IADD R19, R19, 0x1, -R12 ;  /* 0x000000011313b824 */ /* 0x000fe400078e0a0c */
[----:B------:R-:W-:Y:S01]  /*5640*/  @!P4 IMAD.MOV R16, RZ, RZ, -R16 ;  /* 0x000000ffff10c224 */ /* 0x000fe200078e0a10 */
[----:B------:R-:W-:Y:S01]  /*5650*/  @!P1 LOP3.LUT R16, RZ, UR33, RZ, 0x33, !PT ;  /* 0x00000021ff109c12 */ /* 0x000fe2000f8e33ff */
[----:B------:R-:W-:-:S04]  /*5660*/  @!P2 IMAD.MOV R19, RZ, RZ, -R19 ;  /* 0x000000ffff13a224 */ /* 0x000fc800078e0a13 */
[----:B------:R-:W-:-:S04]  /*5670*/  IMAD.IADD R16, R20, 0x1, -R16 ;  /* 0x0000000114107824 */ /* 0x000fc800078e0a10 */
[----:B------:R-:W-:Y:S02]  /*5680*/  @!P0 LOP3.LUT R19, RZ, UR32, RZ, 0x33, !PT ;  /* 0x00000020ff138c12 */ /* 0x000fe4000f8e33ff */
[----:B-1----:R-:W-:-:S03]  /*5690*/  ISETP.NE.AND P0, PT, R10, 0x1, PT ;  /* 0x000000010a00780c */ /* 0x002fc60003f05270 */
[----:B------:R-:W-:-:S04]  /*56a0*/  IMAD.IADD R19, R18, 0x1, -R19 ;  /* 0x0000000112137824 */ /* 0x000fc800078e0a13 */
[----:B------:R-:W-:Y:S01]  /*56b0*/  IMAD R18, R16, R19, RZ ;  /* 0x0000001310127224 */ /* 0x000fe200078e02ff */
[----:B------:R-:W-:-:S04]  /*56c0*/  SEL R12, R19, R16, !P0 ;  /* 0x00000010130c7207 */ /* 0x000fc80004000000 */
[----:B------:R-:W-:Y:S02]  /*56d0*/  SHF.R.S32.HI R15, RZ, 0x1f, R18 ;  /* 0x0000001fff0f7819 */ /* 0x000fe40000011412 */
[----:B------:R-:W-:Y:S02]  /*56e0*/  SHF.R.S32.HI R13, RZ, 0x1f, R12 ;  /* 0x0000001fff0d7819 */ /* 0x000fe4000001140c */
.L_x_57:
[----:B------:R-:W-:Y:S05]  /*56f0*/  BSYNC.RECONVERGENT B0 ;  /* 0x0000000000007941 */ /* 0x000fea0003800200 */
.L_x_56:
        /* <DEDUP_REMOVED lines=12> */
[----:B------:R-:W1:Y:S01]  /*57c0*/  SHFL.UP PT, R16, R10, 0x2, RZ ;  /* 0x044000000a107989 */ /* 0x000e6200000e00ff */
        /* <DEDUP_REMOVED lines=8> */
[----:B--2---:R-:W-:-:S05]  /*5850*/  SEL R21, R21, RZ, P1 ;  /* 0x000000ff15157207 */ /* 0x004fca0000800000 */
[----:B------:R-:W-:Y:S02]  /*5860*/  IMAD.X R10, R21, 0x1, R16, P0 ;  /* 0x00000001150a7824 */ /* 0x000fe400000e0610 */
[----:B------:R-:W1:Y:S04]  /*5870*/  SHFL.UP PT, R21, R20, 0x8, RZ ;  /* 0x0500000014157989 */ /* 0x000e6800000e00ff */
        /* <DEDUP_REMOVED lines=10> */
[----:B------:R-:W-:Y:S01]  /*5920*/  IMAD.X R16, R21, 0x1, R24, P0 ;  /* 0x0000000115107824 */ /* 0x000fe200000e0618 */
[----:B------:R-:W-:Y:S01]  /*5930*/  IADD3 R10, P0, PT, R19, UR41, RZ ;  /* 0x00000029130a7c10 */ /* 0x000fe2000ff1e0ff */
[----:B------:R-:W-:-:S03]  /*5940*/  IMAD.U32 R21, RZ, RZ, UR25 ;  /* 0x00000019ff157e24 */ /* 0x000fc6000f8e00ff */
[----:B------:R-:W-:Y:S02]  /*5950*/  IADD3.X R14, PT, PT, R16, UR40, RZ, P0, !PT ;  /* 0x00000028100e7c10 */ /* 0x000fe400087fe4ff */
[----:B------:R-:W-:-:S04]  /*5960*/  ISETP.LE.U32.AND P0, PT, R10, UR30, PT ;  /* 0x0000001e0a007c0c */ /* 0x000fc8000bf03070 */
[----:B------:R-:W-:-:S13]  /*5970*/  ISETP.GE.U32.AND.EX P0, PT, R21, R14, PT, P0 ;  /* 0x0000000e1500720c */ /* 0x000fda0003f06100 */
[----:B------:R-:W-:-:S04]  /*5980*/  VOTE.ANY R20, PT, !P0 ;  /* 0x0000000000147806 */ /* 0x000fc800040e0100 */
[----:B------:R-:W-:-:S13]  /*5990*/  ISETP.NE.AND P0, PT, R20, RZ, PT ;  /* 0x000000ff1400720c */ /* 0x000fda0003f05270 */
[----:B------:R-:W-:Y:S05]  /*59a0*/  @P0 BRA `(.L_x_58) ;  /* 0x00000008004c0947 */ /* 0x000fea0003800000 */
[----:B------:R-:W1:Y:S01]  /*59b0*/  LDC R15, c[0x0][0xbe0] ;  /* 0x0002f800ff0f7b82 */ /* 0x000e620000000800 */
[----:B------:R-:W2:Y:S01]  /*59c0*/  LDCU UR20, c[0x0][0xbe8] ;  /* 0x00017d00ff1477ac */ /* 0x000ea20008000800 */
[----:B------:R-:W3:Y:S01]  /*59d0*/  LDCU.64 UR10, c[0x0][0xba8] ;  /* 0x00017500ff0a77ac */ /* 0x000ee20008000a00 */
[----:B------:R-:W4:Y:S01]  /*59e0*/  LDCU.64 UR8, c[0x0][0xbb0] ;  /* 0x00017600ff0877ac */ /* 0x000f220008000a00 */
[----:B------:R-:W1:Y:S02]  /*59f0*/  LDCU.128 UR4, c[0x0][0xbc0] ;  /* 0x00017800ff0477ac */ /* 0x000e640008000c00 */
[----:B-1234-:R-:W-:-:S13]  /*5a00*/  ISETP.NE.AND P6, PT, R15, 0x1, PT ;  /* 0x000000010f00780c */ /* 0x01efda0003fc5270 */
.L_x_61:
[C---:B------:R-:W-:Y:S01]  /*5a10*/  VIADD R15, R23.reuse, 0x40 ;  /* 0x00000040170f7836 */ /* 0x040fe20000000000 */
[----:B-----5:R-:W-:Y:S01]  /*5a20*/  MOV R19, R6 ;  /* 0x0000000600137202 */ /* 0x020fe20000000f00 */
[----:B------:R-:W-:Y:S02]  /*5a30*/  VIADD R23, R23, 0x20 ;  /* 0x0000002017177836 */ /* 0x000fe40000000000 */
[----:B------:R-:W-:Y:S01]  /*5a40*/  IMAD.MOV.U32 R16, RZ, RZ, R7 ;  /* 0x000000ffff107224 */ /* 0x000fe200078e0007 */
[----:B------:R-:W-:-:S13]  /*5a50*/  ISETP.GE.AND P0, PT, R15, UR20, PT ;  /* 0x000000140f007c0c */ /* 0x000fda000bf06270 */
[----:B------:R-:W1:Y:S01]  /*5a60*/  @!P0 LDC.64 R20, c[0x0][0xbf0] ;  /* 0x0002fc00ff148b82 */ /* 0x000e620000000a00 */
[----:B------:R-:W2:Y:S01]  /*5a70*/  SHFL.IDX PT, R14, R14, 0x1f, 0x1f ;  /* 0x03e01f000e0e7f89 */ /* 0x000ea200000e0000 */
[----:B------:R-:W-:Y:S01]  /*5a80*/  BSSY.RECONVERGENT B0, `(.L_x_59) ;  /* 0x000005d000007945 */ /* 0x000fe20003800200 */
[----:B------:R-:W-:Y:S02]  /*5a90*/  HFMA2 R15, -RZ, RZ, 0, 0 ;  /* 0x00000000ff0f7431 */ /* 0x000fe400000001ff */
[----:B------:R-:W3:Y:S01]  /*5aa0*/  SHFL.IDX PT, R10, R10, 0x1f, 0x1f ;  /* 0x03e01f000a0a7f89 */ /* 0x000ee200000e0000 */
[----:B-1----:R-:W-:-:S05]  /*5ab0*/  @!P0 IMAD.WIDE R20, R23, 0xc, R20 ;  /* 0x0000000c17148825 */ /* 0x002fca00078e0214 */
[----:B------:R1:W5:Y:S04]  /*5ac0*/  @!P0 LDG.E R6, desc[UR50][R20.64+0x180] ;  /* 0x0001803214068981 */ /* 0x000368000c1e1900 */
[----:B------:R1:W5:Y:S01]  /*5ad0*/  @!P0 LDG.E R7, desc[UR50][R20.64+0x184] ;  /* 0x0001843214078981 */ /* 0x000362000c1e1900 */
[----:B------:R-:W-:Y:S02]  /*5ae0*/  ISETP.GE.AND P0, PT, R23, UR20, PT ;  /* 0x0000001417007c0c */ /* 0x000fe4000bf06270 */
[----:B------:R-:W-:-:S11]  /*5af0*/  MOV R18, 0x7fffffff ;  /* 0x7fffffff00127802 */ /* 0x000fd60000000f00 */
[----:B--23--:R-:W-:Y:S05]  /*5b00*/  @P0 BRA `(.L_x_60) ;  /* 0x0000000400500947 */ /* 0x00cfea0003800000 */
[----:B------:R-:W-:-:S04]  /*5b10*/  IADD3 R13, P0, PT, R19, UR16, RZ ;  /* 0x00000010130d7c10 */ /* 0x000fc8000ff1e0ff */
[----:B------:R-:W-:Y:S02]  /*5b20*/  LEA.HI.X.SX32 R12, R19, UR15, 0x1, P0 ;  /* 0x0000000f130c7c11 */ /* 0x000fe400080f0eff */
[----:B------:R-:W-:-:S04]  /*5b30*/  IADD3 R19, P0, PT, R16, UR14, RZ ;  /* 0x0000000e10137c10 */ /* 0x000fc8000ff1e0ff */
[----:B------:R-:W-:Y:S02]  /*5b40*/  LEA.HI.X.SX32 R18, R16, UR13, 0x1, P0 ;  /* 0x0000000d10127c11 */ /* 0x000fe400080f0eff */
[----:B------:R-:W-:-:S05]  /*5b50*/  IADD3 R16, P0, PT, R13, UR9, RZ ;  /* 0x000000090d107c10 */ /* 0x000fca000ff1e0ff */
[----:B------:R-:W-:Y:S01]  /*5b60*/  IMAD.X R15, RZ, RZ, R12, P0 ;  /* 0x000000ffff0f7224 */ /* 0x000fe200000e060c */
[----:B-1----:R-:W-:Y:S01]  /*5b70*/  IADD3 R21, P0, PT, R19, UR7, RZ ;  /* 0x0000000713157c10 */ /* 0x002fe2000ff1e0ff */
        /* <DEDUP_REMOVED lines=10> */
[----:B------:R-:W-:-:S04]  /*5c20*/  IMAD.WIDE.U32 R30, R21, UR4, RZ ;  /* 0x00000004151e7c25 */ /* 0x000fc8000f8e00ff */
[----:B------:R-:W-:Y:S01]  /*5c30*/  IMAD.WIDE.U32.X R28, R15, UR11, R28, P0 ;  /* 0x0000000b0f1c7c25 */ /* 0x000fe200080e041c */
[----:B------:R-:W-:-:S03]  /*5c40*/  IADD3 RZ, P0, PT, R31, R26, RZ ;  /* 0x0000001a1fff7210 */ /* 0x000fc60007f1e0ff */
[----:B------:R-:W-:-:S04]  /*5c50*/  IMAD.MOV.U32 R24, RZ, RZ, R27 ;  /* 0x000000ffff187224 */ /* 0x000fc800078e001b */
        /* <DEDUP_REMOVED lines=19> */
[----:B-1----:R-:W-:Y:S01]  /*5d90*/  VIADD R24, R24, 0xffffffe ;  /* 0x0ffffffe18187836 */ /* 0x002fe20000000000 */
[----:B------:R-:W-:-:S05]  /*5da0*/  IABS R16, R4 ;  /* 0x0000000400107213 */ /* 0x000fca0000000000 */
[----:B------:R-:W1:Y:S08]  /*5db0*/  F2I.FTZ.U32.TRUNC.NTZ R25, R24 ;  /* 0x0000001800197305 */ /* 0x000e70000021f000 */
[----:B------:R-:W2:Y:S01]  /*5dc0*/  I2F.RP R26, R16 ;  /* 0x00000010001a7306 */ /* 0x000ea20000209400 */
[----:B-1----:R-:W-:Y:S02]  /*5dd0*/  IMAD.MOV R15, RZ, RZ, -R25 ;  /* 0x000000ffff0f7224 */ /* 0x002fe400078e0a19 */
[----:B------:R-:W-:-:S02]  /*5de0*/  IMAD.MOV.U32 R24, RZ, RZ, RZ ;  /* 0x000000ffff187224 */ /* 0x000fc400078e00ff */
[----:B------:R-:W-:-:S04]  /*5df0*/  IMAD R15, R15, R18, RZ ;  /* 0x000000120f0f7224 */ /* 0x000fc800078e02ff */
[----:B------:R-:W-:Y:S02]  /*5e00*/  IMAD.HI.U32 R15, R25, R15, R24 ;  /* 0x0000000f190f7227 */ /* 0x000fe400078e0018 */
[----:B--2---:R-:W1:Y:S04]  /*5e10*/  MUFU.RCP R24, R26 ;  /* 0x0000001a00187308 */ /* 0x004e680000001000 */
[----:B------:R-:W-:-:S04]  /*5e20*/  IMAD.HI.U32 R15, R15, R13, RZ ;  /* 0x0000000d0f0f7227 */ /* 0x000fc800078e00ff */
[----:B------:R-:W-:Y:S01]  /*5e30*/  IMAD R21, R15, R12, R13 ;  /* 0x0000000c0f157224 */ /* 0x000fe200078e020d */
[----:B------:R-:W-:-:S04]  /*5e40*/  IABS R13, R19 ;  /* 0x00000013000d7213 */ /* 0x000fc80000000000 */
[----:B------:R-:W-:Y:S01]  /*5e50*/  ISETP.GT.U32.AND P0, PT, R18, R21, PT ;  /* 0x000000151200720c */ /* 0x000fe20003f04070 */
[----:B-1----:R-:W-:-:S04]  /*5e60*/  VIADD R24, R24, 0xffffffe ;  /* 0x0ffffffe18187836 */ /* 0x002fc80000000000 */
[----:B------:R-:W1:Y:S08]  /*5e70*/  F2I.FTZ.U32.TRUNC.NTZ R25, R24 ;  /* 0x0000001800197305 */ /* 0x000e70000021f000 */
[----:B------:R-:W-:Y:S02]  /*5e80*/  @!P0 IMAD.IADD R21, R21, 0x1, -R18 ;  /* 0x0000000115158824 */ /* 0x000fe400078e0a12 */
[----:B-1----:R-:W-:-:S02]  /*5e90*/  IMAD.MOV R12, RZ, RZ, -R25 ;  /* 0x000000ffff0c7224 */ /* 0x002fc400078e0a19 */
        /* <DEDUP_REMOVED lines=21> */
[----:B------:R-:W-:-:S05]  /*5ff0*/  @!P0 LOP3.LUT R13, RZ, UR32, RZ, 0x33, !PT ;  /* 0x00000020ff0d8c12 */ /* 0x000fca000f8e33ff */
[----:B------:R-:W-:-:S05]  /*6000*/  IMAD.IADD R13, R19, 0x1, -R13 ;  /* 0x00000001130d7824 */ /* 0x000fca00078e0a0d */
[CC--:B------:R-:W-:Y:S01]  /*6010*/  SEL R12, R13.reuse, R18.reuse, !P6 ;  /* 0x000000120d0c7207 */ /* 0x0c0fe20007000000 */
[----:B------:R-:W-:-:S03]  /*6020*/  IMAD R18, R13, R18, RZ ;  /* 0x000000120d127224 */ /* 0x000fc600078e02ff */
[----:B------:R-:W-:Y:S02]  /*6030*/  SHF.R.S32.HI R13, RZ, 0x1f, R12 ;  /* 0x0000001fff0d7819 */ /* 0x000fe4000001140c */
[----:B------:R-:W-:Y:S02]  /*6040*/  SHF.R.S32.HI R15, RZ, 0x1f, R18 ;  /* 0x0000001fff0f7819 */ /* 0x000fe40000011412 */
.L_x_60:
[----:B------:R-:W-:Y:S05]  /*6050*/  BSYNC.RECONVERGENT B0 ;  /* 0x0000000000007941 */ /* 0x000fea0003800200 */
.L_x_59:
[----:B------:R-:W2:Y:S01]  /*6060*/  SHFL.UP PT, R19, R18, 0x1, RZ ;  /* 0x0420000012137989 */ /* 0x000ea200000e00ff */
[----:B------:R-:W-:Y:S02]  /*6070*/  R2UR UR41, R10 ;  /* 0x000000000a2972ca */ /* 0x000fe400000e0000 */
[----:B------:R-:W-:Y:S01]  /*6080*/  R2UR UR40, R14 ;  /* 0x000000000e2872ca */ /* 0x000fe200000e0000 */
[----:B------:R-:W3:Y:S01]  /*6090*/  SHFL.UP PT, R16, R15, 0x1, RZ ;  /* 0x042000000f107989 */ /* 0x000ee200000e00ff */
[----:B--2---:R-:W-:Y:S02]  /*60a0*/  SEL R19, R19, RZ, P5 ;  /* 0x000000ff13137207 */ /* 0x004fe40002800000 */
[----:B---3--:R-:W-:Y:S02]  /*60b0*/  SEL R16, R16, RZ, P5 ;  /* 0x000000ff10107207 */ /* 0x008fe40002800000 */
[----:B------:R-:W-:-:S05]  /*60c0*/  IADD3 R19, P0, PT, R19, R18, RZ ;  /* 0x0000001213137210 */ /* 0x000fca0007f1e0ff */
[----:B------:R-:W-:Y:S01]  /*60d0*/  IMAD.X R16, R16, 0x1, R15, P0 ;  /* 0x0000000110107824 */ /* 0x000fe200000e060f */
[----:B-1----:R-:W1:Y:S04]  /*60e0*/  SHFL.UP PT, R20, R19, 0x2, RZ ;  /* 0x0440000013147989 */ /* 0x002e6800000e00ff */
        /* <DEDUP_REMOVED lines=16> */
[----:B------:R-:W-:Y:S02]  /*61f0*/  IMAD.X R20, R19, 0x1, R22, P0 ;  /* 0x0000000113147824 */ /* 0x000fe400000e0616 */
[----:B------:R-:W1:Y:S04]  /*6200*/  SHFL.UP PT, R19, R24, 0x10, RZ ;  /* 0x0600000018137989 */ /* 0x000e6800000e00ff */
[----:B------:R-:W2:Y:S01]  /*6210*/  SHFL.UP PT, R21, R20, 0x10, RZ ;  /* 0x0600000014157989 */ /* 0x000ea200000e00ff */
[----:B-1----:R-:W-:Y:S02]  /*6220*/  SEL R19, R19, RZ, P3 ;  /* 0x000000ff13137207 */ /* 0x002fe40001800000 */
[----:B--2---:R-:W-:Y:S02]  /*6230*/  SEL R21, R21, RZ, P3 ;  /* 0x000000ff15157207 */ /* 0x004fe40001800000 */
[----:B------:R-:W-:-:S05]  /*6240*/  IADD3 R19, P0, PT, R19, R24, RZ ;  /* 0x0000001813137210 */ /* 0x000fca0007f1e0ff */
        /* <DEDUP_REMOVED lines=8> */
[----:B------:R-:W-:Y:S05]  /*62d0*/  @!P0 BRA `(.L_x_61) ;  /* 0xfffffff400cc8947 */ /* 0x000fea000383ffff */
.L_x_58:
        /* <DEDUP_REMOVED lines=9> */
[----:B------:R-:W-:-:S03]  /*6370*/  IADD3 R10, P1, P0, R19, UR41, -R18 ;  /* 0x00000029130a7c10 */ /* 0x000fc6000f83e812 */
[----:B------:R-:W-:Y:S01]  /*6380*/  SHFL.IDX PT, R18, R18, R25, 0x1f ;  /* 0x00001f1912127589 */ /* 0x000fe200000e0000 */
[----:B------:R-:W-:-:S03]  /*6390*/  IADD3.X R14, PT, PT, R16, UR40, ~R15, P1, P0 ;  /* 0x00000028100e7c10 */ /* 0x000fc60008fe0c0f */
[----:B------:R-:W2:Y:S04]  /*63a0*/  SHFL.IDX PT, R10, R10, R25, 0x1f ;  /* 0x00001f190a0a7589 */ /* 0x000ea800000e0000 */
[----:B------:R-:W3:Y:S04]  /*63b0*/  SHFL.IDX PT, R14, R14, R25, 0x1f ;  /* 0x00001f190e0e7589 */ /* 0x000ee800000e0000 */
[----:B------:R1:W4:Y:S04]  /*63c0*/  SHFL.IDX PT, R15, R15, R25, 0x1f ;  /* 0x00001f190f0f7589 */ /* 0x00032800000e0000 */
[----:B------:R1:W1:Y:S04]  /*63d0*/  SHFL.IDX PT, R13, R13, R25, 0x1f ;  /* 0x00001f190d0d7589 */ /* 0x00026800000e0000 */
[----:B------:R1:W1:Y:S01]  /*63e0*/  SHFL.IDX PT, R12, R12, R25, 0x1f ;  /* 0x00001f190c0c7589 */ /* 0x00026200000e0000 */
[----:B--2---:R-:W-:-:S02]  /*63f0*/  R2UR UR41, R10 ;  /* 0x000000000a2972ca */ /* 0x004fc400000e0000 */
[----:B---3--:R-:W-:Y:S01]  /*6400*/  R2UR UR40, R14 ;  /* 0x000000000e2872ca */ /* 0x008fe200000e0000 */
[----:B------:R-:W-:-:S14]  /*6410*/  IMAD.MOV.U32 R14, RZ, RZ, R18 ;  /* 0x000000ffff0e7224 */ /* 0x000fdc00078e0012 */
.L_x_55:
[----:B------:R-:W2:Y:S01]  /*6420*/  LDCU UR4, c[0x0][0xbe8] ;  /* 0x00017d00ff0477ac */ /* 0x000ea20008000800 */
[----:B------:R-:W-:Y:S01]  /*6430*/  IMAD.MOV.U32 R18, RZ, RZ, -0x1 ;  /* 0xffffffffff127424 */ /* 0x000fe200078e00ff */
[----:B------:R-:W-:Y:S02]  /*6440*/  MOV R10, 0xffffffff ;  /* 0xffffffff000a7802 */ /* 0x000fe40000000f00 */
[----:B--2---:R-:W-:-:S13]  /*6450*/  ISETP.GE.AND P0, PT, R21, UR4, PT ;  /* 0x0000000415007c0c */ /* 0x004fda000bf06270 */
[----:B------:R-:W-:Y:S05]  /*6460*/  @P0 BRA `(.L_x_54) ;  /* 0x0000000000f00947 */ /* 0x000fea0003800000 */
[----:B------:R-:W2:Y:S01]  /*6470*/  LDCU UR9, c[0x0][0xb98] ;  /* 0x00017300ff0977ac */ /* 0x000ea20008000800 */
[----:B------:R-:W1:Y:S01]  /*6480*/  LDCU UR7, c[0x0][0xb88] ;  /* 0x00017100ff0777ac */ /* 0x000e620008000800 */
[----:B------:R-:W3:Y:S01]  /*6490*/  LDCU UR5, c[0x0][0xbdc] ;  /* 0x00017b80ff0577ac */ /* 0x000ee20008000800 */
[----:B------:R-:W-:-:S04]  /*64a0*/  UIADD3 UR11, UP0, UPT, -UR41, UR30, URZ ;  /* 0x0000001e290b7290 */ /* 0x000fc8000ff1e1ff */
[----:B------:R-:W-:-:S04]  /*64b0*/  UIADD3.X UR10, UPT, UPT, ~UR40, UR25, URZ, UP0, !UPT ;  /* 0x00000019280a7290 */ /* 0x000fc800087fe5ff */
[----:B--2---:R-:W-:Y:S01]  /*64c0*/  USHF.R.U32.HI UR8, URZ, UR9, UR10 ;  /* 0x00000009ff087299 */ /* 0x004fe2000801160a */
[--C-:B-1----:R-:W-:Y:S01]  /*64d0*/  SHF.R.U32.HI R3, RZ, UR7, R13.reuse ;  /* 0x00000007ff037c19 */ /* 0x102fe2000801160d */
[----:B------:R-:W-:Y:S01]  /*64e0*/  USHF.R.U64 UR11, UR11, UR9, UR10 ;  /* 0x000000090b0b7299 */ /* 0x000fe2000800120a */
[----:B------:R-:W-:Y:S01]  /*64f0*/  SHF.R.U64 R16, R12, UR7, R13 ;  /* 0x000000070c107c19 */ /* 0x000fe2000800120d */
[----:B------:R-:W-:Y:S02]  /*6500*/  USHF.R.U32.HI UR6, URZ, UR7, UR8 ;  /* 0x00000007ff067299 */ /* 0x000fe40008011608 */
[----:B------:R-:W-:Y:S02]  /*6510*/  USHF.R.U64 UR8, UR11, UR7, UR8 ;  /* 0x000000070b087299 */ /* 0x000fe40008001208 */
[----:B---3--:R-:W-:Y:S02]  /*6520*/  USHF.R.U32.HI UR4, URZ, UR5, UR6 ;  /* 0x00000005ff047299 */ /* 0x008fe40008011606 */
[----:B------:R-:W-:-:S04]  /*6530*/  USHF.R.U64 UR5, UR8, UR5, UR6 ;  /* 0x0000000508057299 */ /* 0x000fc80008001206 */
[----:B------:R-:W-:-:S04]  /*6540*/  LOP3.LUT R2, R3, UR4, RZ, 0xfc, !PT ;  /* 0x0000000403027c12 */ /* 0x000fc8000f8efcff */
[----:B------:R-:W-:-:S13]  /*6550*/  ISETP.NE.U32.AND P0, PT, R2, RZ, PT ;  /* 0x000000ff0200720c */ /* 0x000fda0003f05070 */
[----:B------:R-:W-:Y:S05]  /*6560*/  @P0 BRA `(.L_x_62) ;  /* 0x0000000000540947 */ /* 0x000fea0003800000 */
[----:B------:R-:W1:Y:S01]  /*6570*/  I2F.U32.RP R18, R16 ;  /* 0x0000001000127306 */ /* 0x000e620000209000 */
[----:B------:R-:W-:-:S07]  /*6580*/  ISETP.NE.U32.AND P1, PT, R16, RZ, PT ;  /* 0x000000ff1000720c */ /* 0x000fce0003f25070 */
[----:B-1----:R-:W1:Y:S02]  /*6590*/  MUFU.RCP R10, R18 ;  /* 0x00000012000a7308 */ /* 0x002e640000001000 */
[----:B-1----:R-:W-:-:S06]  /*65a0*/  IADD3 R10, PT, PT, R10, 0xffffffe, RZ ;  /* 0x0ffffffe0a0a7810 */ /* 0x002fcc0007ffe0ff */
[----:B------:R1:W2:Y:S02]  /*65b0*/  F2I.FTZ.U32.TRUNC.NTZ R11, R10 ;  /* 0x0000000a000b7305 */ /* 0x0002a4000021f000 */
[----:B-1----:R-:W-:Y:S02]  /*65c0*/  HFMA2 R10, -RZ, RZ, 0, 0 ;  /* 0x00000000ff0a7431 */ /* 0x002fe400000001ff */
[----:B--2---:R-:W-:-:S04]  /*65d0*/  IMAD.MOV R2, RZ, RZ, -R11 ;  /* 0x000000ffff027224 */ /* 0x004fc800078e0a0b */
[----:B------:R-:W-:-:S04]  /*65e0*/  IMAD R2, R2, R16, RZ ;  /* 0x0000001002027224 */ /* 0x000fc800078e02ff */
[----:B------:R-:W-:-:S06]  /*65f0*/  IMAD.HI.U32 R2, R11, R2, R10 ;  /* 0x000000020b027227 */ /* 0x000fcc00078e000a */
[----:B------:R-:W-:-:S04]  /*6600*/  IMAD.HI.U32 R20, R2, UR5, RZ ;  /* 0x0000000502147c27 */ /* 0x000fc8000f8e00ff */
[----:B------:R-:W-:-:S04]  /*6610*/  IMAD.MOV R3, RZ, RZ, -R20 ;  /* 0x000000ffff037224 */ /* 0x000fc800078e0a14 */
[----:B------:R-:W-:-:S05]  /*6620*/  IMAD R3, R16, R3, UR5 ;  /* 0x0000000510037e24 */ /* 0x000fca000f8e0203 */
[----:B------:R-:W-:-:S13]  /*6630*/  ISETP.GE.U32.AND P0, PT, R3, R16, PT ;  /* 0x000000100300720c */ /* 0x000fda0003f06070 */
[----:B------:R-:W-:Y:S01]  /*6640*/  @P0 IADD3 R3, PT, PT, R3, -R16, RZ ;  /* 0x8000001003030210 */ /* 0x000fe20007ffe0ff */
[----:B------:R-:W-:-:S03]  /*6650*/  @P0 VIADD R20, R20, 0x1 ;  /* 0x0000000114140836 */ /* 0x000fc60000000000 */
[----:B------:R-:W-:-:S13]  /*6660*/  ISETP.GE.U32.AND P2, PT, R3, R16, PT ;  /* 0x000000100300720c */ /* 0x000fda0003f46070 */
[----:B------:R-:W-:Y:S02]  /*6670*/  @P2 IADD3 R20, PT, PT, R20, 0x1, RZ ;  /* 0x0000000114142810 */ /* 0x000fe40007ffe0ff */
[----:B------:R-:W-:-:S04]  /*6680*/  @!P1 LOP3.LUT R20, RZ, R16, RZ, 0x33, !PT ;  /* 0x00000010ff149212 */ /* 0x000fc800078e33ff */
[----:B------:R-:W-:-:S05]  /*6690*/  IADD3 R19, PT, PT, -R20, RZ, RZ ;  /* 0x000000ff14137210 */ /* 0x000fca0007ffe1ff */
[----:B------:R-:W-:Y:S01]  /*66a0*/  IMAD R19, R16, R19, UR5 ;  /* 0x0000000510137e24 */ /* 0x000fe2000f8e0213 */
[----:B------:R-:W-:Y:S06]  /*66b0*/  BRA `(.L_x_63) ;  /* 0x0000000000187947 */ /* 0x000fec0003800000 */
.L_x_62:
[----:B------:R-:W-:Y:S01]  /*66c0*/  IMAD.U32 R19, RZ, RZ, UR5 ;  /* 0x00000005ff137e24 */ /* 0x000fe2000f8e00ff */
[----:B------:R-:W-:Y:S02]  /*66d0*/  MOV R18, UR4 ;  /* 0x0000000400127c02 */ /* 0x000fe40008000f00 */
[----:B------:R-:W-:Y:S02]  /*66e0*/  MOV R2, 0x6700 ;  /* 0x0000670000027802 */ /* 0x000fe40000000f00 */
[----:B----45:R-:W-:Y:S05]  /*66f0*/  CALL.REL.NOINC `(.L_x_64) ;  /* 0x000000c400c07944 */ /* 0x030fea0003c00000 */
[----:B------:R-:W-:-:S05]  /*6700*/  IADD3 R19, PT, PT, -R20, RZ, RZ ;  /* 0x000000ff14137210 */ /* 0x000fca0007ffe1ff */
[----:B------:R-:W-:-:S07]  /*6710*/  IMAD R19, R16, R19, UR5 ;  /* 0x0000000510137e24 */ /* 0x000fce000f8e0213 */
.L_x_63:
[----:B------:R-:W1:Y:S01]  /*6720*/  LDC R11, c[0x0][0xbdc] ;  /* 0x0002f700ff0b7b82 */ /* 0x000e620000000800 */
[----:B------:R-:W-:Y:S01]  /*6730*/  ULOP3.LUT UR8, UR8, UR12, URZ, 0xc0, !UPT ;  /* 0x0000000c08087292 */ /* 0x000fe2000f8ec0ff */
[----:B------:R-:W-:Y:S01]  /*6740*/  PLOP3.LUT P1, PT, PT, PT, PT, 0x8, 0x80 ;  /* 0x000000000080781c */ /* 0x000fe20003f2e170 */
[----:B------:R-:W-:-:S05]  /*6750*/  ULOP3.LUT UR11, UR18, UR11, URZ, 0xc0, !UPT ;  /* 0x0000000b120b7292 */ /* 0x000fca000f8ec0ff */
[----:B------:R-:W2:Y:S08]  /*6760*/  LDC R2, c[0x0][0xb80] ;  /* 0x0002e000ff027b82 */ /* 0x000eb00000000800 */
[----:B------:R-:W3:Y:S08]  /*6770*/  LDC R3, c[0x0][0xb90] ;  /* 0x0002e400ff037b82 */ /* 0x000ef00000000800 */
[----:B------:R-:W4:Y:S01]  /*6780*/  LDC R10, c[0x0][0xbe0] ;  /* 0x0002f800ff0a7b82 */ /* 0x000f220000000800 */
[----:B-1----:R-:W-:-:S05]  /*6790*/  SHF.L.U32 R11, R20, R11, RZ ;  /* 0x0000000b140b7219 */ /* 0x002fca00000006ff */
[----:B------:R-:W-:Y:S01]  /*67a0*/  VIADD R16, R11, UR8 ;  /* 0x000000080b107c36 */ /* 0x000fe20008000000 */
[----:B------:R-:W-:Y:S01]  /*67b0*/  P2R R11, PR, RZ, 0x2 ;  /* 0x00000002ff0b7803 */ /* 0x000fe20000000000 */
[----:B--2---:R-:W-:Y:S02]  /*67c0*/  IMAD R19, R19, R2, UR11 ;  /* 0x0000000b13137e24 */ /* 0x004fe4000f8e0202 */
[----:B---3--:R-:W-:Y:S02]  /*67d0*/  IMAD R16, R16, R3, UR38 ;  /* 0x0000002610107e24 */ /* 0x008fe4000f8e0203 */
[----:B------:R-:W-:Y:S01]  /*67e0*/  IMAD.MOV.U32 R3, RZ, RZ, 0x1 ;  /* 0x00000001ff037424 */ /* 0x000fe200078e00ff */
[----:B----4-:R-:W-:Y:S01]  /*67f0*/  ISETP.NE.AND P0, PT, R10, 0x1, PT ;  /* 0x000000010a00780c */ /* 0x010fe20003f05270 */
[----:B------:R-:W-:-:S03]  /*6800*/  IMAD.MOV.U32 R10, RZ, RZ, R21 ;  /* 0x000000ffff0a7224 */ /* 0x000fc600078e0015 */
[----:B------:R-:W-:Y:S02]  /*6810*/  SEL R2, R16, R19, !P0 ;  /* 0x0000001310027207 */ /* 0x000fe40004000000 */
[----:B------:R-:W-:Y:S02]  /*6820*/  SEL R18, R19, R16, !P0 ;  /* 0x0000001013127207 */ /* 0x000fe40004000000 */
.L_x_54:
[----:B------:R-:W-:-:S09]  /*6830*/  UISETP.NE.AND UP0, UPT, UR37, 0x1, UPT ;  /* 0x000000012500788c */ /* 0x000fd2000bf05270 */
[----:B------:R-:W-:Y:S05]  /*6840*/  BRA.U !UP0, `(.L_x_65) ;  /* 0x0000000108047547 */ /* 0x000fea000b800000 */
[----:B------:R-:W-:Y:S05]  /*6850*/  BPT.TRAP 0x1 ;  /* 0x000000040000795c */ /* 0x000fea0000300000 */
.L_x_65:
[----:B------:R-:W2:Y:S01]  /*6860*/  S2UR UR4, SR_CgaCtaId ;  /* 0x00000000000479c3 */ /* 0x000ea20000008800 */
[----:B------:R-:W-:Y:S01]  /*6870*/  UMOV UR5, 0x400 ;  /* 0x0000040000057882 */ /* 0x000fe20000000000 */
[----:B------:R-:W-:Y:S01]  /*6880*/  SHF.L.U32 R16, R0, 0x1f, RZ ;  /* 0x0000001f00107819 */ /* 0x000fe200000006ff */
[----:B------:R-:W-:Y:S01]  /*6890*/  VIADD R19, R9, 0x1 ;  /* 0x0000000109137836 */ /* 0x000fe20000000000 */
[----:B------:R-:W-:Y:S01]  /*68a0*/  ISETP.NE.AND P1, PT, R17, R10, PT ;  /* 0x0000000a1100720c */ /* 0x000fe20003f25270 */
[----:B--2---:R-:W-:-:S04]  /*68b0*/  ULEA UR4, UR4, UR5, 0x18 ;  /* 0x0000000504047291 */ /* 0x004fc8000f8ec0ff */
[----:B------:R-:W-:-:S09]  /*68c0*/  ULEA UR4, UR19, UR4, 0x3 ;  /* 0x0000000413047291 */ /* 0x000fd2000f8e18ff */
[----:B------:R-:W2:Y:S02]  /*68d0*/  SYNCS.PHASECHK.TRANS64.TRYWAIT P0, [UR4+0xc0], R16 ;  /* 0x0000c010ff0075a7 */ /* 0x000ea40008001104 */
[----:B--2---:R-:W-:Y:S05]  /*68e0*/  @!P0 BRA `(.L_x_66) ;  /* 0x000000b400348947 */ /* 0x004fea0003800000 */
.L_x_247:
[----:B------:R-:W-:Y:S01]  /*68f0*/  ELECT P0, URZ, PT ;  /* 0x0000000000ff782f */ /* 0x000fe20003800000 */
[----:B------:R-:W-:Y:S01]  /*6900*/  @!P1 IMAD.MOV R19, RZ, RZ, R9 ;  /* 0x000000ffff139224 */ /* 0x000fe200078e0209 */
[----:B------:R-:W-:Y:S01]  /*6910*/  BSSY.RECONVERGENT B0, `(.L_x_67) ;  /* 0x0000017000007945 */ /* 0x000fe20003800200 */
[----:B------:R-:W-:-:S03]  /*6920*/  ISETP.NE.AND P2, PT, R11, RZ, PT ;  /* 0x000000ff0b00720c */ /* 0x000fc60003f45270 */
[----:B------:R-:W-:-:S07]  /*6930*/  PRMT R9, R19, 0x7610, R9 ;  /* 0x0000761013097816 */ /* 0x000fce0000000009 */
[----:B------:R-:W-:Y:S05]  /*6940*/  @!P0 BRA `(.L_x_68) ;  /* 0x00000000004c8947 */ /* 0x000fea0003800000 */
[----:B------:R-:W-:Y:S01]  /*6950*/  PLOP3.LUT P0, PT, P1, P2, PT, 0x20, 0x2 ;  /* 0x000000000002781c */ /* 0x000fe20000f04470 */
[----:B------:R-:W-:Y:S01]  /*6960*/  UIMAD UR5, UR19, 0x14, UR36 ;  /* 0x00000014130578a4 */ /* 0x000fe2000f8e0224 */
[----:B------:R-:W-:Y:S02]  /*6970*/  SEL R11, R9, RZ, !P2 ;  /* 0x000000ff090b7207 */ /* 0x000fe40005000000 */
[----:B--2---:R-:W-:-:S04]  /*6980*/  SEL R16, RZ, 0x1, !P0 ;  /* 0x00000001ff107807 */ /* 0x004fc80004000000 */
[----:B------:R-:W-:Y:S02]  /*6990*/  PRMT R11, R16, 0x5410, R11 ;  /* 0x00005410100b7816 */ /* 0x000fe4000000000b */
[----:B------:R2:W-:Y:S04]  /*69a0*/  STS [UR5], R2 ;  /* 0x00000002ff007988 */ /* 0x0005e80008000805 */
[----:B------:R2:W-:Y:S04]  /*69b0*/  STS [UR5+0x4], R18 ;  /* 0x00000412ff007988 */ /* 0x0005e80008000805 */
[----:B------:R2:W-:Y:S04]  /*69c0*/  STS [UR5+0xc], R3 ;  /* 0x00000c03ff007988 */ /* 0x0005e80008000805 */
[----:B------:R2:W-:Y:S04]  /*69d0*/  STS [UR5+0x10], R11 ;  /* 0x0000100bff007988 */ /* 0x0005e80008000805 */
[----:B------:R2:W-:Y:S01]  /*69e0*/  STS [UR5+0x8], R10 ;  /* 0x0000080aff007988 */ /* 0x0005e20008000805 */
[----:B------:R-:W-:Y:S01]  /*69f0*/  @!PT LDS RZ, [RZ] ;  /* 0x00000000fffff984 */ /* 0x000fe20000000800 */
[----:B------:R-:W-:Y:S01]  /*6a00*/  @!PT LDS RZ, [RZ] ;  /* 0x00000000fffff984 */ /* 0x000fe20000000800 */
[----:B------:R-:W-:Y:S01]  /*6a10*/  @!PT LDS RZ, [RZ] ;  /* 0x00000000fffff984 */ /* 0x000fe20000000800 */
[----:B------:R-:W-:Y:S01]  /*6a20*/  @!PT LDS RZ, [RZ] ;  /* 0x00000000fffff984 */ /* 0x000fe20000000800 */
[----:B------:R3:W-:Y:S06]  /*6a30*/  MEMBAR.ALL.CTA ;  /* 0x0000000000007992 */ /* 0x0007ec0000008000 */
[----:B---3--:R-:W3:Y:S01]  /*6a40*/  FENCE.VIEW.ASYNC.S ;  /* 0x00000000000073c6 */ /* 0x008ee20000000000 */
[----:B------:R-:W-:Y:S05]  /*6a50*/  BRA.U !UP0, `(.L_x_69) ;  /* 0x0000000108047547 */ /* 0x000fea000b800000 */
[----:B------:R-:W-:Y:S05]  /*6a60*/  BPT.TRAP 0x1 ;  /* 0x000000040000795c */ /* 0x000fea0000300000 */
.L_x_69:
[----:B---3--:R-:W-:Y:S01]  /*6a70*/  SYNCS.ARRIVE.TRANS64.A1T0 RZ, [UR4+0x80], RZ ;  /* 0x000080ffffff79a7 */ /* 0x008fe20008100004 */
.L_x_68:
[----:B------:R-:W-:Y:S05]  /*6a80*/  BSYNC.RECONVERGENT B0 ;  /* 0x0000000000007941 */ /* 0x000fea0003800200 */
.L_x_67:
[----:B------:R-:W-:Y:S01]  /*6a90*/  UIADD3 UR19, UPT, UPT, UR19, 0x1, URZ ;  /* 0x0000000113137890 */ /* 0x000fe2000fffe0ff */
[----:B--2---:R-:W-:-:S03]  /*6aa0*/  MOV R17, R10 ;  /* 0x0000000a00117202 */ /* 0x004fc60000000f00 */
[----:B------:R-:W-:-:S04]  /*6ab0*/  UISETP.NE.AND UP0, UPT, UR19, 0x8, UPT ;  /* 0x000000081300788c */ /* 0x000fc8000bf05270 */
[----:B------:R-:W-:Y:S02]  /*6ac0*/  USEL UR4, URZ, 0x1, UP0 ;  /* 0x00000001ff047887 */ /* 0x000fe40008000000 */
[----:B------:R-:W-:-:S04]  /*6ad0*/  USEL UR19, UR19, URZ, UP0 ;  /* 0x000000ff13137287 */ /* 0x000fc80008000000 */
[----:B------:R-:W-:Y:S01]  /*6ae0*/  LOP3.LUT R0, R0, UR4, RZ, 0x3c, !PT ;  /* 0x0000000400007c12 */ /* 0x000fe2000f8e3cff */
[----:B------:R-:W-:Y:S07]  /*6af0*/  @!P2 BRA `(.L_x_70) ;  /* 0xffffffe40008a947 */ /* 0x000fee000383ffff */
[----:B------:R-:W-:Y:S01]  /*6b00*/  HFMA2 R9, -RZ, RZ, 0, 0 ;  /* 0x00000000ff097431 */ /* 0x000fe200000001ff */
[----:B------:R-:W-:Y:S02]  /*6b10*/  PRMT R11, RZ, 0x7610, R11 ;  /* 0x00007610ff0b7816 */ /* 0x000fe4000000000b */
.L_x_86:
[----:B--2---:R-:W2:Y:S01]  /*6b20*/  LDC.64 R2, c[0x0][0xbd0] ;  /* 0x0002f400ff027b82 */ /* 0x004ea20000000a00 */
[----:B------:R-:W-:Y:S01]  /*6b30*/  UIADD3 UR30, UP0, UPT, UR30, UR34, URZ ;  /* 0x000000221e1e7290 */ /* 0x000fe2000ff1e0ff */
[----:B------:R-:W-:Y:S01]  /*6b40*/  ISETP.NE.AND P1, PT, RZ, UR17, PT ;  /* 0x00000011ff007c0c */ /* 0x000fe2000bf25270 */
[----:B------:R-:W-:Y:S01]  /*6b50*/  IMAD.MOV.U32 R23, RZ, RZ, RZ ;  /* 0x000000ffff177224 */ /* 0x000fe200078e00ff */
[----:B------:R-:W-:Y:S01]  /*6b60*/  PLOP3.LUT P2, PT, PT, PT, PT, 0x80, 0x8 ;  /* 0x000000000008781c */ /* 0x000fe20003f4f070 */
[----:B------:R-:W-:Y:S01]  /*6b70*/  UIADD3.X UR25, UPT, UPT, UR25, UR31, URZ, UP0, !UPT ;  /* 0x0000001f19197290 */ /* 0x000fe200087fe4ff */
[----:B------:R-:W-:Y:S02]  /*6b80*/  IMAD.MOV.U32 R22, RZ, RZ, -0x1 ;  /* 0xffffffffff167424 */ /* 0x000fe400078e00ff */
[----:B------:R-:W-:Y:S01]  /*6b90*/  P2R R24, PR, RZ, 0x4 ;  /* 0x00000004ff187803 */ /* 0x000fe20000000000 */
[----:B------:R-:W-:Y:S01]  /*6ba0*/  IMAD.MOV.U32 R16, RZ, RZ, -0x1 ;  /* 0xffffffffff107424 */ /* 0x000fe200078e00ff */
[----:B--2---:R-:W-:Y:S01]  /*6bb0*/  ISETP.LE.U32.AND P0, PT, R2, UR30, PT ;  /* 0x0000001e02007c0c */ /* 0x004fe2000bf03070 */
[----:B------:R-:W-:-:S05]  /*6bc0*/  IMAD.U32 R2, RZ, RZ, UR25 ;  /* 0x00000019ff027e24 */ /* 0x000fca000f8e00ff */
[----:B------:R-:W-:Y:S01]  /*6bd0*/  ISETP.GE.U32.AND.EX P0, PT, R2, R3, PT, P0 ;  /* 0x000000030200720c */ /* 0x000fe20003f06100 */
[----:B------:R-:W-:-:S12]  /*6be0*/  IMAD.MOV.U32 R3, RZ, RZ, -0x1 ;  /* 0xffffffffff037424 */ /* 0x000fd800078e00ff */
[----:B------:R-:W-:Y:S05]  /*6bf0*/  @P0 BRA P1, `(.L_x_71) ;  /* 0x0000001800080947 */ /* 0x000fea0000800000 */
[----:B------:R-:W-:Y:S01]  /*6c00*/  IADD3 R3, P1, PT, R14, UR41, RZ ;  /* 0x000000290e037c10 */ /* 0x000fe2000ff3e0ff */
[----:B------:R-:W-:-:S03]  /*6c10*/  IMAD.U32 R2, RZ, RZ, UR25 ;  /* 0x00000019ff027e24 */ /* 0x000fc6000f8e00ff */
[----:B------:R-:W-:Y:S02]  /*6c20*/  ISETP.LE.U32.AND P0, PT, R3, UR30, PT ;  /* 0x0000001e03007c0c */ /* 0x000fe4000bf03070 */
[----:B----4-:R-:W-:-:S04]  /*6c30*/  IADD3.X R3, PT, PT, R15, UR40, RZ, P1, !PT ;  /* 0x000000280f037c10 */ /* 0x010fc80008ffe4ff */
[----:B------:R-:W-:-:S13]  /*6c40*/  ISETP.GE.U32.AND.EX P0, PT, R2, R3, PT, P0 ;  /* 0x000000030200720c */ /* 0x000fda0003f06100 */
[----:B------:R-:W-:Y:S05]  /*6c50*/  @!P0 BRA `(.L_x_72) ;  /* 0x0000001000e88947 */ /* 0x000fea0003800000 */
[----:B------:R-:W2:Y:S01]  /*6c60*/  LDCU UR20, c[0x0][0xbe8] ;  /* 0x00017d00ff1477ac */ /* 0x000ea20008000800 */
[----:B------:R-:W-:Y:S01]  /*6c70*/  IMAD.IADD R21, R8, 0x1, R21 ;  /* 0x0000000108157824 */ /* 0x000fe200078e0215 */
[----:B-----5:R-:W-:Y:S01]  /*6c80*/  MOV R16, R6 ;  /* 0x0000000600107202 */ /* 0x020fe20000000f00 */
[----:B------:R-:W-:Y:S02]  /*6c90*/  IMAD.MOV.U32 R15, RZ, RZ, R7 ;  /* 0x000000ffff0f7224 */ /* 0x000fe400078e0007 */
[----:B------:R-:W-:-:S05]  /*6ca0*/  VIADD R2, R21, 0x20 ;  /* 0x0000002015027836 */ /* 0x000fca0000000000 */
[----:B--2---:R-:W-:-:S13]  /*6cb0*/  ISETP.GE.AND P0, PT, R2, UR20, PT ;  /* 0x0000001402007c0c */ /* 0x004fda000bf06270 */
[----:B------:R-:W2:Y:S01]  /*6cc0*/  @!P0 LDC.64 R2, c[0x0][0xbf0] ;  /* 0x0002fc00ff028b82 */ /* 0x000ea20000000a00 */
[----:B------:R-:W-:Y:S01]  /*6cd0*/  BSSY.RECONVERGENT B0, `(.L_x_73) ;  /* 0x0000061000007945 */ /* 0x000fe20003800200 */
[----:B------:R-:W-:Y:S01]  /*6ce0*/  HFMA2 R14, -RZ, RZ, 0, 0 ;  /* 0x00000000ff0e7431 */ /* 0x000fe200000001ff */
[----:B------:R-:W-:Y:S01]  /*6cf0*/  MOV R17, 0x7fffffff ;  /* 0x7fffffff00117802 */ /* 0x000fe20000000f00 */
[----:B--2---:R-:W-:-:S05]  /*6d00*/  @!P0 IMAD.WIDE R2, R21, 0xc, R2 ;  /* 0x0000000c15028825 */ /* 0x004fca00078e0202 */
[----:B------:R2:W5:Y:S04]  /*6d10*/  @!P0 LDG.E R6, desc[UR50][R2.64+0x180] ;  /* 0x0001803202068981 */ /* 0x000568000c1e1900 */
[----:B------:R2:W5:Y:S01]  /*6d20*/  @!P0 LDG.E R7, desc[UR50][R2.64+0x184] ;  /* 0x0001843202078981 */ /* 0x000562000c1e1900 */
[----:B------:R-:W-:-:S13]  /*6d30*/  ISETP.GE.AND P0, PT, R21, UR20, PT ;  /* 0x0000001415007c0c */ /* 0x000fda000bf06270 */
[----:B------:R-:W-:Y:S05]  /*6d40*/  @P0 BRA `(.L_x_74) ;  /* 0x0000000400640947 */ /* 0x000fea0003800000 */
[----:B-1----:R-:W-:Y:S01]  /*6d50*/  IABS R12, R5 ;  /* 0x00000005000c7213 */ /* 0x002fe20000000000 */
[----:B------:R-:W1:Y:S01]  /*6d60*/  LDCU.64 UR8, c[0x0][0xbb0] ;  /* 0x00017600ff0877ac */ /* 0x000e620008000a00 */
[----:B--2---:R-:W-:Y:S02]  /*6d70*/  IABS R3, R4 ;  /* 0x0000000400037213 */ /* 0x004fe40000000000 */
[----:B------:R-:W2:Y:S01]  /*6d80*/  I2F.RP R26, R12 ;  /* 0x0000000c001a7306 */ /* 0x000ea20000209400 */
[----:B------:R-:W3:Y:S01]  /*6d90*/  LDCU.128 UR4, c[0x0][0xbc0] ;  /* 0x00017800ff0477ac */ /* 0x000ee20008000c00 */
[C---:B------:R-:W-:Y:S02]  /*6da0*/  IADD3 R14, P0, PT, R16.reuse, UR16, RZ ;  /* 0x00000010100e7c10 */ /* 0x040fe4000ff1e0ff */
[----:B------:R-:W-:Y:S01]  /*6db0*/  IADD3 R18, P2, PT, R15, UR14, RZ ;  /* 0x0000000e0f127c10 */ /* 0x000fe2000ff5e0ff */
[----:B------:R-:W4:Y:S01]  /*6dc0*/  LDCU.64 UR10, c[0x0][0xba8] ;  /* 0x00017500ff0a77ac */ /* 0x000f220008000a00 */
[----:B------:R-:W-:-:S02]  /*6dd0*/  LEA.HI.X.SX32 R13, R16, UR15, 0x1, P0 ;  /* 0x0000000f100d7c11 */ /* 0x000fc400080f0eff */
[----:B------:R-:W4:Y:S01]  /*6de0*/  I2F.RP R2, R3 ;  /* 0x0000000300027306 */ /* 0x000f220000209400 */
[----:B------:R-:W-:Y:S02]  /*6df0*/  LEA.HI.X.SX32 R17, R15, UR13, 0x1, P2 ;  /* 0x0000000d0f117c11 */ /* 0x000fe400090f0eff */
[----:B-1----:R-:W-:-:S05]  /*6e00*/  IADD3 R16, P0, PT, R14, UR9, RZ ;  /* 0x000000090e107c10 */ /* 0x002fca000ff1e0ff */
[----:B--2---:R-:W1:Y:S01]  /*6e10*/  MUFU.RCP R26, R26 ;  /* 0x0000001a001a7308 */ /* 0x004e620000001000 */
[----:B---3--:R-:W-:Y:S01]  /*6e20*/  IADD3 R20, P1, PT, R18, UR7, RZ ;  /* 0x0000000712147c10 */ /* 0x008fe2000ff3e0ff */
[----:B------:R-:W-:Y:S02]  /*6e30*/  IMAD.X R15, RZ, RZ, R13, P0 ;  /* 0x000000ffff0f7224 */ /* 0x000fe400000e060d */
[----:B----4-:R-:W-:-:S04]  /*6e40*/  IMAD.WIDE.U32 R36, R16, UR10, RZ ;  /* 0x0000000a10247c25 */ /* 0x010fc8000f8e00ff */
[----:B------:R-:W2:Y:S01]  /*6e50*/  MUFU.RCP R2, R2 ;  /* 0x0000000200027308 */ /* 0x000ea20000001000 */
[----:B------:R-:W-:Y:S02]  /*6e60*/  IMAD.X R19, RZ, RZ, R17, P1 ;  /* 0x000000ffff137224 */ /* 0x000fe400008e0611 */
[----:B------:R-:W-:-:S04]  /*6e70*/  IMAD.WIDE.U32 R30, R15, UR10, RZ ;  /* 0x0000000a0f1e7c25 */ /* 0x000fc8000f8e00ff */
[----:B------:R-:W-:-:S04]  /*6e80*/  IMAD.WIDE.U32 R28, R19, UR4, RZ ;  /* 0x00000004131c7c25 */ /* 0x000fc8000f8e00ff */
[----:B------:R-:W-:-:S04]  /*6e90*/  IMAD.WIDE.U32 R30, P1, R16, UR11, R30 ;  /* 0x0000000b101e7c25 */ /* 0x000fc8000f82001e */
[----:B-1----:R-:W-:Y:S02]  /*6ea0*/  VIADD R26, R26, 0xffffffe ;  /* 0x0ffffffe1a1a7836 */ /* 0x002fe40000000000 */
[C---:B------:R-:W-:Y:S02]  /*6eb0*/  IMAD.WIDE.U32 R28, P0, R20.reuse, UR5, R28 ;  /* 0x00000005141c7c25 */ /* 0x040fe4000f80001c */
[----:B------:R-:W1:Y:S02]  /*6ec0*/  F2I.FTZ.U32.TRUNC.NTZ R27, R26 ;  /* 0x0000001a001b7305 */ /* 0x000e64000021f000 */
[----:B------:R-:W-:-:S04]  /*6ed0*/  IMAD.WIDE.U32 R38, R20, UR4, RZ ;  /* 0x0000000414267c25 */ /* 0x000fc8000f8e00ff */
[----:B------:R-:W-:Y:S01]  /*6ee0*/  IMAD.X R35, RZ, RZ, RZ, P1 ;  /* 0x000000ffff237224 */ /* 0x000fe200008e06ff */
[----:B------:R-:W-:Y:S01]  /*6ef0*/  IADD3 RZ, P1, PT, R37, R30, RZ ;  /* 0x0000001e25ff7210 */ /* 0x000fe20007f3e0ff */
[----:B--2---:R-:W-:Y:S01]  /*6f00*/  VIADD R2, R2, 0xffffffe ;  /* 0x0ffffffe02027836 */ /* 0x004fe20000000000 */
[----:B------:R-:W-:Y:S01]  /*6f10*/  IADD3 RZ, P2, PT, R39, R28, RZ ;  /* 0x0000001c27ff7210 */ /* 0x000fe20007f5e0ff */
[----:B------:R-:W-:Y:S02]  /*6f20*/  IMAD.MOV.U32 R34, RZ, RZ, R31 ;  /* 0x000000ffff227224 */ /* 0x000fe400078e001f */
[----:B------:R-:W-:Y:S01]  /*6f30*/  IMAD.X R33, RZ, RZ, RZ, P0 ;  /* 0x000000ffff217224 */ /* 0x000fe200000e06ff */
[----:B------:R-:W-:Y:S01]  /*6f40*/  ISETP.NE.U32.AND P0, PT, RZ, UR10, PT ;  /* 0x0000000aff007c0c */ /* 0x000fe2000bf05070 */
[----:B------:R-:W-:Y:S02]  /*6f50*/  IMAD.MOV.U32 R32, RZ, RZ, R29 ;  /* 0x000000ffff207224 */ /* 0x000fe400078e001d */
[----:B------:R-:W2:Y:S01]  /*6f60*/  F2I.FTZ.U32.TRUNC.NTZ R29, R2 ;  /* 0x00000002001d7305 */ /* 0x000ea2000021f000 */
[----:B------:R-:W-:Y:S01]  /*6f70*/  IMAD.WIDE.U32.X R34, R15, UR11, R34, P1 ;  /* 0x0000000b0f227c25 */ /* 0x000fe200088e0422 */
[----:B------:R-:W-:-:S02]  /*6f80*/  ISETP.NE.U32.AND P1, PT, RZ, UR4, PT ;  /* 0x00000004ff007c0c */ /* 0x000fc4000bf25070 */
[----:B------:R-:W-:Y:S01]  /*6f90*/  ISETP.NE.AND.EX P0, PT, RZ, UR11, PT, P0 ;  /* 0x0000000bff007c0c */ /* 0x000fe2000bf05300 */
[----:B------:R-:W-:Y:S01]  /*6fa0*/  IMAD.WIDE.U32.X R32, R19, UR5, R32, P2 ;  /* 0x0000000513207c25 */ /* 0x000fe200090e0420 */
[----:B------:R-:W-:Y:S02]  /*6fb0*/  ISETP.NE.AND.EX P1, PT, RZ, UR5, PT, P1 ;  /* 0x00000005ff007c0c */ /* 0x000fe4000bf25310 */
[----:B------:R-:W-:Y:S01]  /*6fc0*/  SEL R14, R14, R34, !P0 ;  /* 0x000000220e0e7207 */ /* 0x000fe20004000000 */
[----:B-1----:R-:W-:Y:S01]  /*6fd0*/  IMAD.MOV R16, RZ, RZ, -R27 ;  /* 0x000000ffff107224 */ /* 0x002fe200078e0a1b */
[----:B------:R-:W-:Y:S01]  /*6fe0*/  SEL R13, R13, R35, !P0 ;  /* 0x000000230d0d7207 */ /* 0x000fe20004000000 */
[----:B------:R-:W-:Y:S01]  /*6ff0*/  IMAD.MOV.U32 R26, RZ, RZ, RZ ;  /* 0x000000ffff1a7224 */ /* 0x000fe200078e00ff */
[----:B------:R-:W-:Y:S01]  /*7000*/  SEL R18, R18, R32, !P1 ;  /* 0x0000002012127207 */ /* 0x000fe20004800000 */
[----:B------:R-:W-:Y:S01]  /*7010*/  IMAD R15, R16, R12, RZ ;  /* 0x0000000c100f7224 */ /* 0x000fe200078e02ff */
[----:B------:R-:W-:Y:S01]  /*7020*/  SEL R17, R17, R33, !P1 ;  /* 0x0000002111117207 */ /* 0x000fe20004800000 */
[----:B--2---:R-:W-:Y:S01]  /*7030*/  IMAD.MOV R20, RZ, RZ, -R29 ;  /* 0x000000ffff147224 */ /* 0x004fe200078e0a1d */
[----:B------:R-:W-:Y:S01]  /*7040*/  SHF.R.U64 R2, R14, UR8, R13 ;  /* 0x000000080e027c19 */ /* 0x000fe2000800120d */
[----:B------:R-:W-:Y:S01]  /*7050*/  IMAD.HI.U32 R15, R27, R15, R26 ;  /* 0x0000000f1b0f7227 */ /* 0x000fe200078e001a */
[----:B------:R-:W-:-:S02]  /*7060*/  SHF.R.U64 R17, R18, UR6, R17 ;  /* 0x0000000612117c19 */ /* 0x000fc40008001211 */
[----:B------:R-:W-:Y:S01]  /*7070*/  IADD3 R19, PT, PT, R5, -0x1, R2 ;  /* 0xffffffff05137810 */ /* 0x000fe20007ffe002 */
[----:B------:R-:W-:Y:S01]  /*7080*/  IMAD.MOV.U32 R28, RZ, RZ, RZ ;  /* 0x000000ffff1c7224 */ /* 0x000fe200078e00ff */
[----:B------:R-:W-:Y:S01]  /*7090*/  IADD3 R18, PT, PT, R4, -0x1, R17 ;  /* 0xffffffff04127810 */ /* 0x000fe20007ffe011 */
[----:B------:R-:W-:Y:S01]  /*70a0*/  IMAD R17, R20, R3, RZ ;  /* 0x0000000314117224 */ /* 0x000fe200078e02ff */
[----:B------:R-:W-:Y:S02]  /*70b0*/  IABS R14, R5 ;  /* 0x00000005000e7213 */ /* 0x000fe40000000000 */
[----:B------:R-:W-:Y:S01]  /*70c0*/  IABS R16, R19 ;  /* 0x0000001300107213 */ /* 0x000fe20000000000 */
[----:B------:R-:W-:Y:S01]  /*70d0*/  IMAD.HI.U32 R17, R29, R17, R28 ;  /* 0x000000111d117227 */ /* 0x000fe200078e001c */
[----:B------:R-:W-:Y:S02]  /*70e0*/  IABS R2, R4 ;  /* 0x0000000400027213 */ /* 0x000fe40000000000 */
[----:B------:R-:W-:Y:S01]  /*70f0*/  IABS R13, R18 ;  /* 0x00000012000d7213 */ /* 0x000fe20000000000 */
[----:B------:R-:W-:Y:S01]  /*7100*/  IMAD.MOV R14, RZ, RZ, -R14 ;  /* 0x000000ffff0e7224 */ /* 0x000fe200078e0a0e */
        /* <DEDUP_REMOVED lines=29> */
.L_x_74:
[----:B------:R-:W-:Y:S05]  /*72e0*/  BSYNC.RECONVERGENT B0 ;  /* 0x0000000000007941 */ /* 0x000fea0003800200 */
.L_x_73:
[----:B--2---:R-:W2:Y:S01]  /*72f0*/  SHFL.UP PT, R2, R17, 0x1, RZ ;  /* 0x0420000011027989 */ /* 0x004ea200000e00ff */
        /* <DEDUP_REMOVED lines=14> */
[----:B---3--:R-:W-:-:S03]  /*73e0*/  SEL R15, R15, RZ, P4 ;  /* 0x000000ff0f0f7207 */ /* 0x008fc60002000000 */
[----:B------:R-:W2:Y:S02]  /*73f0*/  SHFL.UP PT, R19, R16, 0x4, RZ ;  /* 0x0480000010137989 */ /* 0x000ea400000e00ff */
[----:B------:R-:W-:-:S05]  /*7400*/  IMAD.X R15, R15, 0x1, R2, P0 ;  /* 0x000000010f0f7824 */ /* 0x000fca00000e0602 */
        /* <DEDUP_REMOVED lines=8> */
[----:B------:R-:W-:Y:S01]  /*7490*/  IADD3 R20, P0, PT, R18, R19, RZ ;  /* 0x0000001312147210 */ /* 0x000fe20007f1e0ff */
[----:B------:R-:W-:Y:S01]  /*74a0*/  IMAD.U32 R18, RZ, RZ, UR25 ;  /* 0x00000019ff127e24 */ /* 0x000fe2000f8e00ff */
[----:B---3--:R-:W-:-:S03]  /*74b0*/  SEL R3, R3, RZ, P2 ;  /* 0x000000ff03037207 */ /* 0x008fc60001000000 */
[----:B------:R-:W2:Y:S02]  /*74c0*/  SHFL.UP PT, R15, R20, 0x10, RZ ;  /* 0x06000000140f7989 */ /* 0x000ea400000e00ff */
[----:B-1----:R-:W-:-:S05]  /*74d0*/  IMAD.X R25, R3, 0x1, R2, P0 ;  /* 0x0000000103197824 */ /* 0x002fca00000e0602 */
[----:B------:R-:W1:Y:S01]  /*74e0*/  SHFL.UP PT, R3, R25, 0x10, RZ ;  /* 0x0600000019037989 */ /* 0x000e6200000e00ff */
[----:B--2---:R-:W-:-:S04]  /*74f0*/  SEL R15, R15, RZ, P3 ;  /* 0x000000ff0f0f7207 */ /* 0x004fc80001800000 */
[----:B------:R-:W-:Y:S02]  /*7500*/  IADD3 R16, P0, PT, R15, R20, RZ ;  /* 0x000000140f107210 */ /* 0x000fe40007f1e0ff */
[----:B-1----:R-:W-:-:S05]  /*7510*/  SEL R2, R3, RZ, P3 ;  /* 0x000000ff03027207 */ /* 0x002fca0001800000 */
[----:B------:R-:W-:Y:S01]  /*7520*/  IMAD.X R15, R2, 0x1, R25, P0 ;  /* 0x00000001020f7824 */ /* 0x000fe200000e0619 */
[----:B------:R-:W-:-:S04]  /*7530*/  IADD3 R2, P0, PT, R16, UR41, RZ ;  /* 0x0000002910027c10 */ /* 0x000fc8000ff1e0ff */
        /* <DEDUP_REMOVED lines=12> */
.L_x_78:
        /* <DEDUP_REMOVED lines=100> */
.L_x_77:
[----:B------:R-:W-:Y:S05]  /*7c40*/  BSYNC.RECONVERGENT B0 ;  /* 0x0000000000007941 */ /* 0x000fea0003800200 */
.L_x_76:
        /* <DEDUP_REMOVED lines=40> */
.L_x_75:
        /* <DEDUP_REMOVED lines=12> */
[----:B------:R-:W1:Y:S04]  /*7f90*/  SHFL.IDX PT, R16, R16, R3, 0x1f ;  /* 0x00001f0310107589 */ /* 0x000e6800000e0000 */
[----:B------:R-:W3:Y:S04]  /*7fa0*/  SHFL.IDX PT, R2, R2, R3, 0x1f ;  /* 0x00001f0302027589 */ /* 0x000ee800000e0000 */
[----:B------:R2:W4:Y:S04]  /*7fb0*/  SHFL.IDX PT, R15, R14, R3, 0x1f ;  /* 0x00001f030e0f7589 */ /* 0x00052800000e0000 */
[----:B------:R2:W2:Y:S04]  /*7fc0*/  SHFL.IDX PT, R14, R17, R3, 0x1f ;  /* 0x00001f03110e7589 */ /* 0x0004a800000e0000 */
[----:B------:R2:W2:Y:S01]  /*7fd0*/  SHFL.IDX PT, R12, R12, R3, 0x1f ;  /* 0x00001f030c0c7589 */ /* 0x0004a200000e0000 */
[----:B-1----:R-:W-:-:S02]  /*7fe0*/  R2UR UR41, R16 ;  /* 0x00000000102972ca */ /* 0x002fc400000e0000 */
[----:B---3--:R-:W-:-:S15]  /*7ff0*/  R2UR UR40, R2 ;  /* 0x00000000022872ca */ /* 0x008fde00000e0000 */
.L_x_72:
[----:B------:R-:W3:Y:S01]  /*8000*/  LDCU UR4, c[0x0][0xbe8] ;  /* 0x00017d00ff0477ac */ /* 0x000ee20008000800 */
[----:B------:R-:W-:Y:S01]  /*8010*/  IMAD.MOV.U32 R16, RZ, RZ, -0x1 ;  /* 0xffffffffff107424 */ /* 0x000fe200078e00ff */
[----:B--2---:R-:W-:Y:S02]  /*8020*/  MOV R3, 0xffffffff ;  /* 0xffffffff00037802 */ /* 0x004fe40000000f00 */
[----:B---3--:R-:W-:-:S13]  /*8030*/  ISETP.GE.AND P0, PT, R21, UR4, PT ;  /* 0x0000000415007c0c */ /* 0x008fda000bf06270 */
        /* <DEDUP_REMOVED lines=38> */
.L_x_79:
[----:B------:R-:W-:Y:S01]  /*82a0*/  IMAD.U32 R19, RZ, RZ, UR5 ;  /* 0x00000005ff137e24 */ /* 0x000fe2000f8e00ff */
[----:B------:R-:W-:Y:S02]  /*82b0*/  MOV R18, UR4 ;  /* 0x0000000400127c02 */ /* 0x000fe40008000f00 */
[----:B------:R-:W-:Y:S02]  /*82c0*/  MOV R2, 0x82e0 ;  /* 0x000082e000027802 */ /* 0x000fe40000000f00 */
[----:B----45:R-:W-:Y:S05]  /*82d0*/  CALL.REL.NOINC `(.L_x_64) ;  /* 0x000000a800c87944 */ /* 0x030fea0003c00000 */
[----:B------:R-:W-:Y:S02]  /*82e0*/  IADD3 R3, PT, PT, -R20, RZ, RZ ;  /* 0x000000ff14037210 */ /* 0x000fe40007ffe1ff */
[----:B------:R-:W-:-:S03]  /*82f0*/  MOV R2, R20 ;  /* 0x0000001400027202 */ /* 0x000fc60000000f00 */
[----:B------:R-:W-:-:S07]  /*8300*/  IMAD R20, R16, R3, UR5 ;  /* 0x0000000510147e24 */ /* 0x000fce000f8e0203 */
.L_x_80:
[----:B------:R-:W1:Y:S01]  /*8310*/  LDC R17, c[0x0][0xbdc] ;  /* 0x0002f700ff117b82 */ /* 0x000e620000000800 */
[----:B------:R-:W-:Y:S01]  /*8320*/  ULOP3.LUT UR8, UR8, UR12, URZ, 0xc0, !UPT ;  /* 0x0000000c08087292 */ /* 0x000fe2000f8ec0ff */
[----:B------:R-:W-:Y:S01]  /*8330*/  PLOP3.LUT P1, PT, PT, PT, PT, 0x8, 0x80 ;  /* 0x000000000080781c */ /* 0x000fe20003f2e170 */
[----:B------:R-:W-:Y:S01]  /*8340*/  ULOP3.LUT UR11, UR18, UR11, URZ, 0xc0, !UPT ;  /* 0x0000000b120b7292 */ /* 0x000fe2000f8ec0ff */
[----:B------:R-:W-:Y:S02]  /*8350*/  IMAD.MOV.U32 R23, RZ, RZ, 0x1 ;  /* 0x00000001ff177424 */ /* 0x000fe400078e00ff */
[----:B------:R-:W-:Y:S02]  /*8360*/  P2R R24, PR, RZ, 0x2 ;  /* 0x00000002ff187803 */ /* 0x000fe40000000000 */
[----:B------:R-:W2:Y:S08]  /*8370*/  LDC R3, c[0x0][0xb80] ;  /* 0x0002e000ff037b82 */ /* 0x000eb00000000800 */
[----:B------:R-:W3:Y:S08]  /*8380*/  LDC R16, c[0x0][0xb90] ;  /* 0x0002e400ff107b82 */ /* 0x000ef00000000800 */
[----:B------:R-:W4:Y:S01]  /*8390*/  LDC R18, c[0x0][0xbe0] ;  /* 0x0002f800ff127b82 */ /* 0x000f220000000800 */
[----:B-1----:R-:W-:-:S05]  /*83a0*/  SHF.L.U32 R2, R2, R17, RZ ;  /* 0x0000001102027219 */ /* 0x002fca00000006ff */
[----:B------:R-:W-:Y:S02]  /*83b0*/  VIADD R17, R2, UR8 ;  /* 0x0000000802117c36 */ /* 0x000fe40008000000 */
[----:B--2---:R-:W-:Y:S02]  /*83c0*/  IMAD R3, R20, R3, UR11 ;  /* 0x0000000b14037e24 */ /* 0x004fe4000f8e0203 */
[----:B---3--:R-:W-:Y:S01]  /*83d0*/  IMAD R16, R17, R16, UR38 ;  /* 0x0000002611107e24 */ /* 0x008fe2000f8e0210 */
[----:B----4-:R-:W-:-:S04]  /*83e0*/  ISETP.NE.AND P0, PT, R18, 0x1, PT ;  /* 0x000000011200780c */ /* 0x010fc80003f05270 */
[----:B------:R-:W-:Y:S02]  /*83f0*/  SEL R22, R16, R3, !P0 ;  /* 0x0000000310167207 */ /* 0x000fe40004000000 */
[----:B------:R-:W-:Y:S01]  /*8400*/  SEL R16, R3, R16, !P0 ;  /* 0x0000001003107207 */ /* 0x000fe20004000000 */
[----:B------:R-:W-:Y:S02]  /*8410*/  IMAD.MOV.U32 R3, RZ, RZ, R21 ;  /* 0x000000ffff037224 */ /* 0x000fe400078e0015 */
.L_x_71:
[----:B------:R-:W-:-:S09]  /*8420*/  UISETP.NE.AND UP0, UPT, UR37, 0x1, UPT ;  /* 0x000000012500788c */ /* 0x000fd2000bf05270 */
[----:B------:R-:W-:Y:S05]  /*8430*/  BRA.U !UP0, `(.L_x_81) ;  /* 0x0000000108047547 */ /* 0x000fea000b800000 */
[----:B------:R-:W-:Y:S05]  /*8440*/  BPT.TRAP 0x1 ;  /* 0x000000040000795c */ /* 0x000fea0000300000 */
.L_x_81:
[----:B------:R-:W2:Y:S01]  /*8450*/  S2UR UR4, SR_CgaCtaId ;  /* 0x00000000000479c3 */ /* 0x000ea20000008800 */
[----:B------:R-:W-:Y:S01]  /*8460*/  UMOV UR5, 0x400 ;  /* 0x0000040000057882 */ /* 0x000fe20000000000 */
[----:B------:R-:W-:Y:S02]  /*8470*/  SHF.L.U32 R2, R0, 0x1f, RZ ;  /* 0x0000001f00027819 */ /* 0x000fe400000006ff */
[----:B------:R-:W-:Y:S02]  /*8480*/  ISETP.NE.AND P1, PT, R10, R3, PT ;  /* 0x000000030a00720c */ /* 0x000fe40003f25270 */
[----:B------:R-:W-:-:S04]  /*8490*/  ISETP.NE.AND P2, PT, R24, RZ, PT ;  /* 0x000000ff1800720c */ /* 0x000fc80003f45270 */
[----:B------:R-:W-:Y:S01]  /*84a0*/  ISETP.NE.AND P2, PT, R10, R3, !P2 ;  /* 0x000000030a00720c */ /* 0x000fe20005745270 */
[----:B------:R-:W-:-:S06]  /*84b0*/  VIADD R10, R11, 0x1 ;  /* 0x000000010b0a7836 */ /* 0x000fcc0000000000 */
[----:B------:R-:W-:Y:S01]  /*84c0*/  @!P1 IMAD.MOV R10, RZ, RZ, R11 ;  /* 0x000000ffff0a9224 */ /* 0x000fe200078e020b */
[----:B--2---:R-:W-:-:S04]  /*84d0*/  ULEA UR4, UR4, UR5, 0x18 ;  /* 0x0000000504047291 */ /* 0x004fc8000f8ec0ff */
[----:B------:R-:W-:-:S09]  /*84e0*/  ULEA UR4, UR19, UR4, 0x3 ;  /* 0x0000000413047291 */ /* 0x000fd2000f8e18ff */
[----:B------:R-:W2:Y:S02]  /*84f0*/  SYNCS.PHASECHK.TRANS64.TRYWAIT P0, [UR4+0xc0], R2 ;  /* 0x0000c002ff0075a7 */ /* 0x000ea40008001104 */
[----:B--2---:R-:W-:Y:S05]  /*8500*/  @!P0 BRA `(.L_x_82) ;  /* 0x0000009800448947 */ /* 0x004fea0003800000 */
.L_x_249:
[----:B------:R-:W-:Y:S02]  /*8510*/  ELECT P0, URZ, PT ;  /* 0x0000000000ff782f */ /* 0x000fe40003800000 */
[----:B------:R-:W-:Y:S01]  /*8520*/  ISETP.NE.AND P1, PT, R24, RZ, PT ;  /* 0x000000ff1800720c */ /* 0x000fe20003f25270 */
[----:B------:R-:W-:Y:S03]  /*8530*/  BSSY.RECONVERGENT B0, `(.L_x_83) ;  /* 0x0000015000007945 */ /* 0x000fe60003800200 */
[----:B------:R-:W-:-:S04]  /*8540*/  SEL R10, R10, RZ, !P1 ;  /* 0x000000ff0a0a7207 */ /* 0x000fc80004800000 */
[----:B--2---:R-:W-:-:S03]  /*8550*/  PRMT R11, R10, 0x7610, R11 ;  /* 0x000076100a0b7816 */ /* 0x004fc6000000000b */
[----:B------:R-:W-:Y:S05]  /*8560*/  @!P0 BRA `(.L_x_84) ;  /* 0x0000000000448947 */ /* 0x000fea0003800000 */
[----:B------:R-:W-:Y:S01]  /*8570*/  UIMAD UR5, UR19, 0x14, UR36 ;  /* 0x00000014130578a4 */ /* 0x000fe2000f8e0224 */
[----:B------:R-:W-:-:S04]  /*8580*/  SEL R2, RZ, 0x1, !P2 ;  /* 0x00000001ff027807 */ /* 0x000fc80005000000 */
[----:B------:R-:W-:-:S04]  /*8590*/  PRMT R2, R2, 0x5410, R11 ;  /* 0x0000541002027816 */ /* 0x000fc8000000000b */
        /* <DEDUP_REMOVED lines=13> */
.L_x_85:
[----:B---3--:R-:W-:Y:S01]  /*8670*/  SYNCS.ARRIVE.TRANS64.A1T0 RZ, [UR4+0x80], RZ ;  /* 0x000080ffffff79a7 */ /* 0x008fe20008100004 */
.L_x_84:
[----:B------:R-:W-:Y:S05]  /*8680*/  BSYNC.RECONVERGENT B0 ;  /* 0x0000000000007941 */ /* 0x000fea0003800200 */
.L_x_83:
[----:B------:R-:W-:Y:S01]  /*8690*/  UIADD3 UR19, UPT, UPT, UR19, 0x1, URZ ;  /* 0x0000000113137890 */ /* 0x000fe2000fffe0ff */
[----:B------:R-:W-:Y:S02]  /*86a0*/  VIADD R9, R9, 0x1 ;  /* 0x0000000109097836 */ /* 0x000fe40000000000 */
[----:B------:R-:W-:Y:S01]  /*86b0*/  IMAD.MOV.U32 R10, RZ, RZ, R3 ;  /* 0x000000ffff0a7224 */ /* 0x000fe200078e0003 */
[----:B------:R-:W-:Y:S02]  /*86c0*/  UISETP.NE.AND UP0, UPT, UR19, 0x8, UPT ;  /* 0x000000081300788c */ /* 0x000fe4000bf05270 */
[----:B------:R-:W-:Y:S02]  /*86d0*/  ISETP.NE.AND P0, PT, R9, 0x4, PT ;  /* 0x000000040900780c */ /* 0x000fe40003f05270 */
[----:B------:R-:W-:Y:S02]  /*86e0*/  USEL UR4, URZ, 0x1, UP0 ;  /* 0x00000001ff047887 */ /* 0x000fe40008000000 */
[----:B------:R-:W-:-:S04]  /*86f0*/  USEL UR19, UR19, URZ, UP0 ;  /* 0x000000ff13137287 */ /* 0x000fc80008000000 */
[----:B------:R-:W-:-:S05]  /*8700*/  LOP3.LUT R0, R0, UR4, RZ, 0x3c, !PT ;  /* 0x0000000400007c12 */ /* 0x000fca000f8e3cff */
[----:B------:R-:W-:Y:S05]  /*8710*/  @!P0 EXIT ;  /* 0x000000000000894d */ /* 0x000fea0003800000 */
[----:B------:R-:W-:Y:S05]  /*8720*/  BRA `(.L_x_86) ;  /* 0xffffffe000fc7947 */ /* 0x000fea000383ffff */
.L_x_53:
[----:B------:R-:W-:-:S09]  /*8730*/  UISETP.NE.AND UP0, UPT, UR37, 0x3, UPT ;  /* 0x000000032500788c */ /* 0x000fd2000bf05270 */
[----:B------:R-:W-:Y:S05]  /*8740*/  BRA.U UP0, `(.L_x_87) ;  /* 0x0000001100cc7547 */ /* 0x000fea000b800000 */
[----:B------:R-:W-:-:S08]  /*8750*/  NOP ;  /* 0x0000000000007918 */ /* 0x000fd00000000000 */
[----:B-1--45:R-:W1:-:S00]  /*8760*/  USETMAXREG.DEALLOC.CTAPOOL 0x88 ;  /* 0x00000088000079c8 */ /* 0x032e4000080e0500 */
[----:B-1----:R-:W1:Y:S01]  /*8770*/  LDC.64 R20, c[0x0][0x390] ;  /* 0x0000e400ff147b82 */ /* 0x002e620000000a00 */
[----:B------:R-:W-:Y:S02]  /*8780*/  HFMA2 R18, -RZ, RZ, 0, 0 ;  /* 0x00000000ff127431 */ /* 0x000fe400000001ff */
[----:B------:R-:W-:Y:S01]  /*8790*/  IMAD.MOV.U32 R19, RZ, RZ, 0x1 ;  /* 0x00000001ff137424 */ /* 0x000fe200078e00ff */
[----:B------:R-:W-:Y:S01]  /*87a0*/  PRMT R4, RZ, 0x7610, R4 ;  /* 0x00007610ff047816 */ /* 0x000fe20000000004 */
[----:B------:R-:W2:Y:S03]  /*87b0*/  LDCU UR26, c[0x0][0x880] ;  /* 0x00011000ff1a77ac */ /* 0x000ea60008000800 */
[----:B------:R-:W3:Y:S01]  /*87c0*/  LDC.64 R10, c[0x0][0xb08] ;  /* 0x0002c200ff0a7b82 */ /* 0x000ee20000000a00 */
[----:B------:R-:W4:Y:S01]  /*87d0*/  LDCU.64 UR6, c[0x0][0x888] ;  /* 0x00011100ff0677ac */ /* 0x000f220008000a00 */
[----:B------:R-:W-:Y:S01]  /*87e0*/  UPLOP3.LUT UP1, UPT, UPT, UPT, UPT, 0x40, 0x4 ;  /* 0x000000000004789c */ /* 0x000fe20003f2e870 */
[----:B------:R-:W-:-:S05]  /*87f0*/  UMOV UR5, URZ ;  /* 0x000000ff00057c82 */ /* 0x000fca0008000000 */
[----:B------:R-:W1:Y:S08]  /*8800*/  LDC.64 R8, c[0x0][0xb10] ;  /* 0x0002c400ff087b82 */ /* 0x000e700000000a00 */
[----:B--2---:R-:W1:Y:S02]  /*8810*/  LDC.64 R2, c[0x0][0x890] ;  /* 0x00022400ff027b82 */ /* 0x004e640000000a00 */
.L_x_121:
[----:B------:R-:W-:Y:S04]  /*8820*/  LOP3.LUT R0, R4, 0xffff, RZ, 0xc0, !PT ;  /* 0x0000ffff04007812 */ /* 0x000fe800078ec0ff */
[----:B------:R-:W-:Y:S04]  /*8830*/  SHF.R.U32.HI R0, RZ, 0x1, R0 ;  /* 0x00000001ff007819 */ /* 0x000fe80000011600 */
[----:B------:R-:W-:Y:S05]  /*8840*/  LOP3.LUT R0, R0, 0xffff, RZ, 0xc0, !PT ;  /* 0x0000ffff00007812 */ /* 0x000fea00078ec0ff */
[----:B------:R-:W-:Y:S05]  /*8850*/  IMAD R0, R0, 0x4925, RZ ;  /* 0x0000492500007824 */ /* 0x000fea00078e02ff */
[----:B------:R-:W-:Y:S04]  /*8860*/  SHF.R.U32.HI R0, RZ, 0x11, R0 ;  /* 0x00000011ff007819 */ /* 0x000fe80000011600 */
[----:B------:R-:W-:Y:S05]  /*8870*/  PRMT R0, R0, 0x9910, RZ ;  /* 0x0000991000007816 */ /* 0x000fea00000000ff */
[----:B------:R-:W-:Y:S04]  /*8880*/  IMAD R0, R0, 0xe, RZ ;  /* 0x0000000e00007824 */ /* 0x000fe800078e02ff */
[----:B------:R-:W-:Y:S05]  /*8890*/  IMAD.MOV R0, RZ, RZ, -R0 ;  /* 0x000000ffff007224 */ /* 0x000fea00078e0a00 */
[----:B------:R-:W-:Y:S05]  /*88a0*/  PRMT R5, R0, 0x7710, RZ ;  /* 0x0000771000057816 */ /* 0x000fea00000000ff */
[----:B------:R-:W-:Y:S05]  /*88b0*/  IMAD.IADD R5, R5, 0x1, R4 ;  /* 0x0000000105057824 */ /* 0x000fea00078e0204 */
[----:B------:R-:W-:Y:S11]  /*88c0*/  R2UR UR4, R5 ;  /* 0x00000000050472ca */ /* 0x000ff600000e0000 */
[----:B------:R-:W-:Y:S02]  /*88d0*/  @!UPT UIADD3 URZ, UPT, UPT, URZ, URZ, URZ ;  /* 0x000000fffffff290 */ /* 0x000fe4000fffe0ff */
[----:B------:R-:W-:Y:S06]  /*88e0*/  ULOP3.LUT UR4, UR4, 0xffff, URZ, 0xc0, !UPT ;  /* 0x0000ffff04047892 */ /* 0x000fec000f8ec0ff */
[----:B------:R-:W-:Y:S02]  /*88f0*/  IMAD.U32 R4, RZ, RZ, UR4 ;  /* 0x00000004ff047e24 */ /* 0x000fe4000f8e00ff */
[----:B------:R-:W-:Y:S03]  /*8900*/  IMAD.U32 R0, RZ, RZ, UR4 ;  /* 0x00000004ff007e24 */ /* 0x000fe6000f8e00ff */
[----:B------:R-:W-:Y:S04]  /*8910*/  LEA R4, P0, R4, UR22, 0x7 ;  /* 0x0000001604047c11 */ /* 0x000fe8000f8038ff */
[----:B------:R-:W-:Y:S02]  /*8920*/  LEA.HI.X R5, R0, UR23, RZ, 0x7, P0 ;  /* 0x0000001700057c11 */ /* 0x000fe400080f3cff */
[----:B------:R-:W-:Y:S02]  /*8930*/  R2UR UR28, R4 ;  /* 0x00000000041c72ca */ /* 0x000fe400000e0000 */
[----:B------:R-:W-:Y:S01]  /*8940*/  R2UR UR29, R5 ;  /* 0x00000000051d72ca */ /* 0x000fe200000e0000 */
[----:B------:R-:W-:Y:S03]  /*8950*/  @!UPT UIADD3 URZ, UPT, UPT, URZ, URZ, URZ ;  /* 0x000000fffffff290 */ /* 0x000fe6000fffe0ff */
[----:B------:R-:W-:Y:S11]  /*8960*/  BRA.U UP1, `(.L_x_88) ;  /* 0x0000000501107547 */ /* 0x000ff6000b800000 */
[----:B------:R-:W2:Y:S01]  /*8970*/  S2R R0, SR_LANEID ;  /* 0x0000000000007919 */ /* 0x000ea20000000000 */
[----:B------:R-:W-:Y:S02]  /*8980*/  MOV R4, 0x400 ;  /* 0x0000040000047802 */ /* 0x000fe40000000f00 */
[----:B------:R-:W-:Y:S01]  /*8990*/  ELECT P0, URZ, PT ;  /* 0x0000000000ff782f */ /* 0x000fe20003800000 */
[----:B------:R-:W-:Y:S01]  /*89a0*/  BSSY.RECONVERGENT B0, `(.L_x_89) ;  /* 0x0000037000007945 */ /* 0x000fe20003800200 */
[----:B------:R-:W5:Y:S02]  /*89b0*/  S2R R15, SR_CgaCtaId ;  /* 0x00000000000f7919 */ /* 0x000f640000008800 */
[----:B-----5:R-:W-:Y:S01]  /*89c0*/  LEA R15, R15, R4, 0x18 ;  /* 0x000000040f0f7211 */ /* 0x020fe200078ec0ff */
[----:B--2---:R-:W-:Y:S05]  /*89d0*/  IMAD.SHL.U32 R0, R0, 0x4, RZ ;  /* 0x0000000400007824 */ /* 0x004fea00078e00ff */
[----:B------:R-:W-:Y:S03]  /*89e0*/  IADD3 R16, PT, PT, R0, 0x380, R15 ;  /* 0x0000038000107810 */ /* 0x000fe60007ffe00f */
[----:B------:R-:W-:Y:S05]  /*89f0*/  @!P0 BRA `(.L_x_90) ;  /* 0x0000000000c48947 */ /* 0x000fea0003800000 */
[----:B-1----:R-:W-:Y:S01]  /*8a00*/  ISETP.NE.U32.AND P0, PT, R8, RZ, PT ;  /* 0x000000ff0800720c */ /* 0x002fe20003f05070 */
[----:B------:R-:W-:Y:S01]  /*8a10*/  IMAD.WIDE R12, R17, 0xc, R20 ;  /* 0x0000000c110c7825 */ /* 0x000fe200078e0214 */
[----:B---3--:R-:W-:Y:S01]  /*8a20*/  ISETP.NE.U32.AND P1, PT, R10, RZ, PT ;  /* 0x000000ff0a00720c */ /* 0x008fe20003f25070 */
[----:B------:R-:W1:Y:S01]  /*8a30*/  S2UR UR4, SR_CgaCtaId ;  /* 0x00000000000479c3 */ /* 0x000e620000008800 */
[----:B------:R-:W-:Y:S01]  /*8a40*/  ISETP.NE.AND.EX P0, PT, R9, RZ, PT, P0 ;  /* 0x000000ff0900720c */ /* 0x000fe20003f05300 */
[----:B------:R-:W-:Y:S01]  /*8a50*/  UMOV UR8, 0x400 ;  /* 0x0000040000087882 */ /* 0x000fe20000000000 */
[----:B------:R-:W2:Y:S01]  /*8a60*/  LDG.E R26, desc[UR50][R12.64] ;  /* 0x000000320c1a7981 */ /* 0x000ea2000c1e1900 */
[----:B------:R-:W-:Y:S10]  /*8a70*/  ISETP.NE.AND.EX P1, PT, R11, RZ, PT, P1 ;  /* 0x000000ff0b00720c */ /* 0x000ff40003f25310 */
[----:B------:R-:W3:Y:S08]  /*8a80*/  @P0 LDC.64 R4, c[0x0][0xb10] ;  /* 0x0002c400ff040b82 */ /* 0x000ef00000000a00 */
[----:B------:R-:W5:Y:S01]  /*8a90*/  @P1 LDC.64 R6, c[0x0][0xb08] ;  /* 0x0002c200ff061b82 */ /* 0x000f620000000a00 */
[----:B--2---:R-:W-:Y:S01]  /*8aa0*/  SHF.R.S32.HI R27, RZ, 0x1f, R26 ;  /* 0x0000001fff1b7819 */ /* 0x004fe2000001141a */
[C---:B---3--:R-:W-:Y:S01]  /*8ab0*/  @P0 IMAD.WIDE R4, R17.reuse, 0x8, R4 ;  /* 0x0000000811040825 */ /* 0x048fe200078e0204 */
[----:B-1----:R-:W-:Y:S03]  /*8ac0*/  ULEA UR4, UR4, UR8, 0x18 ;  /* 0x0000000804047291 */ /* 0x002fe6000f8ec0ff */
[----:B-----5:R-:W-:Y:S01]  /*8ad0*/  @P1 IMAD.WIDE R6, R17, 0x8, R6 ;  /* 0x0000000811061825 */ /* 0x020fe200078e0206 */
[----:B------:R-:W2:Y:S01]  /*8ae0*/  @P0 LDG.E.64 R28, desc[UR50][R4.64] ;  /* 0x00000032041c0981 */ /* 0x000ea2000c1e1b00 */
[----:B------:R-:W-:Y:S03]  /*8af0*/  UIADD3 UR8, UPT, UPT, UR4, 0x380, URZ ;  /* 0x0000038004087890 */ /* 0x000fe6000fffe0ff */
[----:B------:R1:W3:Y:S04]  /*8b00*/  @P1 LDG.E.64 R24, desc[UR50][R6.64] ;  /* 0x0000003206181981 */ /* 0x0002e8000c1e1b00 */
[----:B------:R-:W-:Y:S04]  /*8b10*/  STS [UR4+0x3b0], RZ ;  /* 0x0003b0ffff007988 */ /* 0x000fe80008000804 */
[----:B------:R5:W4:Y:S04]  /*8b20*/  LDG.E R5, desc[UR50][R12.64+0x4] ;  /* 0x000004320c057981 */ /* 0x000b28000c1e1900 */
[----:B-1----:R-:W1:Y:S01]  /*8b30*/  LDS R7, [UR4+0x39c] ;  /* 0x00039c04ff077984 */ /* 0x002e620008000800 */
[----:B------:R-:W-:Y:S05]  /*8b40*/  IMAD.U32 R6, RZ, RZ, UR8 ;  /* 0x00000008ff067e24 */ /* 0x000fea000f8e00ff */
[----:B-----5:R-:W-:Y:S05]  /*8b50*/  SHF.R.U64 R12, R6, 0x4, RZ ;  /* 0x00000004060c7819 */ /* 0x020fea00000012ff */
[----:B------:R-:W-:Y:S04]  /*8b60*/  STS [UR4+0x390], R12 ;  /* 0x0003900cff007988 */ /* 0x000fe80008000804 */
[----:B------:R-:W-:Y:S01]  /*8b70*/  STS [UR4+0x394], R12 ;  /* 0x0003940cff007988 */ /* 0x000fe20008000804 */
[----:B------:R-:W-:Y:S02]  /*8b80*/  @!P0 IMAD.MOV.U32 R28, RZ, RZ, R26 ;  /* 0x000000ffff1c8224 */ /* 0x000fe400078e001a */
[----:B------:R-:W-:Y:S01]  /*8b90*/  @!P0 IMAD.MOV.U32 R29, RZ, RZ, R27 ;  /* 0x000000ffff1d8224 */ /* 0x000fe200078e001b */
[----:B---3--:R-:W-:Y:S04]  /*8ba0*/  @P1 STS.64 [UR4+0x380], R24 ;  /* 0x00038018ff001988 */ /* 0x008fe80008000a04 */
[----:B--2---:R-:W-:Y:S04]  /*8bb0*/  SHF.L.U64.HI R14, R28, 0x1, R29 ;  /* 0x000000011c0e7819 */ /* 0x004fe8000001021d */
[----:B------:R-:W-:Y:S04]  /*8bc0*/  LOP3.LUT R14, R14, 0x1fffffff, RZ, 0xc0, !PT ;  /* 0x1fffffff0e0e7812 */ /* 0x000fe800078ec0ff */
[----:B------:R-:W-:Y:S04]  /*8bd0*/  SHF.R.U32.HI R4, RZ, 0x4, R14 ;  /* 0x00000004ff047819 */ /* 0x000fe8000001160e */
[----:B-1----:R-:W-:Y:S02]  /*8be0*/  LOP3.LUT R23, R7, 0xf, R4, 0xb8, !PT ;  /* 0x0000000f07177812 */ /* 0x002fe400078eb804 */
[----:B------:R-:W-:Y:S03]  /*8bf0*/  CS2R R6, SRZ ;  /* 0x0000000000067805 */ /* 0x000fe6000001ff00 */
[----:B------:R1:W-:Y:S01]  /*8c00*/  STS [UR4+0x39c], R23 ;  /* 0x00039c17ff007988 */ /* 0x0003e20008000804 */
[----:B----4-:R-:W-:Y:S03]  /*8c10*/  VIADD R5, R5, 0xffffffff ;  /* 0xffffffff05057836 */ /* 0x010fe60000000000 */
[----:B------:R-:W2:Y:S01]  /*8c20*/  LDS R4, [UR4+0x39c] ;  /* 0x00039c04ff047984 */ /* 0x000ea20008000800 */
[----:B-1----:R-:W-:Y:S05]  /*8c30*/  IMAD.SHL.U32 R23, R28, 0x2, RZ ;  /* 0x000000021c177824 */ /* 0x002fea00078e00ff */
[----:B------:R-:W-:Y:S04]  /*8c40*/  LOP3.LUT R23, R23, 0xfffffffe, RZ, 0xc0, !PT ;  /* 0xfffffffe17177812 */ /* 0x000fe800078ec0ff */
[----:B------:R-:W-:Y:S05]  /*8c50*/  SHF.R.U64 R14, R23, 0x4, R14 ;  /* 0x00000004170e7819 */ /* 0x000fea000000120e */
[----:B------:R-:W-:Y:S01]  /*8c60*/  STS [UR4+0x38c], R14 ;  /* 0x00038c0eff007988 */ /* 0x000fe20008000804 */
[----:B--2---:R-:W-:Y:S05]  /*8c70*/  LOP3.LUT R30, R4, 0xf0, RZ, 0xb8, !PT ;  /* 0x000000f0041e7812 */ /* 0x004fea00078eb8ff */
[----:B------:R-:W-:Y:S04]  /*8c80*/  STS [UR4+0x39c], R30 ;  /* 0x00039c1eff007988 */ /* 0x000fe80008000804 */
[----:B------:R-:W1:Y:S02]  /*8c90*/  LDS R4, [UR4+0x39c] ;  /* 0x00039c04ff047984 */ /* 0x000e640008000800 */
[----:B-1----:R-:W-:Y:S01]  /*8ca0*/  LOP3.LUT R13, R4, 0xf00, RZ, 0xb8, !PT ;  /* 0x00000f00040d7812 */ /* 0x002fe200078eb8ff */
[----:B------:R-:W-:Y:S04]  /*8cb0*/  VIADD R4, R26, 0xffffffff ;  /* 0xffffffff1a047836 */ /* 0x000fe80000000000 */
[----:B------:R-:W-:Y:S04]  /*8cc0*/  STS.64 [UR4+0x398], R12 ;  /* 0x0003980cff007988 */ /* 0x000fe80008000a04 */
[----:B------:R-:W1:Y:S04]  /*8cd0*/  LDS R22, [UR4+0x39c] ;  /* 0x00039c04ff167984 */ /* 0x000e680008000800 */
[----:B------:R2:W-:Y:S01]  /*8ce0*/  STS.128 [UR4+0x3a0], R4 ;  /* 0x0003a004ff007988 */ /* 0x0005e20008000c04 */
[----:B-1----:R-:W-:Y:S05]  /*8cf0*/  LOP3.LUT R22, R22, 0xf000, RZ, 0xb8, !PT ;  /* 0x0000f00016167812 */ /* 0x002fea00078eb8ff */
[----:B------:R2:W-:Y:S02]  /*8d00*/  STS [UR4+0x39c], R22 ;  /* 0x00039c16ff007988 */ /* 0x0005e40008000804 */
.L_x_90:
[----:B----4-:R-:W-:Y:S05]  /*8d10*/  BSYNC.RECONVERGENT B0 ;  /* 0x0000000000007941 */ /* 0x010fea0003800200 */
.L_x_89:
[----:B------:R-:W-:Y:S01]  /*8d20*/  NOP ;  /* 0x0000000000007918 */ /* 0x000fe20000000000 */
[----:B------:R-:W4:Y:S01]  /*8d30*/  LDS R16, [R16] ;  /* 0x0000000010107984 */ /* 0x000f220000000800 */
[----:B--2---:R-:W-:Y:S01]  /*8d40*/  IADD3 R4, P0, PT, R0, UR28, RZ ;  /* 0x0000001c00047c10 */ /* 0x004fe2000ff1e0ff */
[----:B------:R-:W-:Y:S04]  /*8d50*/  IMAD.U32 R0, RZ, RZ, UR20 ;  /* 0x00000014ff007e24 */ /* 0x000fe8000f8e00ff */
[----:B------:R-:W-:Y:S01]  /*8d60*/  IMAD.X R5, RZ, RZ, UR29, P0 ;  /* 0x0000001dff057e24 */ /* 0x000fe200080e06ff */
[----:B------:R-:W-:Y:S04]  /*8d70*/  SHF.L.U32 R6, R0, 0x1f, RZ ;  /* 0x0000001f00067819 */ /* 0x000fe800000006ff */
[----:B----4-:R2:W4:Y:S02]  /*8d80*/  ATOMG.E.EXCH.STRONG.GPU PT, RZ, [R4], R16 ;  /* 0x0000001004ff73a8 */ /* 0x01052400041ee100 */
[----:B----4-:R-:W4:Y:S02]  /*8d90*/  SYNCS.PHASECHK.TRANS64.TRYWAIT P0, [R15+URZ+0x78], R6 ;  /* 0x000078060f0075a7 */ /* 0x010f2400080011ff */
[----:B--2-4-:R-:W-:Y:S05]  /*8da0*/  @!P0 BRA `(.L_x_91) ;  /* 0x0000009000348947 */ /* 0x014fea0003800000 */
.L_x_88:
[----:B-1----:R-:W-:Y:S04]  /*8db0*/  ISETP.NE.U32.AND P0, PT, R2, RZ, PT ;  /* 0x000000ff0200720c */ /* 0x002fe80003f05070 */
[----:B------:R-:W-:Y:S11]  /*8dc0*/  ISETP.NE.AND.EX P0, PT, R3, RZ, PT, P0 ;  /* 0x000000ff0300720c */ /* 0x000ff60003f05300 */
[----:B------:R-:W-:Y:S02]  /*8dd0*/  @!UPT UIADD3 URZ, UPT, UPT, URZ, URZ, URZ ;  /* 0x000000fffffff290 */ /* 0x000fe4000fffe0ff */
[----:B------:R-:W1:Y:S02]  /*8de0*/  @P0 LDC.64 R4, c[0x0][0x890] ;  /* 0x00022400ff040b82 */ /* 0x000e640000000a00 */
[----:B-1----:R-:W-:Y:S01]  /*8df0*/  @P0 IMAD.WIDE R4, R17, 0x8, R4 ;  /* 0x0000000811040825 */ /* 0x002fe200078e0204 */
[----:B------:R-:W-:Y:S06]  /*8e00*/  BRA.U UP1, `(.L_x_92) ;  /* 0x0000000101107547 */ /* 0x000fec000b800000 */
[----:B------:R-:W-:Y:S04]  /*8e10*/  DEPBAR {5,4,3,2,1,0} ;  /* 0x0000003f0000791a */ /* 0x000fe80000000000 */
[----:B------:R-:W1:Y:S02]  /*8e20*/  CCTL.E.C.LDCU.IV.DEEP [UR28] ;  /* 0x000000001c007540 */ /* 0x000e640009c08000 */
[----:B-1----:R1:W-:Y:S01]  /*8e30*/  UTMACCTL.IV [UR28] ;  /* 0x000000001c0079b9 */ /* 0x0023e20008000000 */
[----:B------:R-:W-:Y:S01]  /*8e40*/  NOP ;  /* 0x0000000000007918 */ /* 0x000fe20000000000 */
.L_x_92:
[----:B------:R-:W5:Y:S01]  /*8e50*/  @P0 LDG.E.64 R4, desc[UR50][R4.64] ;  /* 0x0000003204040981 */ /* 0x000f62000c1e1b00 */
[----:B------:R-:W-:Y:S02]  /*8e60*/  USHF.L.U32 UR18, UR18, 0x6, URZ ;  /* 0x0000000612127899 */ /* 0x000fe400080006ff */
[----:B------:R-:W-:Y:S01]  /*8e70*/  USHF.L.U32 UR19, UR19, 0x8, URZ ;  /* 0x0000000813137899 */ /* 0x000fe200080006ff */
[----:B-----5:R-:W5:Y:S02]  /*8e80*/  @P0 LD.E R0, desc[UR50][R4.64] ;  /* 0x0000003204000980 */ /* 0x020f64000c101900 */
[----:B-----5:R-:W-:Y:S01]  /*8e90*/  @P0 FSETP.NEU.AND P1, PT, R0, RZ, PT ;  /* 0x000000ff0000020b */ /* 0x020fe20003f2d000 */
[----:B------:R-:W-:Y:S01]  /*8ea0*/  @!UPT UIADD3 URZ, UPT, UPT, URZ, URZ, URZ ;  /* 0x000000fffffff290 */ /* 0x000fe2000fffe0ff */
[----:B------:R-:W-:Y:S11]  /*8eb0*/  @P0 BRA `(.L_x_93) ;  /* 0x00000000002c0947 */ /* 0x000ff60003800000 */
[----:B----4-:R-:W-:Y:S02]  /*8ec0*/  ISETP.NE.U32.AND P0, PT, RZ, UR6, PT ;  /* 0x00000006ff007c0c */ /* 0x010fe4000bf05070 */
[----:B------:R-:W-:Y:S02]  /*8ed0*/  FSETP.NEU.AND P1, PT, RZ, UR26, PT ;  /* 0x0000001aff007c0b */ /* 0x000fe4000bf2d000 */
[----:B------:R-:W-:Y:S11]  /*8ee0*/  ISETP.NE.AND.EX P0, PT, RZ, UR7, PT, P0 ;  /* 0x00000007ff007c0c */ /* 0x000ff6000bf05300 */
[----:B------:R-:W-:Y:S02]  /*8ef0*/  @!UPT UIADD3 URZ, UPT, UPT, URZ, URZ, URZ ;  /* 0x000000fffffff290 */ /* 0x000fe4000fffe0ff */
[----:B------:R-:W4:Y:S08]  /*8f00*/  @P0 LDC R0, c[0x0][0x898] ;  /* 0x00022600ff000b82 */ /* 0x000f300000000800 */
[----:B------:R-:W5:Y:S01]  /*8f10*/  @P0 LDC.64 R4, c[0x0][0x888] ;  /* 0x00022200ff040b82 */ /* 0x000f620000000a00 */
[----:B----4-:R-:W-:Y:S04]  /*8f20*/  @P0 IMAD R17, R17, R0, RZ ;  /* 0x0000000011110224 */ /* 0x010fe800078e02ff */
[----:B-----5:R-:W-:Y:S06]  /*8f30*/  @P0 IMAD.WIDE R4, R17, 0x4, R4 ;  /* 0x0000000411040825 */ /* 0x020fec00078e0204 */
[----:B------:R-:W4:Y:S02]  /*8f40*/  @P0 LDG.E R4, desc[UR50][R4.64] ;  /* 0x0000003204040981 */ /* 0x000f24000c1e1900 */
[----:B----4-:R-:W-:Y:S11]  /*8f50*/  @P0 FSETP.NEU.AND P1, PT, R4, RZ, PT ;  /* 0x000000ff0400020b */ /* 0x010ff60003f2d000 */
[----:B------:R-:W-:Y:S02]  /*8f60*/  @!UPT UIADD3 URZ, UPT, UPT, URZ, URZ, URZ ;  /* 0x000000fffffff290 */ /* 0x000fe4000fffe0ff */
.L_x_93:
[----:B------:R-:W-:Y:S01]  /*8f70*/  UISETP.NE.AND UP0, UPT, UR21, 0x4, UPT ;  /* 0x000000041500788c */ /* 0x000fe2000bf05270 */
[----:B------:R-:W-:Y:S04]  /*8f80*/  ELECT P0, URZ, PT ;  /* 0x0000000000ff782f */ /* 0x000fe80003800000 */
[----:B------:R-:W-:Y:S04]  /*8f90*/  PLOP3.LUT P1, PT, P1, P0, PT, 0x80, 0x8 ;  /* 0x000000000008781c */ /* 0x000fe80000f21070 */
[----:B------:R-:W-:Y:S09]  /*8fa0*/  BRA.U UP0, `(.L_x_94) ;  /* 0x0000000100047547 */ /* 0x000ff2000b800000 */
[----:B-1--4-:R-:W-:Y:S05]  /*8fb0*/  BPT.TRAP 0x1 ;  /* 0x000000040000795c */ /* 0x012fea0000300000 */
.L_x_94:
[----:B------:R-:W5:Y:S01]  /*8fc0*/  S2UR UR25, SR_CgaCtaId ;  /* 0x00000000001979c3 */ /* 0x000f620000008800 */
[----:B------:R-:W-:Y:S01]  /*8fd0*/  UMOV UR24, 0x400 ;  /* 0x0000040000187882 */ /* 0x000fe20000000000 */
[----:B------:R-:W-:Y:S01]  /*8fe0*/  SHF.L.U32 R5, R19, 0x1f, RZ ;  /* 0x0000001f13057819 */ /* 0x000fe200000006ff */
[----:B-----5:R-:W-:Y:S09]  /*8ff0*/  ULEA UR24, UR25, UR24, 0x18 ;  /* 0x0000001819187291 */ /* 0x020ff2000f8ec0ff */
[----:B------:R-:W5:Y:S02]  /*9000*/  SYNCS.PHASECHK.TRANS64.TRYWAIT P0, [UR24+0x50], R5 ;  /* 0x00005005ff0075a7 */ /* 0x000f640008001118 */
[----:B-----5:R-:W-:Y:S05]  /*9010*/  @!P0 BRA `(.L_x_95) ;  /* 0x0000008c00ac8947 */ /* 0x020fea0003800000 */
.L_x_251:
[----:B------:R-:W-:Y:S04]  /*9020*/  BSSY.RECONVERGENT B0, `(.L_x_96) ;  /* 0x0000011000007945 */ /* 0x000fe80003800200 */
[----:B------:R-:W-:Y:S05]  /*9030*/  @!P1 BRA `(.L_x_97) ;  /* 0x00000000003c9947 */ /* 0x000fea0003800000 */
[----:B------:R-:W-:Y:S02]  /*9040*/  UIADD3 UR17, UPT, UPT, UR24, 0x30, URZ ;  /* 0x0000003018117890 */ /* 0x000fe4000fffe0ff */
[----:B------:R-:W-:Y:S01]  /*9050*/  UIADD3 UR16, UPT, UPT, UR24, 0x1000, URZ ;  /* 0x0000100018107890 */ /* 0x000fe2000fffe0ff */
[----:B------:R-:W-:Y:S01]  /*9060*/  UMOV UR12, 0x0 ;  /* 0x00000000000c7882 */ /* 0x000fe20000000000 */
[----:B------:R-:W-:Y:S01]  /*9070*/  UMOV UR13, 0x10000000 ;  /* 0x10000000000d7882 */ /* 0x000fe20000000000 */
[----:B------:R-:W-:Y:S02]  /*9080*/  UIADD3 UR11, UPT, UPT, UR19, 0x80, URZ ;  /* 0x00000080130b7890 */ /* 0x000fe4000fffe0ff */
[----:B------:R-:W-:Y:S01]  /*9090*/  UIADD3 UR8, UPT, UPT, UR24, 0x2000, URZ ;  /* 0x0000200018087890 */ /* 0x000fe2000fffe0ff */
[----:B------:R-:W-:Y:S03]  /*90a0*/  UMOV UR10, UR18 ;  /* 0x00000012000a7c82 */ /* 0x000fe60008000000 */
[----:B------:R1:W-:Y:S01]  /*90b0*/  UTMALDG.2D [UR16], [UR28], desc[UR12] ;  /* 0x00000c101c0075b4 */ /* 0x0003e20008009000 */
[----:B------:R-:W-:Y:S01]  /*90c0*/  UMOV UR9, UR17 ;  /* 0x0000001100097c82 */ /* 0x000fe20008000000 */
[----:B------:R-:W-:Y:S03]  /*90d0*/  UISETP.NE.AND UP0, UPT, UR21, 0x4, UPT ;  /* 0x000000041500788c */ /* 0x000fe6000bf05270 */
[----:B------:R1:W-:Y:S06]  /*90e0*/  UTMALDG.2D [UR8], [UR28], desc[UR12] ;  /* 0x00000c081c0075b4 */ /* 0x0003ec0008009000 */
[----:B-1----:R-:W-:Y:S05]  /*90f0*/  BRA.U UP0, `(.L_x_98) ;  /* 0x0000000100047547 */ /* 0x002fea000b800000 */
[----:B----4-:R-:W-:Y:S05]  /*9100*/  BPT.TRAP 0x1 ;  /* 0x000000040000795c */ /* 0x010fea0000300000 */
.L_x_98:
[----:B------:R-:W-:Y:S04]  /*9110*/  HFMA2 R0, -RZ, RZ, 0, 0.0078125 ;  /* 0x00002000ff007431 */ /* 0x000fe800000001ff */
[----:B------:R1:W-:Y:S03]  /*9120*/  SYNCS.ARRIVE.TRANS64.RED.A0TR RZ, [UR24+0x30], R0 ;  /* 0x00003000ffff79a7 */ /* 0x0003e60008300418 */
.L_x_97:
[----:B-1--4-:R-:W-:Y:S05]  /*9130*/  BSYNC.RECONVERGENT B0 ;  /* 0x0000000000007941 */ /* 0x012fea0003800200 */
.L_x_96:
[----:B------:R-:W-:Y:S09]  /*9140*/  UISETP.NE.AND UP0, UPT, UR21, 0x4, UPT ;  /* 0x000000041500788c */ /* 0x000ff2000bf05270 */
[----:B------:R-:W-:Y:S05]  /*9150*/  BRA.U UP0, `(.L_x_99) ;  /* 0x0000000100047547 */ /* 0x000fea000b800000 */
[----:B------:R-:W-:Y:S05]  /*9160*/  BPT.TRAP 0x1 ;  /* 0x000000040000795c */ /* 0x000fea0000300000 */
.L_x_99:
[----:B------:R-:W-:Y:S04]  /*9170*/  UIADD3 UR4, UPT, UPT, UR24, 0x30, URZ ;  /* 0x0000003018047890 */ /* 0x000fe8000fffe0ff */
[----:B------:R-:W-:Y:S09]  /*9180*/  UPRMT UR4, UR25, 0x654, UR4 ;  /* 0x0000065419047896 */ /* 0x000ff20008000004 */
[----:B------:R-:W-:Y:S01]  /*9190*/  SYNCS.ARRIVE.TRANS64.RED.A1T0 RZ, [UR4], RZ ;  /* 0x000000ffffff79a7 */ /* 0x000fe20008100404 */
[----:B------:R-:W-:Y:S05]  /*91a0*/  BRA.U UP0, `(.L_x_100) ;  /* 0x0000000100047547 */ /* 0x000fea000b800000 */
[----:B------:R-:W-:Y:S05]  /*91b0*/  BPT.TRAP 0x1 ;  /* 0x000000040000795c */ /* 0x000fea0000300000 */
.L_x_100:
[----:B------:R-:W1:Y:S02]  /*91c0*/  SYNCS.PHASECHK.TRANS64.TRYWAIT P0, [UR24+0x58], R5 ;  /* 0x00005805ff0075a7 */ /* 0x000e640008001118 */
[----:B-1----:R-:W-:Y:S05]  /*91d0*/  @!P0 BRA `(.L_x_101) ;  /* 0x0000008c00548947 */ /* 0x002fea0003800000 */
.L_x_253:
[----:B------:R-:W-:Y:S04]  /*91e0*/  BSSY.RECONVERGENT B0, `(.L_x_102) ;  /* 0x0000012000007945 */ /* 0x000fe80003800200 */
[----:B------:R-:W-:Y:S05]  /*91f0*/  @!P1 BRA `(.L_x_103) ;  /* 0x0000000000409947 */ /* 0x000fea0003800000 */
[----:B------:R-:W-:Y:S02]  /*9200*/  UIADD3 UR13, UPT, UPT, UR24, 0x38, URZ ;  /* 0x00000038180d7890 */ /* 0x000fe4000fffe0ff */
[----:B------:R-:W-:Y:S02]  /*9210*/  UIADD3 UR15, UPT, UPT, UR19, 0x20, URZ ;  /* 0x00000020130f7890 */ /* 0x000fe4000fffe0ff */
[----:B------:R-:W-:Y:S01]  /*9220*/  UIADD3 UR12, UPT, UPT, UR24, 0x3000, URZ ;  /* 0x00003000180c7890 */ /* 0x000fe2000fffe0ff */
[----:B------:R-:W-:Y:S01]  /*9230*/  UMOV UR16, 0x0 ;  /* 0x0000000000107882 */ /* 0x000fe20000000000 */
[----:B------:R-:W-:Y:S01]  /*9240*/  UMOV UR17, 0x10000000 ;  /* 0x1000000000117882 */ /* 0x000fe20000000000 */
[----:B------:R-:W-:Y:S01]  /*9250*/  UMOV UR14, UR18 ;  /* 0x00000012000e7c82 */ /* 0x000fe20008000000 */
[----:B------:R-:W-:Y:S02]  /*9260*/  UIADD3 UR11, UPT, UPT, UR19, 0xa0, URZ ;  /* 0x000000a0130b7890 */ /* 0x000fe4000fffe0ff */
[----:B------:R-:W-:Y:S03]  /*9270*/  UIADD3 UR8, UPT, UPT, UR24, 0x4000, URZ ;  /* 0x0000400018087890 */ /* 0x000fe6000fffe0ff */
[----:B------:R4:W-:Y:S01]  /*9280*/  UTMALDG.2D [UR12], [UR28], desc[UR16] ;  /* 0x0000100c1c0075b4 */ /* 0x0009e20008009000 */
[----:B------:R-:W-:Y:S01]  /*9290*/  UMOV UR10, UR18 ;  /* 0x00000012000a7c82 */ /* 0x000fe20008000000 */
[----:B------:R-:W-:Y:S04]  /*92a0*/  UMOV UR9, UR13 ;  /* 0x0000000d00097c82 */ /* 0x000fe80008000000 */
[----:B------:R4:W-:Y:S02]  /*92b0*/  UTMALDG.2D [UR8], [UR28], desc[UR16] ;  /* 0x000010081c0075b4 */ /* 0x0009e40008009000 */
[----:B----4-:R-:W-:Y:S05]  /*92c0*/  BRA.U UP0, `(.L_x_104) ;  /* 0x0000000100047547 */ /* 0x010fea000b800000 */
[----:B------:R-:W-:Y:S05]  /*92d0*/  BPT.TRAP 0x1 ;  /* 0x000000040000795c */ /* 0x000fea0000300000 */
.L_x_104:
[----:B-1----:R-:W-:Y:S04]  /*92e0*/  HFMA2 R0, -RZ, RZ, 0, 0.0078125 ;  /* 0x00002000ff007431 */ /* 0x002fe800000001ff */
[----:B------:R4:W-:Y:S03]  /*92f0*/  SYNCS.ARRIVE.TRANS64.RED.A0TR RZ, [UR24+0x38], R0 ;  /* 0x00003800ffff79a7 */ /* 0x0009e60008300418 */
.L_x_103:
[----:B------:R-:W-:Y:S05]  /*9300*/  BSYNC.RECONVERGENT B0 ;  /* 0x0000000000007941 */ /* 0x000fea0003800200 */
.L_x_102:
[----:B------:R-:W-:Y:S05]  /*9310*/  BRA.U UP0, `(.L_x_105) ;  /* 0x0000000100047547 */ /* 0x000fea000b800000 */
[----:B------:R-:W-:Y:S05]  /*9320*/  BPT.TRAP 0x1 ;  /* 0x000000040000795c */ /* 0x000fea0000300000 */
.L_x_105:
[----:B------:R-:W-:Y:S04]  /*9330*/  UIADD3 UR4, UPT, UPT, UR24, 0x38, URZ ;  /* 0x0000003818047890 */ /* 0x000fe8000fffe0ff */
[----:B------:R-:W-:Y:S09]  /*9340*/  UPRMT UR4, UR25, 0x654, UR4 ;  /* 0x0000065419047896 */ /* 0x000ff20008000004 */
[----:B------:R-:W-:Y:S01]  /*9350*/  SYNCS.ARRIVE.TRANS64.RED.A1T0 RZ, [UR4], RZ ;  /* 0x000000ffffff79a7 */ /* 0x000fe20008100404 */
[----:B------:R-:W-:Y:S05]  /*9360*/  BRA.U UP0, `(.L_x_106) ;  /* 0x0000000100047547 */ /* 0x000fea000b800000 */
[----:B------:R-:W-:Y:S05]  /*9370*/  BPT.TRAP 0x1 ;  /* 0x000000040000795c */ /* 0x000fea0000300000 */
.L_x_106:
[----:B------:R-:W5:Y:S02]  /*9380*/  SYNCS.PHASECHK.TRANS64.TRYWAIT P0, [UR24+0x60], R5 ;  /* 0x00006005ff0075a7 */ /* 0x000f640008001118 */
[----:B-----5:R-:W-:Y:S05]  /*9390*/  @!P0 BRA `(.L_x_107) ;  /* 0x0000008800fc8947 */ /* 0x020fea0003800000 */
.L_x_255:
        /* <DEDUP_REMOVED lines=14> */
[----:B-1----:R-:W-:Y:S05]  /*9480*/  BRA.U UP0, `(.L_x_110) ;  /* 0x0000000100047547 */ /* 0x002fea000b800000 */
[----:B------:R-:W-:Y:S05]  /*9490*/  BPT.TRAP 0x1 ;  /* 0x000000040000795c */ /* 0x000fea0000300000 */
.L_x_110:
[----:B----4-:R-:W-:Y:S04]  /*94a0*/  HFMA2 R0, -RZ, RZ, 0, 0.0078125 ;  /* 0x00002000ff007431 */ /* 0x010fe800000001ff */
[----:B------:R1:W-:Y:S03]  /*94b0*/  SYNCS.ARRIVE.TRANS64.RED.A0TR RZ, [UR24+0x40], R0 ;  /* 0x00004000ffff79a7 */ /* 0x0003e60008300418 */
.L_x_109:
[----:B------:R-:W-:Y:S05]  /*94c0*/  BSYNC.RECONVERGENT B0 ;  /* 0x0000000000007941 */ /* 0x000fea0003800200 */
.L_x_108:
[----:B------:R-:W-:Y:S05]  /*94d0*/  BRA.U UP0, `(.L_x_111) ;  /* 0x0000000100047547 */ /* 0x000fea000b800000 */
[----:B------:R-:W-:Y:S05]  /*94e0*/  BPT.TRAP 0x1 ;  /* 0x000000040000795c */ /* 0x000fea0000300000 */
.L_x_111:
[----:B------:R-:W-:Y:S04]  /*94f0*/  UIADD3 UR4, UPT, UPT, UR24, 0x40, URZ ;  /* 0x0000004018047890 */ /* 0x000fe8000fffe0ff */
[----:B------:R-:W-:Y:S09]  /*9500*/  UPRMT UR4, UR25, 0x654, UR4 ;  /* 0x0000065419047896 */ /* 0x000ff20008000004 */
[----:B------:R-:W-:Y:S01]  /*9510*/  SYNCS.ARRIVE.TRANS64.RED.A1T0 RZ, [UR4], RZ ;  /* 0x000000ffffff79a7 */ /* 0x000fe20008100404 */
[----:B------:R-:W-:Y:S05]  /*9520*/  BRA.U UP0, `(.L_x_112) ;  /* 0x0000000100047547 */ /* 0x000fea000b800000 */
[----:B------:R-:W-:Y:S05]  /*9530*/  BPT.TRAP 0x1 ;  /* 0x000000040000795c */ /* 0x000fea0000300000 */
.L_x_112:
[----:B------:R-:W5:Y:S02]  /*9540*/  SYNCS.PHASECHK.TRANS64.TRYWAIT P0, [UR24+0x68], R5 ;  /* 0x00006805ff0075a7 */ /* 0x000f640008001118 */
[----:B-----5:R-:W-:Y:S05]  /*9550*/  @!P0 BRA `(.L_x_113) ;  /* 0x0000008800a48947 */ /* 0x020fea0003800000 */
.L_x_257:
        /* <DEDUP_REMOVED lines=16> */
.L_x_116:
[----:B----4-:R-:W-:Y:S04]  /*9660*/  HFMA2 R0, -RZ, RZ, 0, 0.0078125 ;  /* 0x00002000ff007431 */ /* 0x010fe800000001ff */
[----:B------:R1:W-:Y:S03]  /*9670*/  SYNCS.ARRIVE.TRANS64.RED.A0TR RZ, [UR24+0x48], R0 ;  /* 0x00004800ffff79a7 */ /* 0x0003e60008300418 */
.L_x_115:
[----:B------:R-:W-:Y:S05]  /*9680*/  BSYNC.RECONVERGENT B0 ;  /* 0x0000000000007941 */ /* 0x000fea0003800200 */
.L_x_114:
[----:B------:R-:W-:Y:S05]  /*9690*/  BRA.U UP0, `(.L_x_117) ;  /* 0x0000000100047547 */ /* 0x000fea000b800000 */
[----:B------:R-:W-:Y:S05]  /*96a0*/  BPT.TRAP 0x1 ;  /* 0x000000040000795c */ /* 0x000fea0000300000 */
.L_x_117:
[----:B------:R-:W-:Y:S01]  /*96b0*/  UIADD3 UR4, UPT, UPT, UR24, 0x48, URZ ;  /* 0x0000004818047890 */ /* 0x000fe2000fffe0ff */
[----:B------:R-:W-:Y:S01]  /*96c0*/  LOP3.LUT R19, R19, 0x1, RZ, 0x3c, !PT ;  /* 0x0000000113137812 */ /* 0x000fe200078e3cff */
[----:B------:R-:W-:Y:S02]  /*96d0*/  UISETP.NE.AND UP1, UPT, UR37, 0x8, UPT ;  /* 0x000000082500788c */ /* 0x000fe4000bf25270 */
[----:B------:R-:W-:Y:S09]  /*96e0*/  UPRMT UR4, UR25, 0x654, UR4 ;  /* 0x0000065419047896 */ /* 0x000ff20008000004 */
[----:B------:R-:W-:Y:S01]  /*96f0*/  SYNCS.ARRIVE.TRANS64.RED.A1T0 RZ, [UR4], RZ ;  /* 0x000000ffffff79a7 */ /* 0x000fe20008100404 */
[----:B------:R-:W-:Y:S05]  /*9700*/  BRA.U UP1, `(.L_x_118) ;  /* 0x0000000101047547 */ /* 0x000fea000b800000 */
[----:B------:R-:W-:Y:S05]  /*9710*/  BPT.TRAP 0x1 ;  /* 0x000000040000795c */ /* 0x000fea0000300000 */
.L_x_118:
[----:B------:R-:W-:Y:S01]  /*9720*/  ULEA UR8, UR5, UR24, 0x3 ;  /* 0x0000001805087291 */ /* 0x000fe2000f8e18ff */
[----:B-1----:R-:W-:Y:S08]  /*9730*/  SHF.L.U32 R5, R18, 0x1f, RZ ;  /* 0x0000001f12057819 */ /* 0x002ff000000006ff */
[----:B------:R-:W1:Y:S02]  /*9740*/  SYNCS.PHASECHK.TRANS64.TRYWAIT P0, [UR8+0x160], R5 ;  /* 0x00016005ff0075a7 */ /* 0x000e640008001108 */
[----:B-1----:R-:W-:Y:S05]  /*9750*/  @!P0 BRA `(.L_x_119) ;  /* 0x00000088003c8947 */ /* 0x002fea0003800000 */
.L_x_259:
[----:B------:R-:W-:Y:S09]  /*9760*/  UIMAD UR4, UR5, 0x14, UR36 ;  /* 0x00000014050478a4 */ /* 0x000ff2000f8e0224 */
[----:B--2---:R-:W2:Y:S04]  /*9770*/  LDS R6, [UR4] ;  /* 0x00000004ff067984 */ /* 0x004ea80008000800 */
[----:B-1----:R-:W1:Y:S04]  /*9780*/  LDS R5, [UR4+0x4] ;  /* 0x00000404ff057984 */ /* 0x002e680008000800 */
[----:B------:R-:W3:Y:S04]  /*9790*/  LDS.U16 R4, [UR4+0x12] ;  /* 0x00001204ff047984 */ /* 0x000ee80008000400 */
[----:B------:R-:W3:Y:S04]  /*97a0*/  LDS R17, [UR4+0x8] ;  /* 0x00000804ff117984 */ /* 0x000ee80008000800 */
[----:B----4-:R-:W4:Y:S01]  /*97b0*/  LDS R0, [UR4+0xc] ;  /* 0x00000c04ff007984 */ /* 0x010f220008000800 */
[----:B------:R-:W-:Y:S01]  /*97c0*/  @!PT LDS RZ, [RZ] ;  /* 0x00000000fffff984 */ /* 0x000fe20000000800 */
[----:B------:R-:W-:Y:S01]  /*97d0*/  @!PT LDS RZ, [RZ] ;  /* 0x00000000fffff984 */ /* 0x000fe20000000800 */
[----:B------:R-:W-:Y:S01]  /*97e0*/  @!PT LDS RZ, [RZ] ;  /* 0x00000000fffff984 */ /* 0x000fe20000000800 */
[----:B------:R-:W-:Y:S01]  /*97f0*/  @!PT LDS RZ, [RZ] ;  /* 0x00000000fffff984 */ /* 0x000fe20000000800 */
[----:B------:R5:W-:Y:S06]  /*9800*/  MEMBAR.ALL.CTA ;  /* 0x0000000000007992 */ /* 0x000bec0000008000 */
[----:B-----5:R-:W3:Y:S01]  /*9810*/  FENCE.VIEW.ASYNC.S ;  /* 0x00000000000073c6 */ /* 0x020ee20000000000 */
[----:B--2---:R-:W-:Y:S02]  /*9820*/  R2UR UR18, R6 ;  /* 0x00000000061272ca */ /* 0x004fe400000e0000 */
[----:B-1----:R-:W-:Y:S01]  /*9830*/  R2UR UR19, R5 ;  /* 0x00000000051372ca */ /* 0x002fe200000e0000 */
[----:B------:R-:W-:Y:S03]  /*9840*/  @!UPT UIADD3 URZ, UPT, UPT, URZ, URZ, URZ ;  /* 0x000000fffffff290 */ /* 0x000fe6000fffe0ff */
[----:B------:R-:W-:Y:S11]  /*9850*/  BRA.U UP1, `(.L_x_120) ;  /* 0x0000000101047547 */ /* 0x000ff6000b800000 */
[----:B------:R-:W-:Y:S05]  /*9860*/  BPT.TRAP 0x1 ;  /* 0x000000040000795c */ /* 0x000fea0000300000 */
.L_x_120:
[----:B------:R-:W-:Y:S01]  /*9870*/  UIADD3 UR8, UPT, UPT, UR8, 0x1a0, URZ ;  /* 0x000001a008087890 */ /* 0x000fe2000fffe0ff */
[----:B----4-:R-:W-:Y:S03]  /*9880*/  ISETP.NE.AND P0, PT, R0, RZ, PT ;  /* 0x000000ff0000720c */ /* 0x010fe60003f05270 */
[----:B------:R-:W-:Y:S09]  /*9890*/  UPRMT UR8, UR25, 0x654, UR8 ;  /* 0x0000065419087896 */ /* 0x000ff20008000008 */
[----:B---3--:R-:W-:Y:S01]  /*98a0*/  SYNCS.ARRIVE.TRANS64.RED.A1T0 RZ, [UR8], RZ ;  /* 0x000000ffffff79a7 */ /* 0x008fe20008100408 */
[----:B------:R-:W-:Y:S04]  /*98b0*/  UIADD3 UR8, UPT, UPT, UR5, 0x1, URZ ;  /* 0x0000000105087890 */ /* 0x000fe8000fffe0ff */
[----:B------:R-:W-:Y:S04]  /*98c0*/  UISETP.NE.AND UP1, UPT, UR8, 0x8, UPT ;  /* 0x000000080800788c */ /* 0x000fe8000bf25270 */
[----:B------:R-:W-:Y:S02]  /*98d0*/  USEL UR4, URZ, 0x1, UP1 ;  /* 0x00000001ff047887 */ /* 0x000fe40008800000 */
[----:B------:R-:W-:Y:S02]  /*98e0*/  USEL UR5, UR8, URZ, UP1 ;  /* 0x000000ff08057287 */ /* 0x000fe40008800000 */
[----:B------:R-:W-:Y:S02]  /*98f0*/  UPLOP3.LUT UP1, UPT, UPT, UPT, UPT, 0x80, 0x8 ;  /* 0x000000000008789c */ /* 0x000fe40003f2f070 */
[----:B------:R-:W-:Y:S01]  /*9900*/  LOP3.LUT R18, R18, UR4, RZ, 0x3c, !PT ;  /* 0x0000000412127c12 */ /* 0x000fe2000f8e3cff */
[----:B------:R-:W-:Y:S08]  /*9910*/  @P0 BRA `(.L_x_121) ;  /* 0xffffffec00c00947 */ /* 0x000ff0000383ffff */
[----:B------:R-:W-:Y:S05]  /*9920*/  BRA.U UP0, `(.L_x_122) ;  /* 0x0000000100047547 */ /* 0x000fea000b800000 */
[----:B------:R-:W-:Y:S05]  /*9930*/  BPT.TRAP 0x1 ;  /* 0x000000040000795c */ /* 0x000fea0000300000 */
.L_x_122:
[----:B------:R-:W-:-:S04]  /*9940*/  SHF.L.U32 R3, R19, 0x1f, RZ ;  /* 0x0000001f13037819 */ /* 0x000fc800000006ff */
[----:B------:R-:W1:Y:S02]  /*9950*/  SYNCS.PHASECHK.TRANS64.TRYWAIT P0, [UR24+0x50], R3 ;  /* 0x00005003ff0075a7 */ /* 0x000e640008001118 */
[----:B-1----:R-:W-:Y:S05]  /*9960*/  @!P0 BRA `(.L_x_123) ;  /* 0x0000008400d08947 */ /* 0x002fea0003800000 */
.L_x_261:
[----:B------:R-:W-:Y:S05]  /*9970*/  BRA.U UP0, `(.L_x_124) ;  /* 0x0000000100047547 */ /* 0x000fea000b800000 */
[----:B------:R-:W-:Y:S05]  /*9980*/  BPT.TRAP 0x1 ;  /* 0x000000040000795c */ /* 0x000fea0000300000 */
.L_x_124:
[----:B------:R-:W2:Y:S02]  /*9990*/  SYNCS.PHASECHK.TRANS64.TRYWAIT P0, [UR24+0x58], R3 ;  /* 0x00005803ff0075a7 */ /* 0x000ea40008001118 */
[----:B--2---:R-:W-:Y:S05]  /*99a0*/  @!P0 BRA `(.L_x_125) ;  /* 0x0000008400d88947 */ /* 0x004fea0003800000 */
.L_x_263:
[----:B------:R-:W-:Y:S05]  /*99b0*/  BRA.U UP0, `(.L_x_126) ;  /* 0x0000000100047547 */ /* 0x000fea000b800000 */
[----:B------:R-:W-:Y:S05]  /*99c0*/  BPT.TRAP 0x1 ;  /* 0x000000040000795c */ /* 0x000fea0000300000 */
.L_x_126:
[----:B------:R-:W2:Y:S02]  /*99d0*/  SYNCS.PHASECHK.TRANS64.TRYWAIT P0, [UR24+0x60], R3 ;  /* 0x00006003ff0075a7 */ /* 0x000ea40008001118 */
[----:B--2---:R-:W-:Y:S05]  /*99e0*/  @!P0 BRA `(.L_x_127) ;  /* 0x0000008400e08947 */ /* 0x004fea0003800000 */
.L_x_265:
[----:B------:R-:W-:Y:S05]  /*99f0*/  BRA.U UP0, `(.L_x_128) ;  /* 0x0000000100047547 */ /* 0x000fea000b800000 */
[----:B------:R-:W-:Y:S05]  /*9a00*/  BPT.TRAP 0x1 ;  /* 0x000000040000795c */ /* 0x000fea0000300000 */
.L_x_128:
[----:B-1----:R-:W-:Y:S02]  /*9a10*/  SHF.L.U32 R3, R19, 0x1f, RZ ;  /* 0x0000001f13037819 */ /* 0x002fe400000006ff */
[----:B------:R-:W-:-:S04]  /*9a20*/  MOV R0, UR24 ;  /* 0x0000001800007c02 */ /* 0x000fc80008000f00 */
[----:B------:R1:W2:Y:S03]  /*9a30*/  SYNCS.PHASECHK.TRANS64.TRYWAIT P0, [R0+URZ+0x68], R3 ;  /* 0x00006803000075a7 */ /* 0x0002a600080011ff */
[----:B--2---:R-:W-:Y:S05]  /*9a40*/  @!P0 NANOSLEEP.SYNCS 0x989680 ;  /* 0x009896800000895d */ /* 0x004fea0003900000 */
[----:B------:R-:W2:Y:S02]  /*9a50*/  @!P0 SYNCS.PHASECHK.TRANS64 P0, [R0+URZ+0x68], R3 ;  /* 0x00006803000085a7 */ /* 0x000ea400080010ff */
[----:B--2---:R-:W-:Y:S05]  /*9a60*/  @P0 EXIT ;  /* 0x000000000000094d */ /* 0x004fea0003800000 */
[----:B------:R-:W-:Y:S05]  /*9a70*/  BRA `(.L_x_128) ;  /* 0xfffffffc00e47947 */ /* 0x000fea000383ffff */
.L_x_87:
[----:B------:R-:W-:-:S09]  /*9a80*/  UISETP.NE.AND UP0, UPT, UR21, 0x4, UPT ;  /* 0x000000041500788c */ /* 0x000fd2000bf05270 */
[----:B------:R-:W-:Y:S05]  /*9a90*/  BRA.U UP0, `(.L_x_129) ;  /* 0x0000004d00547547 */ /* 0x000fea000b800000 */
.L_x_130:
[----:B------:R-:W-:-:S08]  /*9aa0*/  NOP ;  /* 0x0000000000007918 */ /* 0x000fd00000000000 */
[----:B------:R-:W2:Y:S02]  /*9ab0*/  USETMAXREG.TRY_ALLOC.CTAPOOL UP0, 0xe8 ;  /* 0x000000e8000079c8 */ /* 0x000ea40008000600 */
[----:B--2---:R-:W-:Y:S05]  /*9ac0*/  BRA.U !UP0, `(.L_x_130) ;  /* 0xfffffffd08f47547 */ /* 0x004fea000b83ffff */
[----:B------:R-:W2:Y:S08]  /*9ad0*/  S2UR UR52, SR_CgaCtaId ;  /* 0x00000000003479c3 */ /* 0x000eb00000008800 */
[----:B------:R-:W-:Y:S01]  /*9ae0*/  BAR.SYNC.DEFER_BLOCKING 0x6, 0xa0 ;  /* 0x0182800000007b1d */ /* 0x000fe20000010000 */
[C---:B------:R-:W-:Y:S01]  /*9af0*/  IMAD.SHL.U32 R3, R0.reuse, 0x40, RZ ;  /* 0x0000004000037824 */ /* 0x040fe200078e00ff */
[----:B------:R-:W-:Y:S01]  /*9b00*/  LOP3.LUT P1, RZ, R0, 0x2, RZ, 0xc0, !PT ;  /* 0x0000000200ff7812 */ /* 0x000fe2000782c0ff */
[----:B------:R-:W-:Y:S01]  /*9b10*/  IMAD.SHL.U32 R4, R80, 0x200000, RZ ;  /* 0x0020000050047824 */ /* 0x000fe200078e00ff */
[C---:B------:R-:W-:Y:S01]  /*9b20*/  LOP3.LUT R94, R0.reuse, 0x60, RZ, 0xc0, !PT ;  /* 0x00000060005e7812 */ /* 0x040fe200078ec0ff */
[----:B------:R-:W-:Y:S01]  /*9b30*/  IMAD.SHL.U32 R92, R0, 0x8, RZ ;  /* 0x00000008005c7824 */ /* 0x000fe200078e00ff */
[----:B------:R-:W-:-:S02]  /*9b40*/  UMOV UR43, 0x400 ;  /* 0x00000400002b7882 */ /* 0x000fc40000000000 */
[----:B------:R-:W3:Y:S01]  /*9b50*/  LDC.64 R98, c[0x0][0x390] ;  /* 0x0000e400ff627b82 */ /* 0x000ee20000000a00 */
[----:B------:R-:W1:Y:S01]  /*9b60*/  SHFL.IDX PT, R96, R80, RZ, 0x1f ;  /* 0x00001fff50607589 */ /* 0x000e6200000e0000 */
[----:B------:R-:W-:Y:S01]  /*9b70*/  LOP3.LUT R3, R3, 0x1c0, RZ, 0xc0, !PT ;  /* 0x000001c003037812 */ /* 0x000fe200078ec0ff */
[----:B------:R-:W-:Y:S01]  /*9b80*/  IMAD.U32 R93, R0, 0x10000, RZ ;  /* 0x00010000005d7824 */ /* 0x000fe200078e00ff */
[----:B------:R-:W-:Y:S01]  /*9b90*/  LOP3.LUT R4, R4, 0x200000, RZ, 0xc0, !PT ;  /* 0x0020000004047812 */ /* 0x000fe200078ec0ff */
[----:B------:R-:W-:Y:S01]  /*9ba0*/  IMAD.MOV.U32 R95, RZ, RZ, 0x10 ;  /* 0x00000010ff5f7424 */ /* 0x000fe200078e00ff */
[----:B------:R-:W-:Y:S01]  /*9bb0*/  LOP3.LUT R3, R3, 0x28, R0, 0xf8, !PT ;  /* 0x0000002803037812 */ /* 0x000fe200078ef800 */
[----:B------:R-:W-:Y:S01]  /*9bc0*/  UMOV UR58, URZ ;  /* 0x000000ff003a7c82 */ /* 0x000fe20008000000 */
[----:B------:R-:W3:Y:S01]  /*9bd0*/  LDC.64 R76, c[0x0][0x890] ;  /* 0x00022400ff4c7b82 */ /* 0x000ee20000000a00 */
[----:B------:R-:W-:Y:S01]  /*9be0*/  LOP3.LUT R93, R4, 0x400000, R93, 0xf8, !PT ;  /* 0x00400000045d7812 */ /* 0x000fe200078ef85d */
[----:B------:R-:W-:Y:S01]  /*9bf0*/  UMOV UR59, URZ ;  /* 0x000000ff003b7c82 */ /* 0x000fe20008000000 */
[----:B------:R-:W-:Y:S01]  /*9c00*/  LOP3.LUT R92, R3, 0x38, R92, 0x78, !PT ;  /* 0x00000038035c7812 */ /* 0x000fe200078e785c */
[----:B------:R-:W-:Y:S01]  /*9c10*/  IMAD.SHL.U32 R3, R0, 0x20, RZ ;  /* 0x0000002000037824 */ /* 0x000fe200078e00ff */
[----:B------:R-:W3:Y:S01]  /*9c20*/  LDCU.64 UR38, c[0x0][0x888] ;  /* 0x00011100ff2677ac */ /* 0x000ee20008000a00 */
[----:B------:R-:W-:Y:S01]  /*9c30*/  PLOP3.LUT P2, PT, PT, PT, PT, 0x80, 0x8 ;  /* 0x000000000008781c */ /* 0x000fe20003f4f070 */
[----:B------:R-:W-:Y:S01]  /*9c40*/  IMAD.MOV.U32 R91, RZ, RZ, 0x1 ;  /* 0x00000001ff5b7424 */ /* 0x000fe200078e00ff */
[----:B------:R-:W3:Y:S01]  /*9c50*/  LDC.64 R78, c[0x0][0x8b8] ;  /* 0x00022e00ff4e7b82 */ /* 0x000ee20000000a00 */
[----:B--2---:R-:W-:Y:S01]  /*9c60*/  ULEA UR43, UR52, UR43, 0x18 ;  /* 0x0000002b342b7291 */ /* 0x004fe2000f8ec0ff */
[----:B------:R-:W-:Y:S01]  /*9c70*/  LOP3.LUT R92, R92, 0xa00, R3, 0xf8, !PT ;  /* 0x00000a005c5c7812 */ /* 0x000fe200078ef803 */
[----:B------:R-:W2:Y:S01]  /*9c80*/  LDCU.64 UR48, c[0x0][0xb18] ;  /* 0x00016300ff3077ac */ /* 0x000ea20008000a00 */
[----:B------:R-:W-:Y:S01]  /*9c90*/  IMAD.MOV.U32 R90, RZ, RZ, RZ ;  /* 0x000000ffff5a7224 */ /* 0x000fe200078e00ff */
[----:B------:R-:W-:Y:S01]  /*9ca0*/  PRMT R89, RZ, 0x7610, R89 ;  /* 0x00007610ff597816 */ /* 0x000fe20000000059 */
[----:B------:R-:W-:Y:S01]  /*9cb0*/  IMAD.MOV.U32 R88, RZ, RZ, RZ ;  /* 0x000000ffff587224 */ /* 0x000fe200078e00ff */
[----:B------:R-:W2:Y:S01]  /*9cc0*/  LDCU.64 UR46, c[0x0][0xb20] ;  /* 0x00016400ff2e77ac */ /* 0x000ea20008000a00 */
[----:B------:R-:W-:Y:S01]  /*9cd0*/  IMAD.MOV.U32 R87, RZ, RZ, RZ ;  /* 0x000000ffff577224 */ /* 0x000fe200078e00ff */
[----:B-1----:R-:W-:Y:S01]  /*9ce0*/  ISETP.NE.AND P0, PT, R96, 0x4, PT ;  /* 0x000000046000780c */ /* 0x002fe20003f05270 */
[----:B------:R-:W1:Y:S01]  /*9cf0*/  LDS R2, [UR43+0x320] ;  /* 0x0003202bff027984 */ /* 0x000e620008000800 */
[----:B------:R-:W1:Y:S01]  /*9d00*/  LDCU.64 UR44, c[0x0][0x8b0] ;  /* 0x00011600ff2c77ac */ /* 0x000e620008000a00 */
[----:B------:R-:W-:Y:S01]  /*9d10*/  SEL R95, R95, 0xfffffff0, !P1 ;  /* 0xfffffff05f5f7807 */ /* 0x000fe20004800000 */
[----:B------:R-:W-:Y:S01]  /*9d20*/  UIADD3 UR4, UPT, UPT, UR43, 0x1000, URZ ;  /* 0x000010002b047890 */ /* 0x000fe2000fffe0ff */
[----:B------:R-:W-:Y:S01]  /*9d30*/  UMOV UR5, URZ ;  /* 0x000000ff00057c82 */ /* 0x000fe20008000000 */
[----:B-1----:R-:W-:-:S07]  /*9d40*/  IMAD.IADD R93, R2, 0x1, R93 ;  /* 0x00000001025d7824 */ /* 0x002fce00078e025d */
[----:B--23--:R-:W-:Y:S05]  /*9d50*/  @P0 BRA `(.L_x_131) ;  /* 0x00000000007c0947 */ /* 0x00cfea0003800000 */
[----:B------:R-:W1:Y:S01]  /*9d60*/  LDC.64 R36, c[0x0][0xa00] ;  /* 0x00028000ff247b82 */ /* 0x000e620000000a00 */
[----:B------:R-:W2:Y:S01]  /*9d70*/  LDCU UR6, c[0x0][0xc1c] ;  /* 0x00018380ff0677ac */ /* 0x000ea20008000800 */
[----:B------:R-:W3:Y:S06]  /*9d80*/  LDCU.64 UR58, c[0x0][0xb00] ;  /* 0x00016000ff3a77ac */ /* 0x000eec0008000a00 */
[----:B------:R-:W1:Y:S01]  /*9d90*/  LDC.64 R38, c[0x0][0xa08] ;  /* 0x00028200ff267b82 */ /* 0x000e620000000a00 */
[----:B------:R-:W-:-:S07]  /*9da0*/  ELECT P0, URZ, PT ;  /* 0x0000000000ff782f */ /* 0x000fce0003800000 */
[----:B------:R-:W4:Y:S01]  /*9db0*/  LDC.64 R32, c[0x0][0xa10] ;  /* 0x00028400ff207b82 */ /* 0x000f220000000a00 */
[----:B--2---:R-:W-:-:S04]  /*9dc0*/  UIADD3 UR6, UPT, UPT, UR16, UR6, URZ ;  /* 0x0000000610067290 */ /* 0x004fc8000fffe0ff */
[----:B------:R-:W-:-:S03]  /*9dd0*/  UIMAD UR6, UR6, 0xe, URZ ;  /* 0x0000000e060678a4 */ /* 0x000fc6000f8e02ff */
[----:B------:R-:W4:Y:S01]  /*9de0*/  LDC.64 R34, c[0x0][0xa18] ;  /* 0x00028600ff227b82 */ /* 0x000f220000000a00 */
[----:B---3--:R-:W-:-:S07]  /*9df0*/  UIMAD.WIDE.U32 UR58, UR6, 0x80, UR58 ;  /* 0x00000080063a78a5 */ /* 0x008fce000f8e003a */
[----:B------:R-:W2:Y:S01]  /*9e00*/  LDC.64 R28, c[0x0][0xa20] ;  /* 0x00028800ff1c7b82 */ /* 0x000ea20000000a00 */
[----:B-1----:R1:W-:Y:S07]  /*9e10*/  @P0 STS.128 [UR43+0x400], R36 ;  /* 0x00040024ff000988 */ /* 0x0023ee0008000c2b */
[----:B------:R-:W2:Y:S08]  /*9e20*/  LDC.64 R30, c[0x0][0xa28] ;  /* 0x00028a00ff1e7b82 */ /* 0x000eb00000000a00 */
[----:B------:R-:W3:Y:S01]  /*9e30*/  LDC.64 R24, c[0x0][0xa30] ;  /* 0x00028c00ff187b82 */ /* 0x000ee20000000a00 */
[----:B----4-:R1:W-:Y:S07]  /*9e40*/  @P0 STS.128 [UR43+0x410], R32 ;  /* 0x00041020ff000988 */ /* 0x0103ee0008000c2b */
[----:B------:R-:W3:Y:S08]  /*9e50*/  LDC.64 R26, c[0x0][0xa38] ;  /* 0x00028e00ff1a7b82 */ /* 0x000ef00000000a00 */
[----:B------:R-:W4:Y:S01]  /*9e60*/  LDC.64 R20, c[0x0][0xa40] ;  /* 0x00029000ff147b82 */ /* 0x000f220000000a00 */
[----:B--2---:R1:W-:Y:S07]  /*9e70*/  @P0 STS.128 [UR43+0x420], R28 ;  /* 0x0004201cff000988 */ /* 0x0043ee0008000c2b */
[----:B------:R-:W4:Y:S08]  /*9e80*/  LDC.64 R22, c[0x0][0xa48] ;  /* 0x00029200ff167b82 */ /* 0x000f300000000a00 */
[----:B------:R-:W2:Y:S01]  /*9e90*/  LDC.64 R12, c[0x0][0xa50] ;  /* 0x00029400ff0c7b82 */ /* 0x000ea20000000a00 */
[----:B---3--:R1:W-:Y:S07]  /*9ea0*/  @P0 STS.128 [UR43+0x430], R24 ;  /* 0x00043018ff000988 */ /* 0x0083ee0008000c2b */
[----:B------:R-:W2:Y:S08]  /*9eb0*/  LDC.64 R14, c[0x0][0xa58] ;  /* 0x00029600ff0e7b82 */ /* 0x000eb00000000a00 */
[----:B------:R-:W3:Y:S01]  /*9ec0*/  LDC.64 R8, c[0x0][0xa60] ;  /* 0x00029800ff087b82 */ /* 0x000ee20000000a00 */
[----:B----4-:R1:W-:Y:S07]  /*9ed0*/  @P0 STS.128 [UR43+0x440], R20 ;  /* 0x00044014ff000988 */ /* 0x0103ee0008000c2b */
[----:B------:R-:W3:Y:S08]  /*9ee0*/  LDC.64 R10, c[0x0][0xa68] ;  /* 0x00029a00ff0a7b82 */ /* 0x000ef00000000a00 */
[----:B------:R-:W4:Y:S01]  /*9ef0*/  LDC.64 R4, c[0x0][0xa70] ;  /* 0x00029c00ff047b82 */ /* 0x000f220000000a00 */
[----:B--2---:R1:W-:Y:S07]  /*9f00*/  @P0 STS.128 [UR43+0x450], R12 ;  /* 0x0004500cff000988 */ /* 0x0043ee0008000c2b */
[----:B-----5:R-:W4:Y:S01]  /*9f10*/  LDC.64 R6, c[0x0][0xa78] ;  /* 0x00029e00ff067b82 */ /* 0x020f220000000a00 */
[----:B---3--:R1:W-:Y:S04]  /*9f20*/  @P0 STS.128 [UR43+0x460], R8 ;  /* 0x00046008ff000988 */ /* 0x0083e80008000c2b */
[----:B----4-:R1:W-:Y:S01]  /*9f30*/  @P0 STS.128 [UR43+0x470], R4 ;  /* 0x00047004ff000988 */ /* 0x0103e20008000c2b */
[----:B------:R-:W-:Y:S01]  /*9f40*/  NOP ;  /* 0x0000000000007918 */ /* 0x000fe20000000000 */
.L_x_131:
[----:B------:R-:W-:Y:S01]  /*9f50*/  MOV R81, UR4 ;  /* 0x0000000400517c02 */ /* 0x000fe20008000f00 */
[----:B------:R-:W-:Y:S01]  /*9f60*/  UMOV UR54, URZ ;  /* 0x000000ff00367c82 */ /* 0x000fe20008000000 */
[----:B------:R-:W-:Y:S01]  /*9f70*/  SHF.L.U32 R92, R92, 0x1, RZ ;  /* 0x000000015c5c7819 */ /* 0x000fe200000006ff */
[----:B------:R-:W-:-:S06]  /*9f80*/  UMOV UR53, URZ ;  /* 0x000000ff00357c82 */ /* 0x000fcc0008000000 */
.L_x_185:
        /* <DEDUP_REMOVED lines=17> */
[----:B------:R-:W-:Y:S02]  /*a0a0*/  ISETP.NE.OR P0, PT, R96, 0x4, !P2 ;  /* 0x000000046000780c */ /* 0x000fe40005705670 */
[----:B------:R-:W-:Y:S02]  /*a0b0*/  R2UR UR56, R2 ;  /* 0x00000000023872ca */ /* 0x000fe400000e0000 */
[----:B------:R-:W-:Y:S09]  /*a0c0*/  R2UR UR57, R3 ;  /* 0x00000000033972ca */ /* 0x000ff200000e0000 */
[----:B--234-:R-:W-:Y:S06]  /*a0d0*/  @P0 BRA `(.L_x_132) ;  /* 0x0000000000ec0947 */ /* 0x01cfec0003800000 */
[----:B-1----:R-:W-:Y:S01]  /*a0e0*/  IMAD.U32 R9, RZ, RZ, UR43 ;  /* 0x0000002bff097e24 */ /* 0x002fe2000f8e00ff */
[----:B------:R-:W1:Y:S01]  /*a0f0*/  S2R R0, SR_LANEID ;  /* 0x0000000000007919 */ /* 0x000e620000000000 */
[----:B------:R-:W-:Y:S01]  /*a100*/  ELECT P0, URZ, PT ;  /* 0x0000000000ff782f */ /* 0x000fe20003800000 */
[----:B------:R-:W-:Y:S01]  /*a110*/  BSSY.RECONVERGENT B0, `(.L_x_133) ;  /* 0x0000032000007945 */ /* 0x000fe20003800200 */
[----:B-1----:R-:W-:Y:S05]  /*a120*/  IMAD.SHL.U32 R0, R0, 0x4, RZ ;  /* 0x0000000400007824 */ /* 0x002fea00078e00ff */
[----:B------:R-:W-:Y:S06]  /*a130*/  IADD3 R9, PT, PT, R0, 0x400, R9 ;  /* 0x0000040000097810 */ /* 0x000fec0007ffe009 */
[----:B------:R-:W-:Y:S05]  /*a140*/  @!P0 BRA `(.L_x_134) ;  /* 0x0000000000b88947 */ /* 0x000fea0003800000 */
[----:B------:R-:W-:Y:S01]  /*a150*/  STS [UR43+0x430], RZ ;  /* 0x000430ffff007988 */ /* 0x000fe2000800082b */
[----:B------:R-:W-:Y:S01]  /*a160*/  ISETP.NE.U32.AND P0, PT, RZ, UR46, PT ;  /* 0x0000002eff007c0c */ /* 0x000fe2000bf05070 */
[C---:B-----5:R-:W-:Y:S01]  /*a170*/  IMAD.WIDE R6, R17.reuse, 0xc, R98 ;  /* 0x0000000c11067825 */ /* 0x060fe200078e0262 */
[----:B------:R-:W-:Y:S02]  /*a180*/  UIADD3 UR4, UPT, UPT, UR43, 0x400, URZ ;  /* 0x000004002b047890 */ /* 0x000fe4000fffe0ff */
[----:B------:R-:W-:Y:S02]  /*a190*/  ISETP.NE.AND.EX P1, PT, RZ, UR47, PT, P0 ;  /* 0x0000002fff007c0c */ /* 0x000fe4000bf25300 */
[----:B----4-:R-:W2:Y:S01]  /*a1a0*/  LDG.E R14, desc[UR50][R6.64] ;  /* 0x00000032060e7981 */ /* 0x010ea2000c1e1900 */
[C---:B------:R-:W-:Y:S03]  /*a1b0*/  LEA R2, P0, R17.reuse, RZ, 0x3 ;  /* 0x000000ff11027211 */ /* 0x040fe600078018ff */
[----:B------:R1:W3:Y:S01]  /*a1c0*/  LDG.E R5, desc[UR50][R6.64+0x4] ;  /* 0x0000043206057981 */ /* 0x0002e2000c1e1900 */
[----:B------:R-:W-:Y:S06]  /*a1d0*/  LEA.HI.X.SX32 R3, R17, RZ, 0x3, P0 ;  /* 0x000000ff11037211 */ /* 0x000fec00000f1eff */
[C---:B------:R-:W-:Y:S04]  /*a1e0*/  @P1 IADD3 R10, P0, PT, R2.reuse, UR46, RZ ;  /* 0x0000002e020a1c10 */ /* 0x040fe8000ff1e0ff */
[C---:B------:R-:W-:Y:S02]  /*a1f0*/  @P1 IADD3.X R11, PT, PT, R3.reuse, UR47, RZ, P0, !PT ;  /* 0x0000002f030b1c10 */ /* 0x040fe400087fe4ff */
[----:B------:R-:W-:Y:S03]  /*a200*/  IADD3 R12, P0, PT, R2, UR48, RZ ;  /* 0x00000030020c7c10 */ /* 0x000fe6000ff1e0ff */
[----:B------:R-:W4:Y:S01]  /*a210*/  @P1 LDG.E.64 R18, desc[UR50][R10.64] ;  /* 0x000000320a121981 */ /* 0x000f22000c1e1b00 */
[----:B------:R-:W-:Y:S03]  /*a220*/  IADD3.X R13, PT, PT, R3, UR49, RZ, P0, !PT ;  /* 0x00000031030d7c10 */ /* 0x000fe600087fe4ff */
[----:B------:R-:W4:Y:S04]  /*a230*/  LDS R3, [UR43+0x41c] ;  /* 0x00041c2bff037984 */ /* 0x000f280008000800 */
[----:B------:R-:W2:Y:S01]  /*a240*/  LDG.E.64 R12, desc[UR50][R12.64] ;  /* 0x000000320c0c7981 */ /* 0x000ea2000c1e1b00 */
[----:B-1----:R-:W-:Y:S03]  /*a250*/  IMAD.U32 R6, RZ, RZ, UR4 ;  /* 0x00000004ff067e24 */ /* 0x002fe6000f8e00ff */
[----:B--2---:R-:W-:Y:S01]  /*a260*/  STS.64 [UR43+0x400], R12 ;  /* 0x0004000cff007988 */ /* 0x004fe20008000a2b */
[--C-:B------:R-:W-:Y:S01]  /*a270*/  SHF.R.S32.HI R15, RZ, 0x1f, R14.reuse ;  /* 0x0000001fff0f7819 */ /* 0x100fe2000001140e */
[----:B------:R-:W-:Y:S02]  /*a280*/  @!P1 IMAD.MOV.U32 R18, RZ, RZ, R14 ;  /* 0x000000ffff129224 */ /* 0x000fe400078e000e */
[----:B---3--:R-:W-:Y:S02]  /*a290*/  VIADD R5, R5, 0xffffffff ;  /* 0xffffffff05057836 */ /* 0x008fe40000000000 */
[----:B------:R-:W-:Y:S05]  /*a2a0*/  @!P1 IMAD.MOV.U32 R19, RZ, RZ, R15 ;  /* 0x000000ffff139224 */ /* 0x000fea00078e000f */
[----:B----4-:R-:W-:Y:S04]  /*a2b0*/  SHF.L.U64.HI R8, R18, 0x1, R19 ;  /* 0x0000000112087819 */ /* 0x010fe80000010213 */
[----:B------:R-:W-:Y:S04]  /*a2c0*/  LOP3.LUT R8, R8, 0x1fffffff, RZ, 0xc0, !PT ;  /* 0x1fffffff08087812 */ /* 0x000fe800078ec0ff */
[----:B------:R-:W-:Y:S04]  /*a2d0*/  SHF.R.U32.HI R2, RZ, 0x4, R8 ;  /* 0x00000004ff027819 */ /* 0x000fe80000011608 */
[----:B------:R-:W-:Y:S02]  /*a2e0*/  LOP3.LUT R11, R3, 0xf, R2, 0xb8, !PT ;  /* 0x0000000f030b7812 */ /* 0x000fe400078eb802 */
[----:B------:R-:W-:Y:S03]  /*a2f0*/  SHF.R.U64 R2, R6, 0x4, RZ ;  /* 0x0000000406027819 */ /* 0x000fe600000012ff */
[----:B------:R1:W-:Y:S04]  /*a300*/  STS [UR43+0x41c], R11 ;  /* 0x00041c0bff007988 */ /* 0x0003e8000800082b */
[----:B------:R-:W2:Y:S04]  /*a310*/  LDS R4, [UR43+0x41c] ;  /* 0x00041c2bff047984 */ /* 0x000ea80008000800 */
[----:B------:R-:W-:Y:S04]  /*a320*/  STS [UR43+0x410], R2 ;  /* 0x00041002ff007988 */ /* 0x000fe8000800082b */
[----:B------:R-:W-:Y:S01]  /*a330*/  STS [UR43+0x414], R2 ;  /* 0x00041402ff007988 */ /* 0x000fe2000800082b */
[----:B-1----:R-:W-:Y:S05]  /*a340*/  IMAD.SHL.U32 R11, R18, 0x2, RZ ;  /* 0x00000002120b7824 */ /* 0x002fea00078e00ff */
[----:B------:R-:W-:Y:S04]  /*a350*/  LOP3.LUT R11, R11, 0xfffffffe, RZ, 0xc0, !PT ;  /* 0xfffffffe0b0b7812 */ /* 0x000fe800078ec0ff */
[----:B------:R-:W-:Y:S05]  /*a360*/  SHF.R.U64 R8, R11, 0x4, R8 ;  /* 0x000000040b087819 */ /* 0x000fea0000001208 */
[----:B------:R-:W-:Y:S01]  /*a370*/  STS [UR43+0x40c], R8 ;  /* 0x00040c08ff007988 */ /* 0x000fe2000800082b */
[----:B--2---:R-:W-:Y:S05]  /*a380*/  LOP3.LUT R7, R4, 0xf0, RZ, 0xb8, !PT ;  /* 0x000000f004077812 */ /* 0x004fea00078eb8ff */
[----:B------:R1:W-:Y:S04]  /*a390*/  STS [UR43+0x41c], R7 ;  /* 0x00041c07ff007988 */ /* 0x0003e8000800082b */
[----:B------:R-:W2:Y:S01]  /*a3a0*/  LDS R4, [UR43+0x41c] ;  /* 0x00041c2bff047984 */ /* 0x000ea20008000800 */
[----:B-1----:R-:W-:Y:S02]  /*a3b0*/  CS2R R6, SRZ ;  /* 0x0000000000067805 */ /* 0x002fe4000001ff00 */
[----:B--2---:R-:W-:Y:S01]  /*a3c0*/  LOP3.LUT R3, R4, 0xf00, RZ, 0xb8, !PT ;  /* 0x00000f0004037812 */ /* 0x004fe200078eb8ff */
[----:B------:R-:W-:Y:S04]  /*a3d0*/  VIADD R4, R14, 0xffffffff ;  /* 0xffffffff0e047836 */ /* 0x000fe80000000000 */
[----:B------:R-:W-:Y:S04]  /*a3e0*/  STS.64 [UR43+0x418], R2 ;  /* 0x00041802ff007988 */ /* 0x000fe80008000a2b */
[----:B------:R-:W1:Y:S04]  /*a3f0*/  LDS R10, [UR43+0x41c] ;  /* 0x00041c2bff0a7984 */ /* 0x000e680008000800 */
[----:B------:R2:W-:Y:S01]  /*a400*/  STS.128 [UR43+0x420], R4 ;  /* 0x00042004ff007988 */ /* 0x0005e20008000c2b */
[----:B-1----:R-:W-:Y:S05]  /*a410*/  LOP3.LUT R10, R10, 0xf000, RZ, 0xb8, !PT ;  /* 0x0000f0000a0a7812 */ /* 0x002fea00078eb8ff */
[----:B------:R2:W-:Y:S02]  /*a420*/  STS [UR43+0x41c], R10 ;  /* 0x00041c0aff007988 */ /* 0x0005e4000800082b */
.L_x_134:
[----:B------:R-:W-:Y:S05]  /*a430*/  BSYNC.RECONVERGENT B0 ;  /* 0x0000000000007941 */ /* 0x000fea0003800200 */
.L_x_133:
[----:B------:R-:W-:Y:S01]  /*a440*/  NOP ;  /* 0x0000000000007918 */ /* 0x000fe20000000000 */
[----:B------:R-:W1:Y:S01]  /*a450*/  LDS R9, [R9] ;  /* 0x0000000009097984 */ /* 0x000e620000000800 */
[----:B------:R-:W-:Y:S04]  /*a460*/  IADD3 R2, P0, PT, R0, UR56, RZ ;  /* 0x0000003800027c10 */ /* 0x000fe8000ff1e0ff */
[----:B------:R-:W-:Y:S05]  /*a470*/  IADD3.X R3, PT, PT, RZ, UR57, RZ, P0, !PT ;  /* 0x00000039ff037c10 */ /* 0x000fea00087fe4ff */
[----:B-1----:R3:W5:Y:S04]  /*a480*/  ATOMG.E.EXCH.STRONG.GPU PT, RZ, [R2], R9 ;  /* 0x0000000902ff73a8 */ /* 0x00276800041ee100 */
.L_x_132:
[----:B------:R-:W-:Y:S09]  /*a490*/  UISETP.NE.AND UP0, UPT, UR37, 0x8, UPT ;  /* 0x000000082500788c */ /* 0x000ff2000bf05270 */
[----:B------:R-:W-:Y:S05]  /*a4a0*/  BRA.U UP0, `(.L_x_135) ;  /* 0x0000000100047547 */ /* 0x000fea000b800000 */
[----:B------:R-:W-:Y:S05]  /*a4b0*/  BPT.TRAP 0x1 ;  /* 0x000000040000795c */ /* 0x000fea0000300000 */
.L_x_135:
[----:B------:R-:W-:Y:S01]  /*a4c0*/  ULEA UR6, UR5, UR43, 0x3 ;  /* 0x0000002b05067291 */ /* 0x000fe2000f8e18ff */
[----:B---3--:R-:W-:Y:S08]  /*a4d0*/  SHF.L.U32 R3, R87, 0x1f, RZ ;  /* 0x0000001f57037819 */ /* 0x008ff000000006ff */
[----:B-----5:R-:W3:Y:S02]  /*a4e0*/  SYNCS.PHASECHK.TRANS64.TRYWAIT P0, [UR6+0x160], R3 ;  /* 0x00016003ff0075a7 */ /* 0x020ee40008001106 */
[----:B---3--:R-:W-:Y:S05]  /*a4f0*/  @!P0 BRA `(.L_x_136) ;  /* 0x0000007c00348947 */ /* 0x008fea0003800000 */
.L_x_267:
[----:B------:R-:W-:Y:S09]  /*a500*/  UIMAD UR4, UR5, 0x14, UR36 ;  /* 0x00000014050478a4 */ /* 0x000ff2000f8e0224 */
[----:B------:R-:W1:Y:S04]  /*a510*/  LDS.U16 R89, [UR4+0x12] ;  /* 0x00001204ff597984 */ /* 0x000e680008000400 */
[----:B------:R-:W1:Y:S04]  /*a520*/  LDS R85, [UR4] ;  /* 0x00000004ff557984 */ /* 0x000e680008000800 */
[----:B------:R-:W1:Y:S04]  /*a530*/  LDS R84, [UR4+0x4] ;  /* 0x00000404ff547984 */ /* 0x000e680008000800 */
[----:B------:R-:W1:Y:S04]  /*a540*/  LDS R83, [UR4+0x8] ;  /* 0x00000804ff537984 */ /* 0x000e680008000800 */
[----:B------:R-:W1:Y:S01]  /*a550*/  LDS R82, [UR4+0xc] ;  /* 0x00000c04ff527984 */ /* 0x000e620008000800 */
[----:B------:R-:W-:Y:S01]  /*a560*/  @!PT LDS RZ, [RZ] ;  /* 0x00000000fffff984 */ /* 0x000fe20000000800 */
[----:B------:R-:W-:Y:S01]  /*a570*/  @!PT LDS RZ, [RZ] ;  /* 0x00000000fffff984 */ /* 0x000fe20000000800 */
[----:B------:R-:W-:Y:S01]  /*a580*/  @!PT LDS RZ, [RZ] ;  /* 0x00000000fffff984 */ /* 0x000fe20000000800 */
[----:B------:R-:W-:Y:S01]  /*a590*/  @!PT LDS RZ, [RZ] ;  /* 0x00000000fffff984 */ /* 0x000fe20000000800 */
[----:B------:R5:W-:Y:S06]  /*a5a0*/  MEMBAR.ALL.CTA ;  /* 0x0000000000007992 */ /* 0x000bec0000008000 */
[----:B-----5:R-:W1:Y:S01]  /*a5b0*/  FENCE.VIEW.ASYNC.S ;  /* 0x00000000000073c6 */ /* 0x020e620000000000 */
[----:B------:R-:W-:Y:S05]  /*a5c0*/  BRA.U UP0, `(.L_x_137) ;  /* 0x0000000100047547 */ /* 0x000fea000b800000 */
[----:B------:R-:W-:Y:S05]  /*a5d0*/  BPT.TRAP 0x1 ;  /* 0x000000040000795c */ /* 0x000fea0000300000 */
.L_x_137:
[----:B------:R-:W-:Y:S01]  /*a5e0*/  UIADD3 UR4, UPT, UPT, UR6, 0x1a0, URZ ;  /* 0x000001a006047890 */ /* 0x000fe2000fffe0ff */
[----:B------:R-:W-:Y:S01]  /*a5f0*/  IMAD.WIDE R100, R17, 0xc, R98 ;  /* 0x0000000c11647825 */ /* 0x000fe200078e0262 */
[----:B------:R-:W-:Y:S01]  /*a600*/  USHF.L.U32 UR41, UR18, 0x6, URZ ;  /* 0x0000000612297899 */ /* 0x000fe200080006ff */
[----:B------:R-:W-:Y:S01]  /*a610*/  ISETP.NE.OR P1, PT, R94, RZ, !P2 ;  /* 0x000000ff5e00720c */ /* 0x000fe20005725670 */
[----:B------:R-:W-:Y:S01]  /*a620*/  UPRMT UR4, UR52, 0x654, UR4 ;  /* 0x0000065434047896 */ /* 0x000fe20008000004 */
[----:B------:R-:W-:Y:S01]  /*a630*/  BSSY.RECONVERGENT B0, `(.L_x_138) ;  /* 0x000000b000007945 */ /* 0x000fe20003800200 */
[----:B------:R-:W-:Y:S01]  /*a640*/  USHF.L.U32 UR42, UR19, 0x8, URZ ;  /* 0x00000008132a7899 */ /* 0x000fe200080006ff */
[----:B------:R-:W-:Y:S01]  /*a650*/  LOP3.LUT P0, RZ, R81, 0x3f0, RZ, 0xc0, !PT ;  /* 0x000003f051ff7812 */ /* 0x000fe2000780c0ff */
[----:B------:R-:W-:Y:S05]  /*a660*/  UIADD3 UR55, UPT, UPT, UR5, 0x1, URZ ;  /* 0x0000000105377890 */ /* 0x000fea000fffe0ff */
[----:B-1----:R-:W-:Y:S01]  /*a670*/  SYNCS.ARRIVE.TRANS64.RED.A1T0 RZ, [UR4], RZ ;  /* 0x000000ffffff79a7 */ /* 0x002fe20008100404 */
[----:B------:R1:W5:Y:S02]  /*a680*/  LDG.E R100, desc[UR50][R100.64+0x8] ;  /* 0x0000083264647981 */ /* 0x000364000c1e1900 */
[----:B------:R-:W-:Y:S05]  /*a690*/  @P1 BRA `(.L_x_139) ;  /* 0x0000000000101947 */ /* 0x000fea0003800000 */
[----:B------:R-:W-:Y:S04]  /*a6a0*/  DEPBAR {5,4,3,2,1,0} ;  /* 0x0000003f0000791a */ /* 0x000fe80000000000 */
[----:B------:R-:W2:Y:S02]  /*a6b0*/  CCTL.E.C.LDCU.IV.DEEP [UR56] ;  /* 0x0000000038007540 */ /* 0x000ea40009c08000 */
[----:B--2---:R2:W-:Y:S01]  /*a6c0*/  UTMACCTL.IV [UR56] ;  /* 0x00000000380079b9 */ /* 0x0045e20008000000 */
[----:B------:R-:W-:Y:S01]  /*a6d0*/  NOP ;  /* 0x0000000000007918 */ /* 0x000fe20000000000 */
.L_x_139:
[----:B--2---:R-:W-:Y:S05]  /*a6e0*/  BSYNC.RECONVERGENT B0 ;  /* 0x0000000000007941 */ /* 0x004fea0003800200 */
.L_x_138:
[----:B------:R-:W-:Y:S04]  /*a6f0*/  BSSY.RECONVERGENT B6, `(.L_x_140) ;  /* 0x0000021000067945 */ /* 0x000fe80003800200 */
[----:B------:R-:W-:Y:S05]  /*a700*/  @!P0 BRA `(.L_x_141) ;  /* 0x00000000007c8947 */ /* 0x000fea0003800000 */
[----:B------:R-:W2:Y:S01]  /*a710*/  LDCU.64 UR8, c[0x4][0x80] ;  /* 0x01001000ff0877ac */ /* 0x000ea20008000a00 */
[----:B------:R-:W-:Y:S01]  /*a720*/  MOV R2, 0x0 ;  /* 0x0000000000027802 */ /* 0x000fe20000000f00 */
[----:B------:R-:W-:Y:S02]  /*a730*/  HFMA2 R12, -RZ, RZ, 0, 5.9604644775390625e-08 ;  /* 0x00000001ff0c7431 */ /* 0x000fe400000001ff */
[----:B------:R-:W-:Y:S01]  /*a740*/  IMAD.MOV.U32 R8, RZ, RZ, 0x70 ;  /* 0x00000070ff087424 */ /* 0x000fe200078e00ff */
[----:B----4-:R4:W1:Y:S01]  /*a750*/  LDC.64 R14, c[0x4][R2] ;  /* 0x01000000020e7b82 */ /* 0x0108620000000a00 */
[----:B------:R-:W3:Y:S01]  /*a760*/  LDCU.64 UR6, c[0x4][0x88] ;  /* 0x01001100ff0677ac */ /* 0x000ee20008000a00 */
[----:B------:R-:W-:Y:S01]  /*a770*/  IMAD.MOV.U32 R13, RZ, RZ, RZ ;  /* 0x000000ffff0d7224 */ /* 0x000fe200078e00ff */
[----:B------:R-:W3:Y:S01]  /*a780*/  LDCU.64 UR4, c[0x4][0x8] ;  /* 0x01000100ff0477ac */ /* 0x000ee20008000a00 */
[----:B--2---:R-:W-:Y:S01]  /*a790*/  MOV R5, UR9 ;  /* 0x0000000900057c02 */ /* 0x004fe20008000f00 */
[----:B------:R-:W-:Y:S01]  /*a7a0*/  IMAD.U32 R4, RZ, RZ, UR8 ;  /* 0x00000008ff047e24 */ /* 0x000fe2000f8e00ff */
[----:B---3--:R-:W-:Y:S01]  /*a7b0*/  MOV R7, UR7 ;  /* 0x0000000700077c02 */ /* 0x008fe20008000f00 */
[----:B------:R-:W-:Y:S01]  /*a7c0*/  IMAD.U32 R6, RZ, RZ, UR6 ;  /* 0x00000006ff067e24 */ /* 0x000fe2000f8e00ff */
[----:B------:R-:W-:Y:S01]  /*a7d0*/  MOV R11, UR5 ;  /* 0x00000005000b7c02 */ /* 0x000fe20008000f00 */
[----:B------:R-:W-:Y:S02]  /*a7e0*/  IMAD.U32 R10, RZ, RZ, UR4 ;  /* 0x00000004ff0a7e24 */ /* 0x000fe4000f8e00ff */
[----:B------:R-:W-:Y:S07]  /*a7f0*/  LEPC R20, `(.L_x_142) ;  /* 0x000000001014794e */ /* 0x000fee0000000000 */
[----:B-1--45:R-:W-:Y:S05]  /*a800*/  CALL.ABS.NOINC R14 ;  /* 0x000000000e007343 */ /* 0x032fea0003c00000 */
.L_x_142:
[----:B------:R-:W1:Y:S01]  /*a810*/  LDCU.64 UR8, c[0x4][0x80] ;  /* 0x01001000ff0877ac */ /* 0x000e620008000a00 */
[----:B------:R-:W2:Y:S01]  /*a820*/  LDC.64 R2, c[0x4][R2] ;  /* 0x0100000002027b82 */ /* 0x000ea20000000a00 */
[----:B------:R-:W-:Y:S02]  /*a830*/  HFMA2 R12, -RZ, RZ, 0, 5.9604644775390625e-08 ;  /* 0x00000001ff0c7431 */ /* 0x000fe400000001ff */
[----:B------:R-:W-:Y:S02]  /*a840*/  IMAD.MOV.U32 R8, RZ, RZ, 0x70 ;  /* 0x00000070ff087424 */ /* 0x000fe400078e00ff */
[----:B------:R-:W-:Y:S01]  /*a850*/  IMAD.MOV.U32 R13, RZ, RZ, RZ ;  /* 0x000000ffff0d7224 */ /* 0x000fe200078e00ff */
[----:B------:R-:W3:Y:S01]  /*a860*/  LDCU.64 UR6, c[0x4][0x88] ;  /* 0x01001100ff0677ac */ /* 0x000ee20008000a00 */
[----:B------:R-:W4:Y:S01]  /*a870*/  LDCU.64 UR4, c[0x4][0x8] ;  /* 0x01000100ff0477ac */ /* 0x000f220008000a00 */
[----:B-1----:R-:W-:Y:S02]  /*a880*/  MOV R4, UR8 ;  /* 0x0000000800047c02 */ /* 0x002fe40008000f00 */
[----:B------:R-:W-:Y:S02]  /*a890*/  MOV R5, UR9 ;  /* 0x0000000900057c02 */ /* 0x000fe40008000f00 */
[----:B---3--:R-:W-:Y:S01]  /*a8a0*/  MOV R7, UR7 ;  /* 0x0000000700077c02 */ /* 0x008fe20008000f00 */
[----:B------:R-:W-:Y:S01]  /*a8b0*/  IMAD.U32 R6, RZ, RZ, UR6 ;  /* 0x00000006ff067e24 */ /* 0x000fe2000f8e00ff */
[----:B----4-:R-:W-:Y:S01]  /*a8c0*/  MOV R11, UR5 ;  /* 0x00000005000b7c02 */ /* 0x010fe20008000f00 */
[----:B------:R-:W-:Y:S02]  /*a8d0*/  IMAD.U32 R10, RZ, RZ, UR4 ;  /* 0x00000004ff0a7e24 */ /* 0x000fe4000f8e00ff */
[----:B------:R-:W-:Y:S07]  /*a8e0*/  LEPC R20, `(.L_x_141) ;  /* 0x000000001014794e */ /* 0x000fee0000000000 */
[----:B--2---:R-:W-:Y:S05]  /*a8f0*/  CALL.ABS.NOINC R2 ;  /* 0x0000000002007343 */ /* 0x004fea0003c00000 */
.L_x_141:
[----:B------:R-:W-:Y:S05]  /*a900*/  BSYNC.RECONVERGENT B6 ;  /* 0x0000000000067941 */ /* 0x000fea0003800200 */
.L_x_140:
[----:B------:R-:W-:Y:S01]  /*a910*/  ISETP.NE.AND P0, PT, R94, RZ, PT ;  /* 0x000000ff5e00720c */ /* 0x000fe20003f05270 */
[----:B------:R-:W-:Y:S01]  /*a920*/  BSSY B0, `(.L_x_143) ;  /* 0x0000009000007945 */ /* 0x000fe20003800000 */
[----:B------:R-:W-:Y:S04]  /*a930*/  PLOP3.LUT P1, PT, PT, PT, PT, 0x8, 0x80 ;  /* 0x000000000080781c */ /* 0x000fe80003f2e170 */
[----:B-1----:R-:W-:Y:S07]  /*a940*/  P2R R101, PR, RZ, 0x2 ;  /* 0x00000002ff657803 */ /* 0x002fee0000000000 */
[----:B------:R-:W-:Y:S05]  /*a950*/  @P0 BRA `(.L_x_144) ;  /* 0x0000000000140947 */ /* 0x000fea0003800000 */
[----:B------:R-:W-:Y:S03]  /*a960*/  UMOV UR4, 0xffffffff ;  /* 0xffffffff00047882 */ /* 0x000fe60000000000 */
[----:B------:R-:W-:Y:S05]  /*a970*/  BRA.DIV UR4, `(.L_x_145) ;  /* 0x0000007a042c7947 */ /* 0x000fea000b800000 */
[----:B------:R-:W-:Y:S11]  /*a980*/  ELECT P6, URZ, PT ;  /* 0x0000000000ff782f */ /* 0x000ff600038c0000 */
[----:B------:R-:W-:Y:S02]  /*a990*/  @!UPT UIADD3 URZ, UPT, UPT, URZ, URZ, URZ ;  /* 0x000000fffffff290 */ /* 0x000fe4000fffe0ff */
.L_x_269:
[----:B------:R-:W-:Y:S07]  /*a9a0*/  P2R R101, PR, RZ, 0x40 ;  /* 0x00000040ff657803 */ /* 0x000fee0000000000 */
.L_x_144:
[----:B------:R-:W-:Y:S05]  /*a9b0*/  BSYNC B0 ;  /* 0x0000000000007941 */ /* 0x000fea0003800000 */
.L_x_143:
[----:B------:R-:W-:Y:S02]  /*a9c0*/  ISETP.NE.U32.AND P0, PT, R78, RZ, PT ;  /* 0x000000ff4e00720c */ /* 0x000fe40003f05070 */
[----:B------:R-:W-:Y:S02]  /*a9d0*/  LOP3.LUT R91, R91, 0x1, RZ, 0x3c, !PT ;  /* 0x000000015b5b7812 */ /* 0x000fe400078e3cff */
[----:B------:R-:W-:Y:S02]  /*a9e0*/  ISETP.NE.AND.EX P1, PT, R79, RZ, PT, P0 ;  /* 0x000000ff4f00720c */ /* 0x000fe40003f25300 */
[----:B------:R-:W-:Y:S04]  /*a9f0*/  ISETP.NE.U32.AND P0, PT, R76, RZ, PT ;  /* 0x000000ff4c00720c */ /* 0x000fe80003f05070 */
[----:B------:R-:W-:Y:S07]  /*aa00*/  ISETP.NE.AND.EX P0, PT, R77, RZ, PT, P0 ;  /* 0x000000ff4d00720c */ /* 0x000fee0003f05300 */
[----:B------:R-:W1:Y:S08]  /*aa10*/  @P1 LDC.64 R8, c[0x0][0x8b8] ;  /* 0x00022e00ff081b82 */ /* 0x000e700000000a00 */
[----:B---3--:R-:W2:Y:S02]  /*aa20*/  @P0 LDC.64 R2, c[0x0][0x890] ;  /* 0x00022400ff020b82 */ /* 0x008ea40000000a00 */
[C---:B--2---:R-:W-:Y:S04]  /*aa30*/  @P0 IMAD.WIDE R2, R17.reuse, 0x8, R2 ;  /* 0x0000000811020825 */ /* 0x044fe800078e0202 */
[----:B-1----:R-:W-:Y:S01]  /*aa40*/  @P1 IMAD.WIDE R8, R17, 0x8, R8 ;  /* 0x0000000811081825 */ /* 0x002fe200078e0208 */
[----:B------:R1:W2:Y:S04]  /*aa50*/  @P0 LDG.E.64 R4, desc[UR50][R2.64] ;  /* 0x0000003202040981 */ /* 0x0002a8000c1e1b00 */
[----:B------:R-:W3:Y:S01]  /*aa60*/  @P1 LDG.E.64 R6, desc[UR50][R8.64] ;  /* 0x0000003208061981 */ /* 0x000ee2000c1e1b00 */
[----:B-1----:R-:W-:Y:S03]  /*aa70*/  SHF.L.U32 R2, R91, 0x1f, RZ ;  /* 0x0000001f5b027819 */ /* 0x002fe600000006ff */
[----:B--2---:R1:W5:Y:S04]  /*aa80*/  @P0 LD.E R48, desc[UR50][R4.64] ;  /* 0x0000003204300980 */ /* 0x004368000c101900 */
[----:B---3--:R1:W5:Y:S01]  /*aa90*/  @P1 LD.E R47, desc[UR50][R6.64] ;  /* 0x00000032062f1980 */ /* 0x008362000c101900 */
[----:B------:R-:W-:Y:S05]  /*aaa0*/  @P0 BRA `(.L_x_146) ;  /* 0x0000000000240947 */ /* 0x000fea0003800000 */
[----:B------:R-:W-:Y:S04]  /*aab0*/  ISETP.NE.U32.AND P0, PT, RZ, UR38, PT ;  /* 0x00000026ff007c0c */ /* 0x000fe8000bf05070 */
[----:B------:R-:W-:Y:S11]  /*aac0*/  ISETP.NE.AND.EX P0, PT, RZ, UR39, PT, P0 ;  /* 0x00000027ff007c0c */ /* 0x000ff6000bf05300 */
[----:B------:R-:W-:Y:S02]  /*aad0*/  @!UPT UIADD3 URZ, UPT, UPT, URZ, URZ, URZ ;  /* 0x000000fffffff290 */ /* 0x000fe4000fffe0ff */
[----:B------:R-:W2:Y:S08]  /*aae0*/  @P0 LDC R0, c[0x0][0x898] ;  /* 0x00022600ff000b82 */ /* 0x000eb00000000800 */
[----:B-1----:R-:W1:Y:S01]  /*aaf0*/  @P0 LDC.64 R4, c[0x0][0x888] ;  /* 0x00022200ff040b82 */ /* 0x002e620000000a00 */
[----:B--2---:R-:W-:Y:S04]  /*ab00*/  @P0 IMAD R0, R17, R0, RZ ;  /* 0x0000000011000224 */ /* 0x004fe800078e02ff */
[----:B-1----:R-:W-:Y:S05]  /*ab10*/  @P0 IMAD.WIDE R4, R0, 0x4, R4 ;  /* 0x0000000400040825 */ /* 0x002fea00078e0204 */
[----:B-----5:R2:W5:Y:S02]  /*ab20*/  @P0 LDG.E R48, desc[UR50][R4.64] ;  /* 0x0000003204300981 */ /* 0x020564000c1e1900 */
[----:B--2---:R-:W3:Y:S02]  /*ab30*/  @!P0 LDC R48, c[0x0][0x880] ;  /* 0x00022000ff308b82 */ /* 0x004ee40000000800 */
.L_x_146:
        /* <DEDUP_REMOVED lines=9> */
[----:B--2---:R-:W1:Y:S02]  /*abd0*/  @!P0 LDC R47, c[0x0][0x8a8] ;  /* 0x00022a00ff2f8b82 */ /* 0x004e640000000800 */
.L_x_147:
[----:B------:R-:W2:Y:S01]  /*abe0*/  SYNCS.PHASECHK.TRANS64.TRYWAIT P0, [UR43+0x30], R2 ;  /* 0x00003002ff0075a7 */ /* 0x000ea2000800112b */
[----:B------:R-:W-:Y:S01]  /*abf0*/  LEA R97, R90, UR43, 0x3 ;  /* 0x0000002b5a617c11 */ /* 0x000fe2000f8e18ff */
[----:B------:R-:W-:Y:S01]  /*ac00*/  BSSY B0, `(.L_x_148) ;  /* 0x0000008000007945 */ /* 0x000fe20003800000 */
[----:B------:R-:W-:Y:S01]  /*ac10*/  SHF.L.U32 R0, R88, 0x1f, RZ ;  /* 0x0000001f58007819 */ /* 0x000fe200000006ff */
[----:B------:R-:W-:Y:S02]  /*ac20*/  VIADD R86, R92, UR43 ;  /* 0x0000002b5c567c36 */ /* 0x000fe40008000000 */
[----:B------:R-:W-:Y:S01]  /*ac30*/  IMAD.MOV.U32 R71, RZ, RZ, RZ ;  /* 0x000000ffff477224 */ /* 0x000fe200078e00ff */
[----:B------:R1:W1:Y:S01]  /*ac40*/  SYNCS.PHASECHK.TRANS64.TRYWAIT P2, [R97+URZ+0x100], R0 ;  /* 0x00010000610075a7 */ /* 0x00026200080411ff */
[----:B--2---:R-:W-:Y:S05]  /*ac50*/  @P0 BRA `(.L_x_149) ;  /* 0x0000000000080947 */ /* 0x004fea0003800000 */
[----:B------:R-:W2:Y:S02]  /*ac60*/  SYNCS.PHASECHK.TRANS64.TRYWAIT P0, [UR43+0x30], R2 ;  /* 0x00003002ff0075a7 */ /* 0x000ea4000800112b */
[----:B--2---:R-:W-:Y:S05]  /*ac70*/  @!P0 BRA `(.L_x_150) ;  /* 0x0000007400848947 */ /* 0x004fea0003800000 */
.L_x_149:
[----:B------:R-:W-:Y:S05]  /*ac80*/  BSYNC B0 ;  /* 0x0000000000007941 */ /* 0x000fea0003800000 */
.L_x_148:
[----:B---3-5:R-:W-:Y:S01]  /*ac90*/  FSETP.NEU.AND P0, PT, R48, RZ, PT ;  /* 0x000000ff3000720b */ /* 0x028fe20003f0d000 */
[----:B------:R-:W-:Y:S01]  /*aca0*/  IMAD.MOV.U32 R70, RZ, RZ, RZ ;  /* 0x000000ffff467224 */ /* 0x000fe200078e00ff */
[----:B------:R-:W-:Y:S02]  /*acb0*/  CS2R R68, SRZ ;  /* 0x0000000000447805 */ /* 0x000fe4000001ff00 */
[----:B------:R-:W-:Y:S02]  /*acc0*/  CS2R R74, SRZ ;  /* 0x00000000004a7805 */ /* 0x000fe4000001ff00 */
[----:B------:R-:W-:Y:S02]  /*acd0*/  CS2R R72, SRZ ;  /* 0x0000000000487805 */ /* 0x000fe4000001ff00 */
[----:B------:R-:W-:Y:S02]  /*ace0*/  CS2R R62, SRZ ;  /* 0x00000000003e7805 */ /* 0x000fe4000001ff00 */
[----:B------:R-:W-:Y:S02]  /*acf0*/  CS2R R60, SRZ ;  /* 0x00000000003c7805 */ /* 0x000fe4000001ff00 */
[----:B------:R-:W-:Y:S02]  /*ad00*/  CS2R R58, SRZ ;  /* 0x00000000003a7805 */ /* 0x000fe4000001ff00 */
[----:B------:R-:W-:Y:S02]  /*ad10*/  CS2R R56, SRZ ;  /* 0x0000000000387805 */ /* 0x000fe4000001ff00 */
[----:B------:R-:W-:Y:S01]  /*ad20*/  ISETP.GE.AND P1, PT, R100, 0x1, PT ;  /* 0x000000016400780c */ /* 0x000fe20003f26270 */
[----:B------:R-:W-:Y:S01]  /*ad30*/  IMAD R54, R90, 0x80, R93 ;  /* 0x000000805a367824 */ /* 0x000fe200078e025d */
[----:B------:R-:W-:Y:S02]  /*ad40*/  CS2R R38, SRZ ;  /* 0x0000000000267805 */ /* 0x000fe4000001ff00 */
[----:B------:R-:W-:Y:S01]  /*ad50*/  CS2R R36, SRZ ;  /* 0x0000000000247805 */ /* 0x000fe2000001ff00 */
[----:B--2---:R-:W-:Y:S01]  /*ad60*/  @P0 IMAD R2, R95, 0x2, R86 ;  /* 0x000000025f020824 */ /* 0x004fe200078e0256 */
[----:B------:R-:W-:Y:S05]  /*ad70*/  @P0 WARPSYNC.ALL ;  /* 0x0000000000000948 */ /* 0x000fea0003800000 */
[----:B------:R2:W3:Y:S01]  /*ad80*/  @P0 LDSM.16.MT88.4 R68, [R2+0x1000] ;  /* 0x001000000244083b */ /* 0x0004e20000004200 */
[----:B------:R-:W-:Y:S02]  /*ad90*/  CS2R R34, SRZ ;  /* 0x0000000000227805 */ /* 0x000fe4000001ff00 */
[----:B------:R-:W-:Y:S02]  /*ada0*/  CS2R R32, SRZ ;  /* 0x0000000000207805 */ /* 0x000fe4000001ff00 */
[----:B------:R-:W-:Y:S02]  /*adb0*/  CS2R R30, SRZ ;  /* 0x00000000001e7805 */ /* 0x000fe4000001ff00 */
[----:B------:R-:W-:Y:S02]  /*adc0*/  CS2R R28, SRZ ;  /* 0x00000000001c7805 */ /* 0x000fe4000001ff00 */
[----:B------:R-:W-:Y:S01]  /*add0*/  CS2R R26, SRZ ;  /* 0x00000000001a7805 */ /* 0x000fe2000001ff00 */
[----:B------:R2:W2:Y:S01]  /*ade0*/  @P0 LDSM.16.MT88.4 R72, [R2+0x1800] ;  /* 0x001800000248083b */ /* 0x0004a20000004200 */
[----:B------:R-:W-:Y:S02]  /*adf0*/  CS2R R24, SRZ ;  /* 0x0000000000187805 */ /* 0x000fe4000001ff00 */
[----:B------:R-:W-:Y:S02]  /*ae00*/  CS2R R18, SRZ ;  /* 0x0000000000127805 */ /* 0x000fe4000001ff00 */
[----:B------:R-:W-:Y:S02]  /*ae10*/  CS2R R16, SRZ ;  /* 0x0000000000107805 */ /* 0x000fe4000001ff00 */
[----:B----4-:R-:W-:Y:S02]  /*ae20*/  CS2R R14, SRZ ;  /* 0x00000000000e7805 */ /* 0x010fe4000001ff00 */
[----:B------:R-:W-:Y:S01]  /*ae30*/  CS2R R12, SRZ ;  /* 0x00000000000c7805 */ /* 0x000fe2000001ff00 */
[----:B------:R4:W2:Y:S01]  /*ae40*/  @P0 LDSM.16.MT88.4 R60, [R92+UR43+0x1000] ;  /* 0x0010002b5c3c083b */ /* 0x0008a20008004200 */
[----:B------:R-:W-:Y:S02]  /*ae50*/  CS2R R10, SRZ ;  /* 0x00000000000a7805 */ /* 0x000fe4000001ff00 */
[----:B------:R-:W-:Y:S02]  /*ae60*/  CS2R R8, SRZ ;  /* 0x0000000000087805 */ /* 0x000fe4000001ff00 */
[----:B-1----:R-:W-:Y:S02]  /*ae70*/  CS2R R6, SRZ ;  /* 0x0000000000067805 */ /* 0x002fe4000001ff00 */
[----:B------:R-:W-:Y:S01]  /*ae80*/  CS2R R4, SRZ ;  /* 0x0000000000047805 */ /* 0x000fe2000001ff00 */
[----:B------:R-:W-:Y:S01]  /*ae90*/  VIADD R102, R86, 0x1000 ;  /* 0x0000100056667836 */ /* 0x000fe20000000000 */
[----:B------:R4:W1:Y:S01]  /*aea0*/  @P0 LDSM.16.MT88.4 R56, [R92+UR43+0x1800] ;  /* 0x0018002b5c38083b */ /* 0x0008620008004200 */
[----:B------:R-:W-:Y:S05]  /*aeb0*/  @!P1 BRA `(.L_x_151) ;  /* 0x0000000000d49947 */ /* 0x000fea0003800000 */
[----:B------:R-:W-:Y:S01]  /*aec0*/  SHF.R.U32.HI R3, RZ, 0x15, R54 ;  /* 0x00000015ff037819 */ /* 0x000fe20000011636 */
[----:B------:R-:W-:Y:S03]  /*aed0*/  BSSY B0, `(.L_x_152) ;  /* 0x0000006000007945 */ /* 0x000fe60003800000 */
[----:B------:R-:W-:Y:S01]  /*aee0*/  LOP3.LUT P0, RZ, R3, 0x3, R80, 0x48, !PT ;  /* 0x0000000303ff7812 */ /* 0x000fe20007804850 */
[----:B------:R-:W-:Y:S01]  /*aef0*/  @!UPT UIADD3 URZ, UPT, UPT, URZ, URZ, URZ ;  /* 0x000000fffffff290 */ /* 0x000fe2000fffe0ff */
[----:B------:R-:W-:Y:S11]  /*af00*/  @P2 BRA `(.L_x_153) ;  /* 0x0000000000082947 */ /* 0x000ff60003800000 */
[----:B------:R-:W5:Y:S02]  /*af10*/  SYNCS.PHASECHK.TRANS64.TRYWAIT P1, [R97+URZ+0x100], R0 ;  /* 0x00010000610075a7 */ /* 0x000f6400080211ff */
[----:B-----5:R-:W-:Y:S05]  /*af20*/  @!P1 BRA `(.L_x_154) ;  /* 0x0000007000f09947 */ /* 0x020fea0003800000 */
.L_x_153:
[----:B------:R-:W-:Y:S05]  /*af30*/  BSYNC B0 ;  /* 0x0000000000007941 */ /* 0x000fea0003800000 */
.L_x_152:
[----:B------:R-:W-:Y:S05]  /*af40*/  @!P0 BRA `(.L_x_155) ;  /* 0x0000000000408947 */ /* 0x000fea0003800000 */
[----:B------:R-:W5:Y:S01]  /*af50*/  LDCU.64 UR8, c[0x4][0x70] ;  /* 0x01000e00ff0877ac */ /* 0x000f620008000a00 */
[----:B------:R-:W-:Y:S01]  /*af60*/  MOV R3, 0x0 ;  /* 0x0000000000037802 */ /* 0x000fe20000000f00 */
[----:B------:R-:W-:Y:S02]  /*af70*/  HFMA2 R12, -RZ, RZ, 0, 5.9604644775390625e-08 ;  /* 0x00000001ff0c7431 */ /* 0x000fe400000001ff */
[----:B------:R-:W-:Y:S02]  /*af80*/  IMAD.MOV.U32 R8, RZ, RZ, 0x192 ;  /* 0x00000192ff087424 */ /* 0x000fe400078e00ff */
[----:B------:R-:W-:Y:S01]  /*af90*/  IMAD.MOV.U32 R13, RZ, RZ, RZ ;  /* 0x000000ffff0d7224 */ /* 0x000fe200078e00ff */
[----:B------:R-:W3:Y:S01]  /*afa0*/  LDCU.64 UR6, c[0x4][0x78] ;  /* 0x01000f00ff0677ac */ /* 0x000ee20008000a00 */
[----:B--2---:R-:W2:Y:S01]  /*afb0*/  LDC.64 R2, c[0x4][R3] ;  /* 0x0100000003027b82 */ /* 0x004ea20000000a00 */
[----:B------:R-:W4:Y:S01]  /*afc0*/  LDCU.64 UR4, c[0x4][0x10] ;  /* 0x01000200ff0477ac */ /* 0x000f220008000a00 */
[----:B-----5:R-:W-:Y:S01]  /*afd0*/  MOV R5, UR9 ;  /* 0x0000000900057c02 */ /* 0x020fe20008000f00 */
[----:B------:R-:W-:Y:S01]  /*afe0*/  IMAD.U32 R4, RZ, RZ, UR8 ;  /* 0x00000008ff047e24 */ /* 0x000fe2000f8e00ff */
[----:B---3--:R-:W-:Y:S01]  /*aff0*/  MOV R7, UR7 ;  /* 0x0000000700077c02 */ /* 0x008fe20008000f00 */
[----:B------:R-:W-:Y:S01]  /*b000*/  IMAD.U32 R6, RZ, RZ, UR6 ;  /* 0x00000006ff067e24 */ /* 0x000fe2000f8e00ff */
[----:B----4-:R-:W-:Y:S01]  /*b010*/  MOV R11, UR5 ;  /* 0x00000005000b7c02 */ /* 0x010fe20008000f00 */
[----:B------:R-:W-:Y:S02]  /*b020*/  IMAD.U32 R10, RZ, RZ, UR4 ;  /* 0x00000004ff0a7e24 */ /* 0x000fe4000f8e00ff */
[----:B------:R-:W-:Y:S07]  /*b030*/  LEPC R20, `(.L_x_155) ;  /* 0x000000001014794e */ /* 0x000fee0000000000 */
[----:B-12---:R-:W-:Y:S05]  /*b040*/  CALL.ABS.NOINC R2 ;  /* 0x0000000002007343 */ /* 0x006fea0003c00000 */
.L_x_155:
[----:B------:R-:W-:Y:S05]  /*b050*/  WARPSYNC.ALL ;  /* 0x0000000000007948 */ /* 0x000fea0003800000 */
[C---:B------:R-:W-:Y:S01]  /*b060*/  R2UR UR4, R54.reuse ;  /* 0x00000000360472ca */ /* 0x040fe200000e0000 */
[----:B------:R-:W-:Y:S05]  /*b070*/  VIADD R3, R54, 0x100000 ;  /* 0x0010000036037836 */ /* 0x000fea0000000000 */
[----:B------:R-:W-:Y:S04]  /*b080*/  SHF.R.U32.HI R3, RZ, 0x15, R3 ;  /* 0x00000015ff037819 */ /* 0x000fe80000011603 */
[----:B------:R-:W-:Y:S03]  /*b090*/  LOP3.LUT P0, RZ, R3, 0x3, R80, 0x48, !PT ;  /* 0x0000000303ff7812 */ /* 0x000fe60007804850 */
[----:B------:R-:W1:Y:S10]  /*b0a0*/  LDTM.16dp256bit.x4 R24, tmem[UR4] ;  /* 0x00000004001879ee */ /* 0x000e740008120000 */
[----:B-1----:R-:W-:Y:S05]  /*b0b0*/  @!P0 BRA `(.L_x_156) ;  /* 0x0000000000408947 */ /* 0x002fea0003800000 */
[----:B------:R-:W1:Y:S01]  /*b0c0*/  LDCU.64 UR8, c[0x4][0x70] ;  /* 0x01000e00ff0877ac */ /* 0x000e620008000a00 */
[----:B------:R-:W-:Y:S01]  /*b0d0*/  MOV R3, 0x0 ;  /* 0x0000000000037802 */ /* 0x000fe20000000f00 */
[----:B------:R-:W-:Y:S02]  /*b0e0*/  HFMA2 R12, -RZ, RZ, 0, 5.9604644775390625e-08 ;  /* 0x00000001ff0c7431 */ /* 0x000fe400000001ff */
[----:B------:R-:W-:Y:S02]  /*b0f0*/  IMAD.MOV.U32 R8, RZ, RZ, 0x192 ;  /* 0x00000192ff087424 */ /* 0x000fe400078e00ff */
[----:B------:R-:W-:Y:S01]  /*b100*/  IMAD.MOV.U32 R13, RZ, RZ, RZ ;  /* 0x000000ffff0d7224 */ /* 0x000fe200078e00ff */
[----:B------:R-:W5:Y:S01]  /*b110*/  LDCU.64 UR6, c[0x4][0x78] ;  /* 0x01000f00ff0677ac */ /* 0x000f620008000a00 */
[----:B--2---:R-:W2:Y:S01]  /*b120*/  LDC.64 R2, c[0x4][R3] ;  /* 0x0100000003027b82 */ /* 0x004ea20000000a00 */
[----:B------:R-:W3:Y:S01]  /*b130*/  LDCU.64 UR4, c[0x4][0x10] ;  /* 0x01000200ff0477ac */ /* 0x000ee20008000a00 */
[----:B-1----:R-:W-:Y:S01]  /*b140*/  MOV R5, UR9 ;  /* 0x0000000900057c02 */ /* 0x002fe20008000f00 */
[----:B------:R-:W-:Y:S01]  /*b150*/  IMAD.U32 R4, RZ, RZ, UR8 ;  /* 0x00000008ff047e24 */ /* 0x000fe2000f8e00ff */
[----:B-----5:R-:W-:Y:S01]  /*b160*/  MOV R7, UR7 ;  /* 0x0000000700077c02 */ /* 0x020fe20008000f00 */
[----:B------:R-:W-:Y:S01]  /*b170*/  IMAD.U32 R6, RZ, RZ, UR6 ;  /* 0x00000006ff067e24 */ /* 0x000fe2000f8e00ff */
[----:B---3--:R-:W-:Y:S01]  /*b180*/  MOV R11, UR5 ;  /* 0x00000005000b7c02 */ /* 0x008fe20008000f00 */
[----:B------:R-:W-:Y:S02]  /*b190*/  IMAD.U32 R10, RZ, RZ, UR4 ;  /* 0x00000004ff0a7e24 */ /* 0x000fe4000f8e00ff */
[----:B------:R-:W-:Y:S07]  /*b1a0*/  LEPC R20, `(.L_x_156) ;  /* 0x000000001014794e */ /* 0x000fee0000000000 */
[----:B--2-4-:R-:W-:Y:S05]  /*b1b0*/  CALL.ABS.NOINC R2 ;  /* 0x0000000002007343 */ /* 0x014fea0003c00000 */
.L_x_156:
[----:B------:R-:W-:Y:S05]  /*b1c0*/  WARPSYNC.ALL ;  /* 0x0000000000007948 */ /* 0x000fea0003800000 */
[----:B------:R-:W-:Y:S11]  /*b1d0*/  R2UR UR4, R54 ;  /* 0x00000000360472ca */ /* 0x000ff600000e0000 */
[----:B------:R-:W-:Y:S02]  /*b1e0*/  @!UPT UIADD3 URZ, UPT, UPT, URZ, URZ, URZ ;  /* 0x000000fffffff290 */ /* 0x000fe4000fffe0ff */
[----:B------:R-:W1:Y:S02]  /*b1f0*/  LDTM.16dp256bit.x4 R4, tmem[UR4+0x100000] ;  /* 0x10000004000479ee */ /* 0x000e640008120000 */
[----:B-1----:R-:W-:Y:S01]  /*b200*/  NOP ;  /* 0x0000000000007918 */ /* 0x002fe20000000000 */
.L_x_151:
[--C-:B--2---:R-:W-:Y:S01]  /*b210*/  HADD2.F32 R49, -RZ, R60.reuse.H0_H0 ;  /* 0x2000003cff317230 */ /* 0x104fe20000004100 */
[----:B------:R-:W-:Y:S05]  /*b220*/  WARPSYNC.ALL ;  /* 0x0000000000007948 */ /* 0x000fea0003800000 */
[----:B------:R-:W-:Y:S01]  /*b230*/  LEA R55, R95, R86, 0x1 ;  /* 0x000000565f377211 */ /* 0x000fe200078e08ff */
[-C--:B------:R-:W-:Y:S01]  /*b240*/  FMUL R0, R24, R47.reuse ;  /* 0x0000002f18007220 */ /* 0x080fe20000400000 */
[----:B------:R-:W-:Y:S02]  /*b250*/  HADD2.F32 R51, -RZ, R60.H1_H1 ;  /* 0x3000003cff337230 */ /* 0x000fe40000004100 */
[-C--:B------:R-:W-:Y:S01]  /*b260*/  FMUL R2, R25, R47.reuse ;  /* 0x0000002f19027220 */ /* 0x080fe20000400000 */
[----:B------:R-:W-:Y:S01]  /*b270*/  FMUL R3, R26, R47 ;  /* 0x0000002f1a037220 */ /* 0x000fe20000400000 */
[C---:B------:R-:W-:Y:S01]  /*b280*/  FFMA R0, R48.reuse, R49, R0 ;  /* 0x0000003130007223 */ /* 0x040fe20000000000 */
[--C-:B------:R-:W-:Y:S02]  /*b290*/  HADD2.F32 R49, -RZ, R61.reuse.H0_H0 ;  /* 0x2000003dff317230 */ /* 0x100fe40000004100 */
[----:B------:R-:W-:Y:S01]  /*b2a0*/  FFMA R2, R48, R51, R2 ;  /* 0x0000003330027223 */ /* 0x000fe20000000002 */
[-C--:B------:R-:W-:Y:S01]  /*b2b0*/  FMUL R20, R4, R47.reuse ;  /* 0x0000002f04147220 */ /* 0x080fe20000400000 */
[----:B------:R-:W-:Y:S02]  /*b2c0*/  HADD2.F32 R51, -RZ, R61.H1_H1 ;  /* 0x3000003dff337230 */ /* 0x000fe40000004100 */
[----:B------:R-:W-:Y:S01]  /*b2d0*/  FMUL R21, R5, R47 ;  /* 0x0000002f05157220 */ /* 0x000fe20000400000 */
[----:B------:R-:W-:Y:S01]  /*b2e0*/  FFMA R3, R48, R49, R3 ;  /* 0x0000003130037223 */ /* 0x000fe20000000003 */
[----:B------:R-:W-:Y:S01]  /*b2f0*/  F2FP.F16.F32.PACK_AB R64, R2, R0 ;  /* 0x000000000240723e */ /* 0x000fe200000000ff */
[-C--:B------:R-:W-:Y:S01]  /*b300*/  FMUL R4, R27, R47.reuse ;  /* 0x0000002f1b047220 */ /* 0x080fe20000400000 */
[--C-:B------:R-:W-:Y:S02]  /*b310*/  HADD2.F32 R50, -RZ, R62.reuse.H0_H0 ;  /* 0x2000003eff327230 */ /* 0x100fe40000004100 */
[-C--:B------:R-:W-:Y:S01]  /*b320*/  FMUL R5, R28, R47.reuse ;  /* 0x0000002f1c057220 */ /* 0x080fe20000400000 */
[----:B------:R-:W-:Y:S01]  /*b330*/  FMUL R22, R6, R47 ;  /* 0x0000002f06167220 */ /* 0x000fe20000400000 */
[----:B------:R-:W-:Y:S02]  /*b340*/  HADD2.F32 R49, -RZ, R62.H1_H1 ;  /* 0x3000003eff317230 */ /* 0x000fe40000004100 */
[C---:B------:R-:W-:Y:S01]  /*b350*/  FFMA R4, R48.reuse, R51, R4 ;  /* 0x0000003330047223 */ /* 0x040fe20000000004 */
[----:B------:R-:W-:Y:S01]  /*b360*/  FFMA R5, R48, R50, R5 ;  /* 0x0000003230057223 */ /* 0x000fe20000000005 */
[--C-:B------:R-:W-:Y:S02]  /*b370*/  HADD2.F32 R50, -RZ, R63.reuse.H0_H0 ;  /* 0x2000003fff327230 */ /* 0x100fe40000004100 */
[-C--:B------:R-:W-:Y:S01]  /*b380*/  FMUL R6, R29, R47.reuse ;  /* 0x0000002f1d067220 */ /* 0x080fe20000400000 */
[----:B------:R-:W-:Y:S01]  /*b390*/  FMUL R23, R7, R47 ;  /* 0x0000002f07177220 */ /* 0x000fe20000400000 */
[----:B------:R-:W-:Y:S01]  /*b3a0*/  HADD2.F32 R51, -RZ, R63.H1_H1 ;  /* 0x3000003fff337230 */ /* 0x000fe20000004100 */
[----:B------:R-:W-:Y:S01]  /*b3b0*/  F2FP.F16.F32.PACK_AB R65, R4, R3 ;  /* 0x000000030441723e */ /* 0x000fe200000000ff */
[----:B------:R-:W-:Y:S01]  /*b3c0*/  FFMA R6, R48, R49, R6 ;  /* 0x0000003130067223 */ /* 0x000fe20000000006 */
[-C--:B------:R-:W-:Y:S01]  /*b3d0*/  FMUL R24, R8, R47.reuse ;  /* 0x0000002f08187220 */ /* 0x080fe20000400000 */
[--C-:B-1----:R-:W-:Y:S02]  /*b3e0*/  HADD2.F32 R49, -RZ, R56.reuse.H0_H0 ;  /* 0x20000038ff317230 */ /* 0x102fe40000004100 */
[-C--:B------:R-:W-:Y:S01]  /*b3f0*/  FMUL R7, R30, R47.reuse ;  /* 0x0000002f1e077220 */ /* 0x080fe20000400000 */
[----:B------:R-:W-:Y:S01]  /*b400*/  FMUL R8, R31, R47 ;  /* 0x0000002f1f087220 */ /* 0x000fe20000400000 */
[----:B---3--:R-:W-:Y:S01]  /*b410*/  HADD2.F32 R52, -RZ, R69.H1_H1 ;  /* 0x30000045ff347230 */ /* 0x008fe20000004100 */
[----:B------:R-:W-:Y:S01]  /*b420*/  F2FP.F16.F32.PACK_AB R66, R6, R5 ;  /* 0x000000050642723e */ /* 0x000fe200000000ff */
[C---:B------:R-:W-:Y:S01]  /*b430*/  FFMA R7, R48.reuse, R50, R7 ;  /* 0x0000003230077223 */ /* 0x040fe20000000007 */
[----:B------:R-:W-:Y:S01]  /*b440*/  FFMA R8, R48, R51, R8 ;  /* 0x0000003330087223 */ /* 0x000fe20000000008 */
[----:B------:R-:W-:Y:S02]  /*b450*/  HADD2.F32 R51, -RZ, R56.H1_H1 ;  /* 0x30000038ff337230 */ /* 0x000fe40000004100 */
[-C--:B------:R-:W-:Y:S01]  /*b460*/  FMUL R25, R9, R47.reuse ;  /* 0x0000002f09197220 */ /* 0x080fe20000400000 */
[----:B------:R-:W-:Y:S01]  /*b470*/  FMUL R9, R32, R47 ;  /* 0x0000002f20097220 */ /* 0x000fe20000400000 */
[--C-:B------:R-:W-:Y:S01]  /*b480*/  HADD2.F32 R50, -RZ, R58.reuse.H0_H0 ;  /* 0x2000003aff327230 */ /* 0x100fe20000004100 */
[----:B------:R-:W-:Y:S01]  /*b490*/  F2FP.F16.F32.PACK_AB R67, R8, R7 ;  /* 0x000000070843723e */ /* 0x000fe200000000ff */
[----:B------:R-:W-:Y:S01]  /*b4a0*/  FMUL R40, R10, R47 ;  /* 0x0000002f0a287220 */ /* 0x000fe20000400000 */
[C---:B------:R-:W-:Y:S01]  /*b4b0*/  FFMA R9, R48.reuse, R49, R9 ;  /* 0x0000003130097223 */ /* 0x040fe20000000009 */
[----:B------:R-:W-:Y:S02]  /*b4c0*/  HADD2.F32 R49, -RZ, R57.H0_H0 ;  /* 0x20000039ff317230 */ /* 0x000fe40000004100 */
[-C--:B------:R-:W-:Y:S01]  /*b4d0*/  FMUL R10, R33, R47.reuse ;  /* 0x0000002f210a7220 */ /* 0x080fe20000400000 */
[----:B------:R1:W-:Y:S01]  /*b4e0*/  STSM.16.MT88.4 [R86+0x1000], R64 ;  /* 0x0010004056007844 */ /* 0x0003e20000004200 */
[----:B------:R-:W-:Y:S01]  /*b4f0*/  FMUL R41, R11, R47 ;  /* 0x0000002f0b297220 */ /* 0x000fe20000400000 */
[----:B------:R-:W-:Y:S02]  /*b500*/  HADD2.F32 R53, -RZ, R73.H0_H0 ;  /* 0x20000049ff357230 */ /* 0x000fe40000004100 */
[----:B------:R-:W-:Y:S01]  /*b510*/  FFMA R10, R48, R51, R10 ;  /* 0x00000033300a7223 */ /* 0x000fe2000000000a */
[-C--:B------:R-:W-:Y:S01]  /*b520*/  FMUL R11, R34, R47.reuse ;  /* 0x0000002f220b7220 */ /* 0x080fe20000400000 */
[----:B------:R-:W-:Y:S02]  /*b530*/  HADD2.F32 R51, -RZ, R57.H1_H1 ;  /* 0x30000039ff337230 */ /* 0x000fe40000004100 */
[-C--:B------:R-:W-:Y:S01]  /*b540*/  FMUL R42, R12, R47.reuse ;  /* 0x0000002f0c2a7220 */ /* 0x080fe20000400000 */
[----:B------:R-:W-:Y:S01]  /*b550*/  FMUL R43, R13, R47 ;  /* 0x0000002f0d2b7220 */ /* 0x000fe20000400000 */
[----:B------:R-:W-:Y:S01]  /*b560*/  FFMA R11, R48, R49, R11 ;  /* 0x00000031300b7223 */ /* 0x000fe2000000000b */
[----:B------:R-:W-:Y:S01]  /*b570*/  HADD2.F32 R49, -RZ, R58.H1_H1 ;  /* 0x3000003aff317230 */ /* 0x000fe20000004100 */
[----:B------:R-:W-:Y:S01]  /*b580*/  F2FP.F16.F32.PACK_AB R104, R10, R9 ;  /* 0x000000090a68723e */ /* 0x000fe200000000ff */
[-C--:B------:R-:W-:Y:S01]  /*b590*/  FMUL R12, R35, R47.reuse ;  /* 0x0000002f230c7220 */ /* 0x080fe20000400000 */
[-C--:B------:R-:W-:Y:S01]  /*b5a0*/  FMUL R44, R14, R47.reuse ;  /* 0x0000002f0e2c7220 */ /* 0x080fe20000400000 */
[-C--:B------:R-:W-:Y:S01]  /*b5b0*/  FMUL R13, R36, R47.reuse ;  /* 0x0000002f240d7220 */ /* 0x080fe20000400000 */
[----:B------:R-:W-:Y:S01]  /*b5c0*/  FMUL R14, R37, R47 ;  /* 0x0000002f250e7220 */ /* 0x000fe20000400000 */
[C---:B------:R-:W-:Y:S01]  /*b5d0*/  FFMA R12, R48.reuse, R51, R12 ;  /* 0x00000033300c7223 */ /* 0x040fe2000000000c */
[--C-:B------:R-:W-:Y:S02]  /*b5e0*/  HADD2.F32 R51, -RZ, R68.reuse.H0_H0 ;  /* 0x20000044ff337230 */ /* 0x100fe40000004100 */
[C---:B------:R-:W-:Y:S01]  /*b5f0*/  FFMA R13, R48.reuse, R50, R13 ;  /* 0x00000032300d7223 */ /* 0x040fe2000000000d */
[--C-:B------:R-:W-:Y:S02]  /*b600*/  HADD2.F32 R50, -RZ, R59.reuse.H0_H0 ;  /* 0x2000003bff327230 */ /* 0x100fe40000004100 */
[----:B------:R-:W-:Y:S01]  /*b610*/  FFMA R14, R48, R49, R14 ;  /* 0x00000031300e7223 */ /* 0x000fe2000000000e */
[----:B------:R-:W-:Y:S02]  /*b620*/  HADD2.F32 R49, -RZ, R59.H1_H1 ;  /* 0x3000003bff317230 */ /* 0x000fe40000004100 */
[-C--:B------:R-:W-:Y:S01]  /*b630*/  FMUL R45, R15, R47.reuse ;  /* 0x0000002f0f2d7220 */ /* 0x080fe20000400000 */
[-C--:B------:R-:W-:Y:S01]  /*b640*/  FMUL R46, R16, R47.reuse ;  /* 0x0000002f102e7220 */ /* 0x080fe20000400000 */
[-C--:B------:R-:W-:Y:S01]  /*b650*/  FMUL R15, R38, R47.reuse ;  /* 0x0000002f260f7220 */ /* 0x080fe20000400000 */
[-C--:B------:R-:W-:Y:S01]  /*b660*/  FMUL R16, R39, R47.reuse ;  /* 0x0000002f27107220 */ /* 0x080fe20000400000 */
[-C--:B------:R-:W-:Y:S01]  /*b670*/  FMUL R17, R17, R47.reuse ;  /* 0x0000002f11117220 */ /* 0x080fe20000400000 */
[----:B------:R-:W-:Y:S01]  /*b680*/  FMUL R18, R18, R47 ;  /* 0x0000002f12127220 */ /* 0x000fe20000400000 */
[C---:B------:R-:W-:Y:S01]  /*b690*/  FFMA R15, R48.reuse, R50, R15 ;  /* 0x00000032300f7223 */ /* 0x040fe2000000000f */
[----:B------:R-:W-:Y:S02]  /*b6a0*/  HADD2.F32 R50, -RZ, R68.H1_H1 ;  /* 0x30000044ff327230 */ /* 0x000fe40000004100 */
[C---:B------:R-:W-:Y:S01]  /*b6b0*/  FFMA R16, R48.reuse, R49, R16 ;  /* 0x0000003130107223 */ /* 0x040fe20000000010 */
[----:B------:R-:W-:Y:S02]  /*b6c0*/  HADD2.F32 R49, -RZ, R69.H0_H0 ;  /* 0x20000045ff317230 */ /* 0x000fe40000004100 */
[C---:B------:R-:W-:Y:S01]  /*b6d0*/  FFMA R20, R48.reuse, R51, R20 ;  /* 0x0000003330147223 */ /* 0x040fe20000000014 */
[----:B------:R-:W-:Y:S02]  /*b6e0*/  HADD2.F32 R51, -RZ, R71.H0_H0 ;  /* 0x20000047ff337230 */ /* 0x000fe40000004100 */
[C---:B------:R-:W-:Y:S01]  /*b6f0*/  FFMA R21, R48.reuse, R50, R21 ;  /* 0x0000003230157223 */ /* 0x040fe20000000015 */
[--C-:B------:R-:W-:Y:S02]  /*b700*/  HADD2.F32 R50, -RZ, R70.reuse.H1_H1 ;  /* 0x30000046ff327230 */ /* 0x100fe40000004100 */
[C---:B------:R-:W-:Y:S01]  /*b710*/  FFMA R22, R48.reuse, R49, R22 ;  /* 0x0000003130167223 */ /* 0x040fe20000000016 */
[----:B------:R-:W-:Y:S02]  /*b720*/  HADD2.F32 R49, -RZ, R70.H0_H0 ;  /* 0x20000046ff317230 */ /* 0x000fe40000004100 */
[----:B------:R-:W-:Y:S01]  /*b730*/  FFMA R23, R48, R52, R23 ;  /* 0x0000003430177223 */ /* 0x000fe20000000017 */
[----:B------:R-:W-:Y:S02]  /*b740*/  HADD2.F32 R52, -RZ, R75.H1_H1 ;  /* 0x3000004bff347230 */ /* 0x000fe40000004100 */
[----:B------:R-:W-:Y:S01]  /*b750*/  FMUL R19, R19, R47 ;  /* 0x0000002f13137220 */ /* 0x000fe20000400000 */
[----:B------:R-:W-:Y:S01]  /*b760*/  F2FP.F16.F32.PACK_AB R105, R12, R11 ;  /* 0x0000000b0c69723e */ /* 0x000fe200000000ff */
[C---:B------:R-:W-:Y:S01]  /*b770*/  FFMA R24, R48.reuse, R49, R24 ;  /* 0x0000003130187223 */ /* 0x040fe20000000018 */
[C---:B------:R-:W-:Y:S01]  /*b780*/  FFMA R25, R48.reuse, R50, R25 ;  /* 0x0000003230197223 */ /* 0x040fe20000000019 */
[----:B------:R-:W-:Y:S01]  /*b790*/  FFMA R40, R48, R51, R40 ;  /* 0x0000003330287223 */ /* 0x000fe20000000028 */
[----:B------:R-:W-:Y:S01]  /*b7a0*/  HADD2.F32 R49, -RZ, R71.H1_H1 ;  /* 0x30000047ff317230 */ /* 0x000fe20000004100 */
[----:B------:R-:W-:Y:S01]  /*b7b0*/  F2FP.F16.F32.PACK_AB R106, R14, R13 ;  /* 0x0000000d0e6a723e */ /* 0x000fe200000000ff */
[--C-:B------:R-:W-:Y:S01]  /*b7c0*/  HADD2.F32 R51, -RZ, R72.reuse.H0_H0 ;  /* 0x20000048ff337230 */ /* 0x100fe20000004100 */
[----:B------:R-:W-:Y:S01]  /*b7d0*/  F2FP.F16.F32.PACK_AB R107, R16, R15 ;  /* 0x0000000f106b723e */ /* 0x000fe200000000ff */
[----:B------:R-:W-:Y:S02]  /*b7e0*/  HADD2.F32 R50, -RZ, R72.H1_H1 ;  /* 0x30000048ff327230 */ /* 0x000fe40000004100 */
[C---:B------:R-:W-:Y:S01]  /*b7f0*/  FFMA R41, R48.reuse, R49, R41 ;  /* 0x0000003130297223 */ /* 0x040fe20000000029 */
[----:B------:R-:W-:Y:S02]  /*b800*/  HADD2.F32 R49, -RZ, R73.H1_H1 ;  /* 0x30000049ff317230 */ /* 0x000fe40000004100 */
[C---:B------:R-:W-:Y:S01]  /*b810*/  FFMA R42, R48.reuse, R51, R42 ;  /* 0x00000033302a7223 */ /* 0x040fe2000000002a */
[----:B------:R1:W-:Y:S01]  /*b820*/  STSM.16.MT88.4 [R86+0x1800], R104 ;  /* 0x0018006856007844 */ /* 0x0003e20000004200 */
[C---:B------:R-:W-:Y:S01]  /*b830*/  FFMA R43, R48.reuse, R50, R43 ;  /* 0x00000032302b7223 */ /* 0x040fe2000000002b */
[--C-:B------:R-:W-:Y:S02]  /*b840*/  HADD2.F32 R51, -RZ, R74.reuse.H0_H0 ;  /* 0x2000004aff337230 */ /* 0x100fe40000004100 */
[C---:B------:R-:W-:Y:S01]  /*b850*/  FFMA R44, R48.reuse, R53, R44 ;  /* 0x00000035302c7223 */ /* 0x040fe2000000002c */
[----:B------:R-:W-:Y:S02]  /*b860*/  HADD2.F32 R50, -RZ, R74.H1_H1 ;  /* 0x3000004aff327230 */ /* 0x000fe40000004100 */
[C---:B------:R-:W-:Y:S01]  /*b870*/  FFMA R45, R48.reuse, R49, R45 ;  /* 0x00000031302d7223 */ /* 0x040fe2000000002d */
[----:B------:R-:W-:Y:S02]  /*b880*/  HADD2.F32 R53, -RZ, R75.H0_H0 ;  /* 0x2000004bff357230 */ /* 0x000fe40000004100 */
[C---:B------:R-:W-:Y:S01]  /*b890*/  FFMA R46, R48.reuse, R51, R46 ;  /* 0x00000033302e7223 */ /* 0x040fe2000000002e */
[----:B------:R-:W-:Y:S01]  /*b8a0*/  F2FP.F16.F32.PACK_AB R108, R21, R20 ;  /* 0x00000014156c723e */ /* 0x000fe200000000ff */
[C---:B------:R-:W-:Y:S01]  /*b8b0*/  FFMA R17, R48.reuse, R50, R17 ;  /* 0x0000003230117223 */ /* 0x040fe20000000011 */
[----:B------:R-:W-:Y:S01]  /*b8c0*/  F2FP.F16.F32.PACK_AB R109, R23, R22 ;  /* 0x00000016176d723e */ /* 0x000fe200000000ff */
[C---:B------:R-:W-:Y:S01]  /*b8d0*/  FFMA R18, R48.reuse, R53, R18 ;  /* 0x0000003530127223 */ /* 0x040fe20000000012 */
[----:B------:R-:W-:Y:S01]  /*b8e0*/  FFMA R19, R48, R52, R19 ;  /* 0x0000003430137223 */ /* 0x000fe20000000013 */
[----:B------:R-:W-:Y:S01]  /*b8f0*/  F2FP.F16.F32.PACK_AB R110, R25, R24 ;  /* 0x00000018196e723e */ /* 0x000fe200000000ff */
[----:B------:R-:W-:Y:S01]  /*b900*/  BSSY.RECONVERGENT B0, `(.L_x_157) ;  /* 0x000001c000007945 */ /* 0x000fe20003800200 */
[----:B------:R-:W-:Y:S02]  /*b910*/  F2FP.F16.F32.PACK_AB R111, R41, R40 ;  /* 0x00000028296f723e */ /* 0x000fe400000000ff */
[----:B------:R-:W-:Y:S02]  /*b920*/  F2FP.F16.F32.PACK_AB R112, R43, R42 ;  /* 0x0000002a2b70723e */ /* 0x000fe400000000ff */
[----:B------:R-:W-:Y:S01]  /*b930*/  F2FP.F16.F32.PACK_AB R113, R45, R44 ;  /* 0x0000002c2d71723e */ /* 0x000fe200000000ff */
[----:B------:R1:W-:Y:S01]  /*b940*/  STSM.16.MT88.4 [R55+0x1000], R108 ;  /* 0x0010006c37007844 */ /* 0x0003e20000004200 */
[----:B------:R-:W-:Y:S02]  /*b950*/  F2FP.F16.F32.PACK_AB R114, R17, R46 ;  /* 0x0000002e1172723e */ /* 0x000fe400000000ff */
[----:B------:R-:W-:Y:S02]  /*b960*/  F2FP.F16.F32.PACK_AB R115, R19, R18 ;  /* 0x000000121373723e */ /* 0x000fe400000000ff */
[----:B------:R-:W-:Y:S03]  /*b970*/  ISETP.NE.AND P0, PT, R101, RZ, PT ;  /* 0x000000ff6500720c */ /* 0x000fe60003f05270 */
[----:B------:R1:W-:Y:S01]  /*b980*/  STSM.16.MT88.4 [R55+0x1800], R112 ;  /* 0x0018007037007844 */ /* 0x0003e20000004200 */
[----:B------:R-:W-:Y:S01]  /*b990*/  @!PT LDS RZ, [RZ] ;  /* 0x00000000fffff984 */ /* 0x000fe20000000800 */
[----:B------:R-:W-:Y:S01]  /*b9a0*/  @!PT LDS RZ, [RZ] ;  /* 0x00000000fffff984 */ /* 0x000fe20000000800 */
[----:B------:R-:W-:Y:S01]  /*b9b0*/  @!PT LDS RZ, [RZ] ;  /* 0x00000000fffff984 */ /* 0x000fe20000000800 */
[----:B------:R-:W-:Y:S01]  /*b9c0*/  @!PT LDS RZ, [RZ] ;  /* 0x00000000fffff984 */ /* 0x000fe20000000800 */
[----:B------:R2:W-:Y:S07]  /*b9d0*/  MEMBAR.ALL.CTA ;  /* 0x0000000000007992 */ /* 0x0005ee0000008000 */
[----:B--2---:R-:W2:Y:S02]  /*b9e0*/  FENCE.VIEW.ASYNC.S ;  /* 0x00000000000073c6 */ /* 0x004ea40000000000 */
[----:B--2---:R-:W-:Y:S06]  /*b9f0*/  BAR.SYNC.DEFER_BLOCKING 0x1, 0x80 ;  /* 0x0042000000007b1d */ /* 0x004fec0000010000 */
[----:B------:R-:W-:Y:S05]  /*ba00*/  @!P0 BRA `(.L_x_158) ;  /* 0x00000000002c8947 */ /* 0x000fea0003800000 */
[----:B------:R-:W-:Y:S02]  /*ba10*/  UIADD3 UR7, UPT, UPT, UR43, 0x1000, URZ ;  /* 0x000010002b077890 */ /* 0x000fe4000fffe0ff */
[----:B------:R-:W-:Y:S02]  /*ba20*/  UIADD3 UR6, UPT, UPT, UR42, 0x80, URZ ;  /* 0x000000802a067890 */ /* 0x000fe4000fffe0ff */
[----:B------:R-:W-:Y:S02]  /*ba30*/  UIADD3 UR4, UPT, UPT, UR43, 0x2000, URZ ;  /* 0x000020002b047890 */ /* 0x000fe4000fffe0ff */
[----:B------:R-:W-:Y:S01]  /*ba40*/  MOV R81, UR7 ;  /* 0x0000000700517c02 */ /* 0x000fe20008000f00 */
[----:B------:R-:W-:Y:S03]  /*ba50*/  UMOV UR5, UR41 ;  /* 0x0000002900057c82 */ /* 0x000fe60008000000 */
[----:B------:R-:W-:Y:S11]  /*ba60*/  R2UR UR40, R81 ;  /* 0x00000000512872ca */ /* 0x000ff600000e0000 */
[----:B------:R-:W-:Y:S02]  /*ba70*/  @!UPT UIADD3 URZ, UPT, UPT, URZ, URZ, URZ ;  /* 0x000000fffffff290 */ /* 0x000fe4000fffe0ff */
[----:B------:R2:W-:Y:S01]  /*ba80*/  UTMASTG.2D [UR40], [UR56] ;  /* 0x00000028380073b5 */ /* 0x0005e20008008000 */
[----:B------:R2:W-:Y:S01]  /*ba90*/  UTMASTG.2D [UR4], [UR56] ;  /* 0x00000004380073b5 */ /* 0x0005e20008008000 */
[----:B------:R0:W-:Y:S01]  /*baa0*/  UTMACMDFLUSH ;  /* 0x00000000000079b7 */ /* 0x0001e20000000000 */
[----:B--2---:R-:W-:Y:S04]  /*bab0*/  DEPBAR.LE SB0, 0x1 ;  /* 0x000080400000791a */ /* 0x004fe80000000000 */
.L_x_158:
[----:B------:R-:W-:Y:S05]  /*bac0*/  BSYNC.RECONVERGENT B0 ;  /* 0x0000000000007941 */ /* 0x000fea0003800200 */
.L_x_157:
[----:B------:R-:W-:Y:S01]  /*bad0*/  UISETP.NE.AND UP1, UPT, UR54, URZ, UPT ;  /* 0x000000ff3600728c */ /* 0x000fe2000bf25270 */
[----:B------:R-:W-:Y:S01]  /*bae0*/  BAR.SYNC.DEFER_BLOCKING 0x1, 0x80 ;  /* 0x0042000000007b1d */ /* 0x000fe20000010000 */
[----:B------:R-:W-:Y:S01]  /*baf0*/  SHF.L.U32 R0, R91, 0x1f, RZ ;  /* 0x0000001f5b007819 */ /* 0x000fe200000006ff */
[----:B------:R-:W-:Y:S03]  /*bb00*/  IMAD R102, R95, 0x2, R102 ;  /* 0x000000025f667824 */ /* 0x000fe600078e0266 */
[----:B------:R-:W-:Y:S05]  /*bb10*/  PLOP3.LUT P0, PT, PT, PT, UP1, 0x80, 0x8 ;  /* 0x000000000008781c */ /* 0x000fea0003f0f018 */
[----:B------:R-:W-:Y:S04]  /*bb20*/  @UP1 ULEA UR4, UR53, UR43, 0x3 ;  /* 0x0000002b35041291 */ /* 0x000fe8000f8e18ff */
[----:B------:R-:W-:Y:S04]  /*bb30*/  @UP1 UIADD3 UR4, UPT, UPT, UR4, 0x50, URZ ;  /* 0x0000005004041890 */ /* 0x000fe8000fffe0ff */
[----:B------:R-:W-:Y:S09]  /*bb40*/  @UP1 UPRMT UR4, UR52, 0x654, UR4 ;  /* 0x0000065434041896 */ /* 0x000ff20008000004 */
[----:B------:R-:W-:Y:S01]  /*bb50*/  @P0 SYNCS.ARRIVE.TRANS64.RED.A1T0 RZ, [UR4], RZ ;  /* 0x000000ffffff09a7 */ /* 0x000fe20008100404 */
[----:B------:R-:W-:Y:S01]  /*bb60*/  @UP1 UIADD3 UR4, UPT, UPT, UR53, 0x1, URZ ;  /* 0x0000000135041890 */ /* 0x000fe2000fffe0ff */
[----:B------:R-:W-:Y:S01]  /*bb70*/  BSSY B0, `(.L_x_159) ;  /* 0x0000008000007945 */ /* 0x000fe20003800000 */
[----:B------:R-:W-:Y:S02]  /*bb80*/  FSETP.NEU.AND P0, PT, R48, RZ, PT ;  /* 0x000000ff3000720b */ /* 0x000fe40003f0d000 */
[----:B------:R-:W-:Y:S01]  /*bb90*/  @UP1 UISETP.NE.AND UP0, UPT, UR4, 0x4, UPT ;  /* 0x000000040400188c */ /* 0x000fe2000bf05270 */
[----:B------:R-:W2:Y:S03]  /*bba0*/  SYNCS.PHASECHK.TRANS64.TRYWAIT P1, [UR43+0x38], R0 ;  /* 0x00003800ff0075a7 */ /* 0x000ea6000802112b */
[----:B------:R-:W-:Y:S01]  /*bbb0*/  @UP1 USEL UR53, UR4, URZ, UP0 ;  /* 0x000000ff04351287 */ /* 0x000fe20008000000 */
[----:B--2---:R-:W-:Y:S11]  /*bbc0*/  @P1 BRA `(.L_x_160) ;  /* 0x0000000000081947 */ /* 0x004ff60003800000 */
[----:B------:R-:W2:Y:S02]  /*bbd0*/  SYNCS.PHASECHK.TRANS64.TRYWAIT P1, [UR43+0x38], R0 ;  /* 0x00003800ff0075a7 */ /* 0x000ea4000802112b */
[----:B--2---:R-:W-:Y:S05]  /*bbe0*/  @!P1 BRA `(.L_x_161) ;  /* 0x0000006400d49947 */ /* 0x004fea0003800000 */
.L_x_160:
[----:B------:R-:W-:Y:S05]  /*bbf0*/  BSYNC B0 ;  /* 0x0000000000007941 */ /* 0x000fea0003800000 */
.L_x_159:
[----:B------:R-:W-:Y:S05]  /*bc00*/  @P0 WARPSYNC.ALL ;  /* 0x0000000000000948 */ /* 0x000fea0003800000 */
[----:B------:R3:W1:Y:S01]  /*bc10*/  @P0 LDSM.16.MT88.4 R60, [R92+UR43+0x3000] ;  /* 0x0030002b5c3c083b */ /* 0x0006620008004200 */
[----:B------:R-:W-:Y:S02]  /*bc20*/  CS2R R38, SRZ ;  /* 0x0000000000267805 */ /* 0x000fe4000001ff00 */
[----:B------:R-:W-:Y:S02]  /*bc30*/  CS2R R36, SRZ ;  /* 0x0000000000247805 */ /* 0x000fe4000001ff00 */
[----:B------:R-:W-:Y:S01]  /*bc40*/  CS2R R34, SRZ ;  /* 0x0000000000227805 */ /* 0x000fe2000001ff00 */
[----:B------:R3:W1:Y:S01]  /*bc50*/  @P0 LDSM.16.MT88.4 R56, [R92+UR43+0x3800] ;  /* 0x0038002b5c38083b */ /* 0x0006620008004200 */
[----:B------:R-:W-:Y:S02]  /*bc60*/  CS2R R32, SRZ ;  /* 0x0000000000207805 */ /* 0x000fe4000001ff00 */
[----:B------:R-:W-:Y:S02]  /*bc70*/  CS2R R30, SRZ ;  /* 0x00000000001e7805 */ /* 0x000fe4000001ff00 */
[----:B------:R-:W-:Y:S01]  /*bc80*/  CS2R R28, SRZ ;  /* 0x00000000001c7805 */ /* 0x000fe2000001ff00 */
[----:B------:R3:W1:Y:S01]  /*bc90*/  @P0 LDSM.16.MT88.4 R68, [R102+0x2000] ;  /* 0x002000006644083b */ /* 0x0006620000004200 */
[----:B------:R-:W-:Y:S02]  /*bca0*/  CS2R R26, SRZ ;  /* 0x00000000001a7805 */ /* 0x000fe4000001ff00 */
[----:B------:R-:W-:Y:S02]  /*bcb0*/  CS2R R24, SRZ ;  /* 0x0000000000187805 */ /* 0x000fe4000001ff00 */
[----:B------:R-:W-:Y:S01]  /*bcc0*/  CS2R R18, SRZ ;  /* 0x0000000000127805 */ /* 0x000fe2000001ff00 */
[----:B------:R3:W1:Y:S01]  /*bcd0*/  @P0 LDSM.16.MT88.4 R72, [R102+0x2800] ;  /* 0x002800006648083b */ /* 0x0006620000004200 */
[----:B------:R-:W-:Y:S02]  /*bce0*/  ISETP.GE.AND P0, PT, R100, 0x1, PT ;  /* 0x000000016400780c */ /* 0x000fe40003f06270 */
[----:B------:R-:W-:Y:S02]  /*bcf0*/  CS2R R16, SRZ ;  /* 0x0000000000107805 */ /* 0x000fe4000001ff00 */
[----:B------:R-:W-:Y:S02]  /*bd00*/  CS2R R14, SRZ ;  /* 0x00000000000e7805 */ /* 0x000fe4000001ff00 */
[----:B------:R-:W-:Y:S02]  /*bd10*/  CS2R R12, SRZ ;  /* 0x00000000000c7805 */ /* 0x000fe4000001ff00 */
[----:B------:R-:W-:Y:S02]  /*bd20*/  CS2R R10, SRZ ;  /* 0x00000000000a7805 */ /* 0x000fe4000001ff00 */
[----:B------:R-:W-:Y:S02]  /*bd30*/  CS2R R8, SRZ ;  /* 0x0000000000087805 */ /* 0x000fe4000001ff00 */
[----:B------:R-:W-:Y:S02]  /*bd40*/  CS2R R6, SRZ ;  /* 0x0000000000067805 */ /* 0x000fe4000001ff00 */
[----:B------:R-:W-:Y:S01]  /*bd50*/  CS2R R4, SRZ ;  /* 0x0000000000047805 */ /* 0x000fe2000001ff00 */
[----:B------:R-:W-:Y:S06]  /*bd60*/  @!P0 BRA `(.L_x_162) ;  /* 0x0000000000c48947 */ /* 0x000fec0003800000 */
[----:B--2---:R-:W-:Y:S05]  /*bd70*/  VIADD R3, R54, 0x20 ;  /* 0x0000002036037836 */ /* 0x004fea0000000000 */
[----:B------:R-:W-:Y:S04]  /*bd80*/  SHF.R.U32.HI R3, RZ, 0x15, R3 ;  /* 0x00000015ff037819 */ /* 0x000fe80000011603 */
[----:B------:R-:W-:Y:S11]  /*bd90*/  LOP3.LUT P0, RZ, R3, 0x3, R80, 0x48, !PT ;  /* 0x0000000303ff7812 */ /* 0x000ff60007804850 */
[----:B------:R-:W-:Y:S02]  /*bda0*/  @!UPT UIADD3 URZ, UPT, UPT, URZ, URZ, URZ ;  /* 0x000000fffffff290 */ /* 0x000fe4000fffe0ff */
[----:B------:R-:W-:Y:S05]  /*bdb0*/  @!P0 BRA `(.L_x_163) ;  /* 0x0000000000408947 */ /* 0x000fea0003800000 */
[----:B------:R-:W2:Y:S01]  /*bdc0*/  LDCU.64 UR8, c[0x4][0x70] ;  /* 0x01000e00ff0877ac */ /* 0x000ea20008000a00 */
[----:B------:R-:W-:Y:S01]  /*bdd0*/  MOV R3, 0x0 ;  /* 0x0000000000037802 */ /* 0x000fe20000000f00 */
[----:B------:R-:W-:Y:S02]  /*bde0*/  HFMA2 R12, -RZ, RZ, 0, 5.9604644775390625e-08 ;  /* 0x00000001ff0c7431 */ /* 0x000fe400000001ff */
[----:B------:R-:W-:Y:S02]  /*bdf0*/  IMAD.MOV.U32 R8, RZ, RZ, 0x192 ;  /* 0x00000192ff087424 */ /* 0x000fe400078e00ff */
[----:B------:R-:W-:Y:S01]  /*be00*/  IMAD.MOV.U32 R13, RZ, RZ, RZ ;  /* 0x000000ffff0d7224 */ /* 0x000fe200078e00ff */
[----:B------:R-:W5:Y:S01]  /*be10*/  LDCU.64 UR6, c[0x4][0x78] ;  /* 0x01000f00ff0677ac */ /* 0x000f620008000a00 */
[----:B------:R-:W1:Y:S01]  /*be20*/  LDC.64 R2, c[0x4][R3] ;  /* 0x0100000003027b82 */ /* 0x000e620000000a00 */
[----:B------:R-:W3:Y:S01]  /*be30*/  LDCU.64 UR4, c[0x4][0x10] ;  /* 0x01000200ff0477ac */ /* 0x000ee20008000a00 */
[----:B--2---:R-:W-:Y:S01]  /*be40*/  MOV R5, UR9 ;  /* 0x0000000900057c02 */ /* 0x004fe20008000f00 */
[----:B------:R-:W-:Y:S01]  /*be50*/  IMAD.U32 R4, RZ, RZ, UR8 ;  /* 0x00000008ff047e24 */ /* 0x000fe2000f8e00ff */
[----:B-----5:R-:W-:Y:S01]  /*be60*/  MOV R7, UR7 ;  /* 0x0000000700077c02 */ /* 0x020fe20008000f00 */
[----:B------:R-:W-:Y:S01]  /*be70*/  IMAD.U32 R6, RZ, RZ, UR6 ;  /* 0x00000006ff067e24 */ /* 0x000fe2000f8e00ff */
[----:B---3--:R-:W-:Y:S01]  /*be80*/  MOV R11, UR5 ;  /* 0x00000005000b7c02 */ /* 0x008fe20008000f00 */
[----:B------:R-:W-:Y:S02]  /*be90*/  IMAD.U32 R10, RZ, RZ, UR4 ;  /* 0x00000004ff0a7e24 */ /* 0x000fe4000f8e00ff */
[----:B------:R-:W-:Y:S07]  /*bea0*/  LEPC R20, `(.L_x_163) ;  /* 0x000000001014794e */ /* 0x000fee0000000000 */
[----:B-1--4-:R-:W-:Y:S05]  /*beb0*/  CALL.ABS.NOINC R2 ;  /* 0x0000000002007343 */ /* 0x012fea0003c00000 */
.L_x_163:
[----:B------:R-:W-:Y:S05]  /*bec0*/  WARPSYNC.ALL ;  /* 0x0000000000007948 */ /* 0x000fea0003800000 */
[C---:B------:R-:W-:Y:S01]  /*bed0*/  R2UR UR4, R54.reuse ;  /* 0x00000000360472ca */ /* 0x040fe200000e0000 */
[----:B------:R-:W-:Y:S05]  /*bee0*/  VIADD R3, R54, 0x100020 ;  /* 0x0010002036037836 */ /* 0x000fea0000000000 */
[----:B------:R-:W-:Y:S04]  /*bef0*/  SHF.R.U32.HI R3, RZ, 0x15, R3 ;  /* 0x00000015ff037819 */ /* 0x000fe80000011603 */
[----:B------:R-:W-:Y:S03]  /*bf00*/  LOP3.LUT P0, RZ, R3, 0x3, R80, 0x48, !PT ;  /* 0x0000000303ff7812 */ /* 0x000fe60007804850 */
[----:B------:R-:W2:Y:S10]  /*bf10*/  LDTM.16dp256bit.x4 R24, tmem[UR4+0x20] ;  /* 0x00002004001879ee */ /* 0x000eb40008120000 */
[----:B--2---:R-:W-:Y:S05]  /*bf20*/  @!P0 BRA `(.L_x_164) ;  /* 0x0000000000408947 */ /* 0x004fea0003800000 */
        /* <DEDUP_REMOVED lines=16> */
.L_x_164:
[----:B------:R-:W-:Y:S05]  /*c030*/  WARPSYNC.ALL ;  /* 0x0000000000007948 */ /* 0x000fea0003800000 */
[----:B------:R-:W-:Y:S11]  /*c040*/  R2UR UR4, R54 ;  /* 0x00000000360472ca */ /* 0x000ff600000e0000 */
[----:B------:R-:W-:Y:S02]  /*c050*/  @!UPT UIADD3 URZ, UPT, UPT, URZ, URZ, URZ ;  /* 0x000000fffffff290 */ /* 0x000fe4000fffe0ff */
[----:B------:R-:W2:Y:S02]  /*c060*/  LDTM.16dp256bit.x4 R4, tmem[UR4+0x100020] ;  /* 0x10002004000479ee */ /* 0x000ea40008120000 */
[----:B--2---:R-:W-:Y:S01]  /*c070*/  NOP ;  /* 0x0000000000007918 */ /* 0x004fe20000000000 */
.L_x_162:
[--C-:B-1----:R-:W-:Y:S01]  /*c080*/  HADD2.F32 R49, -RZ, R60.reuse.H0_H0 ;  /* 0x2000003cff317230 */ /* 0x102fe20000004100 */
[----:B------:R-:W-:Y:S05]  /*c090*/  WARPSYNC.ALL ;  /* 0x0000000000007948 */ /* 0x000fea0003800000 */
[-C--:B--2---:R-:W-:Y:S01]  /*c0a0*/  FMUL R0, R24, R47.reuse ;  /* 0x0000002f18007220 */ /* 0x084fe20000400000 */
        /* <DEDUP_REMOVED lines=25> */
[--C-:B------:R-:W-:Y:S02]  /*c240*/  HADD2.F32 R49, -RZ, R56.reuse.H0_H0 ;  /* 0x20000038ff317230 */ /* 0x100fe40000004100 */
[-C--:B------:R-:W-:Y:S01]  /*c250*/  FMUL R7, R30, R47.reuse ;  /* 0x0000002f1e077220 */ /* 0x080fe20000400000 */
[----:B------:R-:W-:Y:S01]  /*c260*/  FMUL R8, R31, R47 ;  /* 0x0000002f1f087220 */ /* 0x000fe20000400000 */
[----:B------:R-:W-:Y:S01]  /*c270*/  HADD2.F32 R52, -RZ, R69.H1_H1 ;  /* 0x30000045ff347230 */ /* 0x000fe20000004100 */
        /* <DEDUP_REMOVED lines=96> */
[----:B------:R-:W-:Y:S01]  /*c880*/  UIADD3 UR8, UPT, UPT, UR43, 0x3000, URZ ;  /* 0x000030002b087890 */ /* 0x000fe2000fffe0ff */
[----:B------:R-:W-:Y:S01]  /*c890*/  UMOV UR9, UR41 ;  /* 0x0000002900097c82 */ /* 0x000fe20008000000 */
[----:B------:R-:W-:Y:S02]  /*c8a0*/  UIADD3 UR6, UPT, UPT, UR42, 0xa0, URZ ;  /* 0x000000a02a067890 */ /* 0x000fe4000fffe0ff */
[----:B------:R-:W-:Y:S01]  /*c8b0*/  UIADD3 UR4, UPT, UPT, UR43, 0x4000, URZ ;  /* 0x000040002b047890 */ /* 0x000fe2000fffe0ff */
[----:B------:R-:W-:Y:S04]  /*c8c0*/  UMOV UR5, UR41 ;  /* 0x0000002900057c82 */ /* 0x000fe80008000000 */
[----:B------:R2:W-:Y:S04]  /*c8d0*/  UTMASTG.2D [UR8], [UR56] ;  /* 0x00000008380073b5 */ /* 0x0005e80008008000 */
[----:B------:R2:W-:Y:S01]  /*c8e0*/  UTMASTG.2D [UR4], [UR56] ;  /* 0x00000004380073b5 */ /* 0x0005e20008008000 */
[----:B------:R0:W-:Y:S01]  /*c8f0*/  UTMACMDFLUSH ;  /* 0x00000000000079b7 */ /* 0x0001e20000000000 */
[----:B--2---:R-:W-:Y:S04]  /*c900*/  DEPBAR.LE SB0, 0x1 ;  /* 0x000080400000791a */ /* 0x004fe80000000000 */
.L_x_166:
[----:B------:R-:W-:Y:S05]  /*c910*/  BSYNC.RECONVERGENT B0 ;  /* 0x0000000000007941 */ /* 0x000fea0003800200 */
.L_x_165:
[----:B------:R-:W-:Y:S01]  /*c920*/  BAR.SYNC.DEFER_BLOCKING 0x1, 0x80 ;  /* 0x0042000000007b1d */ /* 0x000fe20000010000 */
[----:B------:R-:W-:Y:S01]  /*c930*/  ULEA UR4, UR53, UR43, 0x3 ;  /* 0x0000002b35047291 */ /* 0x000fe2000f8e18ff */
[----:B------:R-:W-:Y:S01]  /*c940*/  SHF.L.U32 R3, R91, 0x1f, RZ ;  /* 0x0000001f5b037819 */ /* 0x000fe200000006ff */
[----:B------:R-:W-:Y:S01]  /*c950*/  UIADD3 UR40, UPT, UPT, UR53, 0x1, URZ ;  /* 0x0000000135287890 */ /* 0x000fe2000fffe0ff */
[----:B------:R-:W-:Y:S01]  /*c960*/  FSETP.NEU.AND P0, PT, R48, RZ, PT ;  /* 0x000000ff3000720b */ /* 0x000fe20003f0d000 */
[----:B------:R-:W-:Y:S04]  /*c970*/  UIADD3 UR4, UPT, UPT, UR4, 0x50, URZ ;  /* 0x0000005004047890 */ /* 0x000fe8000fffe0ff */
[----:B------:R-:W-:Y:S09]  /*c980*/  UPRMT UR4, UR52, 0x654, UR4 ;  /* 0x0000065434047896 */ /* 0x000ff20008000004 */
[----:B------:R-:W-:Y:S01]  /*c990*/  SYNCS.ARRIVE.TRANS64.RED.A1T0 RZ, [UR4], RZ ;  /* 0x000000ffffff79a7 */ /* 0x000fe20008100404 */
[----:B------:R-:W-:Y:S01]  /*c9a0*/  BSSY B0, `(.L_x_167) ;  /* 0x0000005000007945 */ /* 0x000fe20003800000 */
[----:B------:R-:W2:Y:S03]  /*c9b0*/  SYNCS.PHASECHK.TRANS64.TRYWAIT P1, [UR43+0x40], R3 ;  /* 0x00004003ff0075a7 */ /* 0x000ea6000802112b */
[----:B--2---:R-:W-:Y:S05]  /*c9c0*/  @P1 BRA `(.L_x_168) ;  /* 0x0000000000081947 */ /* 0x004fea0003800000 */
[----:B------:R-:W2:Y:S02]  /*c9d0*/  SYNCS.PHASECHK.TRANS64.TRYWAIT P1, [UR43+0x40], R3 ;  /* 0x00004003ff0075a7 */ /* 0x000ea4000802112b */
[----:B--2---:R-:W-:Y:S05]  /*c9e0*/  @!P1 BRA `(.L_x_169) ;  /* 0x00000058006c9947 */ /* 0x004fea0003800000 */
.L_x_168:
[----:B------:R-:W-:Y:S05]  /*c9f0*/  BSYNC B0 ;  /* 0x0000000000007941 */ /* 0x000fea0003800000 */
.L_x_167:
        /* <DEDUP_REMOVED lines=44> */
.L_x_171:
        /* <DEDUP_REMOVED lines=23> */
.L_x_172:
[----:B------:R-:W-:Y:S05]  /*ce30*/  WARPSYNC.ALL ;  /* 0x0000000000007948 */ /* 0x000fea0003800000 */
[----:B------:R-:W-:Y:S11]  /*ce40*/  R2UR UR4, R54 ;  /* 0x00000000360472ca */ /* 0x000ff600000e0000 */
[----:B------:R-:W-:Y:S02]  /*ce50*/  @!UPT UIADD3 URZ, UPT, UPT, URZ, URZ, URZ ;  /* 0x000000fffffff290 */ /* 0x000fe4000fffe0ff */
[----:B------:R-:W2:Y:S02]  /*ce60*/  LDTM.16dp256bit.x4 R4, tmem[UR4+0x100040] ;  /* 0x10004004000479ee */ /* 0x000ea40008120000 */
[----:B--2---:R-:W-:Y:S01]  /*ce70*/  NOP ;  /* 0x0000000000007918 */ /* 0x004fe20000000000 */
.L_x_170:
        /* <DEDUP_REMOVED lines=137> */
.L_x_174:
[----:B------:R-:W-:Y:S05]  /*d710*/  BSYNC.RECONVERGENT B0 ;  /* 0x0000000000007941 */ /* 0x000fea0003800200 */
.L_x_173:
[----:B------:R-:W-:Y:S01]  /*d720*/  UISETP.NE.AND UP0, UPT, UR40, 0x4, UPT ;  /* 0x000000042800788c */ /* 0x000fe2000bf05270 */
[----:B------:R-:W-:Y:S01]  /*d730*/  BAR.SYNC.DEFER_BLOCKING 0x1, 0x80 ;  /* 0x0042000000007b1d */ /* 0x000fe20000010000 */
[----:B------:R-:W-:Y:S02]  /*d740*/  SHF.L.U32 R3, R91, 0x1f, RZ ;  /* 0x0000001f5b037819 */ /* 0x000fe400000006ff */
[----:B------:R-:W-:Y:S01]  /*d750*/  USEL UR5, UR40, URZ, UP0 ;  /* 0x000000ff28057287 */ /* 0x000fe20008000000 */
[----:B------:R-:W-:Y:S03]  /*d760*/  FSETP.NEU.AND P0, PT, R48, RZ, PT ;  /* 0x000000ff3000720b */ /* 0x000fe60003f0d000 */
[----:B------:R-:W-:Y:S02]  /*d770*/  ULEA UR4, UR5, UR43, 0x3 ;  /* 0x0000002b05047291 */ /* 0x000fe4000f8e18ff */
[----:B------:R-:W-:Y:S02]  /*d780*/  UIADD3 UR5, UPT, UPT, UR5, 0x1, URZ ;  /* 0x0000000105057890 */ /* 0x000fe4000fffe0ff */
[----:B------:R-:W-:Y:S02]  /*d790*/  UIADD3 UR4, UPT, UPT, UR4, 0x50, URZ ;  /* 0x0000005004047890 */ /* 0x000fe4000fffe0ff */
[----:B------:R-:W-:Y:S02]  /*d7a0*/  UISETP.NE.AND UP0, UPT, UR5, 0x4, UPT ;  /* 0x000000040500788c */ /* 0x000fe4000bf05270 */
[----:B------:R-:W-:Y:S02]  /*d7b0*/  UPRMT UR4, UR52, 0x654, UR4 ;  /* 0x0000065434047896 */ /* 0x000fe40008000004 */
[----:B------:R-:W-:Y:S07]  /*d7c0*/  USEL UR53, UR5, URZ, UP0 ;  /* 0x000000ff05357287 */ /* 0x000fee0008000000 */
[----:B------:R-:W-:Y:S01]  /*d7d0*/  SYNCS.ARRIVE.TRANS64.RED.A1T0 RZ, [UR4], RZ ;  /* 0x000000ffffff79a7 */ /* 0x000fe20008100404 */
[----:B------:R-:W-:Y:S01]  /*d7e0*/  BSSY B0, `(.L_x_175) ;  /* 0x0000005000007945 */ /* 0x000fe20003800000 */
[----:B------:R-:W2:Y:S03]  /*d7f0*/  SYNCS.PHASECHK.TRANS64.TRYWAIT P1, [UR43+0x48], R3 ;  /* 0x00004803ff0075a7 */ /* 0x000ea6000802112b */
[----:B--2---:R-:W-:Y:S05]  /*d800*/  @P1 BRA `(.L_x_176) ;  /* 0x0000000000081947 */ /* 0x004fea0003800000 */
[----:B------:R-:W2:Y:S02]  /*d810*/  SYNCS.PHASECHK.TRANS64.TRYWAIT P1, [UR43+0x48], R3 ;  /* 0x00004803ff0075a7 */ /* 0x000ea4000802112b */
[----:B--2---:R-:W-:Y:S05]  /*d820*/  @!P1 BRA `(.L_x_177) ;  /* 0x0000004800f49947 */ /* 0x004fea0003800000 */
.L_x_176:
[----:B------:R-:W-:Y:S05]  /*d830*/  BSYNC B0 ;  /* 0x0000000000007941 */ /* 0x000fea0003800000 */
.L_x_175:
        /* <DEDUP_REMOVED lines=44> */
.L_x_179:
        /* <DEDUP_REMOVED lines=23> */
.L_x_180:
[----:B------:R-:W-:Y:S05]  /*dc70*/  WARPSYNC.ALL ;  /* 0x0000000000007948 */ /* 0x000fea0003800000 */
[----:B------:R-:W-:Y:S11]  /*dc80*/  R2UR UR4, R54 ;  /* 0x00000000360472ca */ /* 0x000ff600000e0000 */
[----:B------:R-:W-:Y:S02]  /*dc90*/  @!UPT UIADD3 URZ, UPT, UPT, URZ, URZ, URZ ;  /* 0x000000fffffff290 */ /* 0x000fe4000fffe0ff */
[----:B------:R-:W2:Y:S02]  /*dca0*/  LDTM.16dp256bit.x4 R4, tmem[UR4+0x100060] ;  /* 0x10006004000479ee */ /* 0x000ea40008120000 */
[----:B--2---:R-:W-:Y:S01]  /*dcb0*/  NOP ;  /* 0x0000000000007918 */ /* 0x004fe20000000000 */
.L_x_178:
[--C-:B-1----:R-:W-:Y:S01]  /*dcc0*/  HADD2.F32 R41, -RZ, R60.reuse.H0_H0 ;  /* 0x2000003cff297230 */ /* 0x102fe20000004100 */
[----:B------:R-:W-:Y:S01]  /*dcd0*/  ISETP.GE.AND P0, PT, R100, 0x1, PT ;  /* 0x000000016400780c */ /* 0x000fe20003f06270 */
[-C--:B--2---:R-:W-:Y:S01]  /*dce0*/  FMUL R0, R24, R47.reuse ;  /* 0x0000002f18007220 */ /* 0x084fe20000400000 */
[----:B------:R-:W-:Y:S02]  /*dcf0*/  HADD2.F32 R43, -RZ, R60.H1_H1 ;  /* 0x3000003cff2b7230 */ /* 0x000fe40000004100 */
[----:B------:R-:W-:Y:S01]  /*dd00*/  FMUL R2, R25, R47 ;  /* 0x0000002f19027220 */ /* 0x000fe20000400000 */
[--C-:B------:R-:W-:Y:S02]  /*dd10*/  HADD2.F32 R40, -RZ, R61.reuse.H0_H0 ;  /* 0x2000003dff287230 */ /* 0x100fe40000004100 */
[----:B------:R-:W-:Y:S01]  /*dd20*/  FFMA R0, R48, R41, R0 ;  /* 0x0000002930007223 */ /* 0x000fe20000000000 */
[----:B------:R-:W-:Y:S01]  /*dd30*/  FMUL R3, R26, R47 ;  /* 0x0000002f1a037220 */ /* 0x000fe20000400000 */
[----:B------:R-:W-:Y:S02]  /*dd40*/  HADD2.F32 R45, -RZ, R61.H1_H1 ;  /* 0x3000003dff2d7230 */ /* 0x000fe40000004100 */
[C---:B------:R-:W-:Y:S01]  /*dd50*/  FFMA R2, R48.reuse, R43, R2 ;  /* 0x0000002b30027223 */ /* 0x040fe20000000002 */
[-C--:B------:R-:W-:Y:S01]  /*dd60*/  FMUL R20, R27, R47.reuse ;  /* 0x0000002f1b147220 */ /* 0x080fe20000400000 */
[--C-:B------:R-:W-:Y:S02]  /*dd70*/  HADD2.F32 R42, -RZ, R62.reuse.H0_H0 ;  /* 0x2000003eff2a7230 */ /* 0x100fe40000004100 */
[----:B------:R-:W-:Y:S01]  /*dd80*/  FFMA R3, R48, R40, R3 ;  /* 0x0000002830037223 */ /* 0x000fe20000000003 */
[----:B------:R-:W-:Y:S01]  /*dd90*/  FMUL R21, R28, R47 ;  /* 0x0000002f1c157220 */ /* 0x000fe20000400000 */
[----:B------:R-:W-:Y:S01]  /*dda0*/  HADD2.F32 R49, -RZ, R62.H1_H1 ;  /* 0x3000003eff317230 */ /* 0x000fe20000004100 */
[----:B------:R-:W-:Y:S01]  /*ddb0*/  F2FP.F16.F32.PACK_AB R104, R2, R0 ;  /* 0x000000000268723e */ /* 0x000fe200000000ff */
[----:B------:R-:W-:Y:S05]  /*ddc0*/  @P0 WARPSYNC.ALL ;  /* 0x0000000000000948 */ /* 0x000fea0003800000 */
[----:B------:R-:W-:Y:S01]  /*ddd0*/  @P0 NOP ;  /* 0x0000000000000918 */ /* 0x000fe20000000000 */
[C---:B------:R-:W-:Y:S01]  /*dde0*/  FFMA R20, R48.reuse, R45, R20 ;  /* 0x0000002d30147223 */ /* 0x040fe20000000014 */
[----:B------:R-:W-:Y:S01]  /*ddf0*/  FFMA R21, R48, R42, R21 ;  /* 0x0000002a30157223 */ /* 0x000fe20000000015 */
[----:B------:R-:W-:Y:S01]  /*de00*/  @P0 IADD3 R97, PT, PT, R97, 0x120, RZ ;  /* 0x0000012061610810 */ /* 0x000fe20007ffe0ff */
[----:B------:R-:W-:Y:S01]  /*de10*/  FMUL R22, R29, R47 ;  /* 0x0000002f1d167220 */ /* 0x000fe20000400000 */
[--C-:B------:R-:W-:Y:S01]  /*de20*/  HADD2.F32 R44, -RZ, R63.reuse.H0_H0 ;  /* 0x2000003fff2c7230 */ /* 0x100fe20000004100 */
[----:B------:R-:W-:Y:S01]  /*de30*/  F2FP.F16.F32.PACK_AB R105, R20, R3 ;  /* 0x000000031469723e */ /* 0x000fe200000000ff */
[----:B------:R-:W-:Y:S01]  /*de40*/  FMUL R23, R30, R47 ;  /* 0x0000002f1e177220 */ /* 0x000fe20000400000 */
[----:B------:R-:W-:Y:S01]  /*de50*/  HADD2.F32 R51, -RZ, R63.H1_H1 ;  /* 0x3000003fff337230 */ /* 0x000fe20000004100 */
[----:B------:R-:W-:Y:S01]  /*de60*/  @P0 LOP3.LUT R97, R97, 0xfefffff8, RZ, 0xc0, !PT ;  /* 0xfefffff861610812 */ /* 0x000fe200078ec0ff */
[C---:B------:R-:W-:Y:S01]  /*de70*/  FFMA R22, R48.reuse, R49, R22 ;  /* 0x0000003130167223 */ /* 0x040fe20000000016 */
[----:B------:R-:W-:Y:S01]  /*de80*/  FFMA R23, R48, R44, R23 ;  /* 0x0000002c30177223 */ /* 0x000fe20000000017 */
[----:B------:R-:W-:Y:S01]  /*de90*/  FMUL R24, R31, R47 ;  /* 0x0000002f1f187220 */ /* 0x000fe20000400000 */
[----:B------:R-:W-:Y:S01]  /*dea0*/  HADD2.F32 R46, -RZ, R56.H0_H0 ;  /* 0x20000038ff2e7230 */ /* 0x000fe20000004100 */
[----:B------:R1:W-:Y:S01]  /*deb0*/  @P0 SYNCS.ARRIVE.TRANS64.RED.A1T0 RZ, [R97+URZ], RZ ;  /* 0x000000ff61ff09a7 */ /* 0x0003e200081004ff */
[----:B------:R-:W-:Y:S07]  /*dec0*/  F2FP.F16.F32.PACK_AB R106, R22, R21 ;  /* 0x00000015166a723e */ /* 0x000fee00000000ff */
[----:B------:R-:W-:Y:S05]  /*ded0*/  WARPSYNC.ALL ;  /* 0x0000000000007948 */ /* 0x000fea0003800000 */
[----:B------:R-:W-:Y:S01]  /*dee0*/  FFMA R24, R48, R51, R24 ;  /* 0x0000003330187223 */ /* 0x000fe20000000018 */
[-C--:B------:R-:W-:Y:S01]  /*def0*/  FMUL R25, R32, R47.reuse ;  /* 0x0000002f20197220 */ /* 0x080fe20000400000 */
[----:B------:R-:W-:Y:S02]  /*df00*/  HADD2.F32 R53, -RZ, R56.H1_H1 ;  /* 0x30000038ff357230 */ /* 0x000fe40000004100 */
[----:B------:R-:W-:Y:S01]  /*df10*/  FMUL R26, R33, R47 ;  /* 0x0000002f211a7220 */ /* 0x000fe20000400000 */
[--C-:B------:R-:W-:Y:S01]  /*df20*/  HADD2.F32 R50, -RZ, R57.reuse.H0_H0 ;  /* 0x20000039ff327230 */ /* 0x100fe20000004100 */
[----:B------:R-:W-:Y:S01]  /*df30*/  F2FP.F16.F32.PACK_AB R107, R24, R23 ;  /* 0x00000017186b723e */ /* 0x000fe200000000ff */
[C---:B------:R-:W-:Y:S01]  /*df40*/  FFMA R25, R48.reuse, R46, R25 ;  /* 0x0000002e30197223 */ /* 0x040fe20000000019 */
[----:B------:R-:W-:Y:S01]  /*df50*/  FFMA R26, R48, R53, R26 ;  /* 0x00000035301a7223 */ /* 0x000fe2000000001a */
[-C--:B------:R-:W-:Y:S01]  /*df60*/  FMUL R27, R34, R47.reuse ;  /* 0x0000002f221b7220 */ /* 0x080fe20000400000 */
[----:B------:R-:W-:Y:S01]  /*df70*/  HADD2.F32 R55, -RZ, R57.H1_H1 ;  /* 0x30000039ff377230 */ /* 0x000fe20000004100 */
[----:B------:R2:W-:Y:S01]  /*df80*/  STSM.16.MT88.4 [R86+0x7000], R104 ;  /* 0x0070006856007844 */ /* 0x0005e20000004200 */
[----:B------:R-:W-:Y:S01]  /*df90*/  FMUL R28, R35, R47 ;  /* 0x0000002f231c7220 */ /* 0x000fe20000400000 */
[--C-:B------:R-:W-:Y:S01]  /*dfa0*/  HADD2.F32 R52, -RZ, R58.reuse.H0_H0 ;  /* 0x2000003aff347230 */ /* 0x100fe20000004100 */
[----:B------:R-:W-:Y:S01]  /*dfb0*/  F2FP.F16.F32.PACK_AB R108, R26, R25 ;  /* 0x000000191a6c723e */ /* 0x000fe200000000ff */
[C---:B------:R-:W-:Y:S01]  /*dfc0*/  FFMA R27, R48.reuse, R50, R27 ;  /* 0x00000032301b7223 */ /* 0x040fe2000000001b */
[----:B------:R-:W-:Y:S01]  /*dfd0*/  FFMA R28, R48, R55, R28 ;  /* 0x00000037301c7223 */ /* 0x000fe2000000001c */
[----:B------:R-:W-:Y:S01]  /*dfe0*/  FMUL R29, R36, R47 ;  /* 0x0000002f241d7220 */ /* 0x000fe20000400000 */
[----:B------:R-:W-:-:S02]  /*dff0*/  HADD2.F32 R57, -RZ, R58.H1_H1 ;  /* 0x3000003aff397230 */ /* 0x000fc40000004100 */
[----:B------:R-:W-:Y:S01]  /*e000*/  FMUL R30, R37, R47 ;  /* 0x0000002f251e7220 */ /* 0x000fe20000400000 */
[--C-:B------:R-:W-:Y:S01]  /*e010*/  HADD2.F32 R54, -RZ, R59.reuse.H0_H0 ;  /* 0x2000003bff367230 */ /* 0x100fe20000004100 */
[----:B------:R-:W-:Y:S01]  /*e020*/  F2FP.F16.F32.PACK_AB R109, R28, R27 ;  /* 0x0000001b1c6d723e */ /* 0x000fe200000000ff */
[C---:B------:R-:W-:Y:S01]  /*e030*/  FFMA R29, R48.reuse, R52, R29 ;  /* 0x00000034301d7223 */ /* 0x040fe2000000001d */
        /* <DEDUP_REMOVED lines=32> */
[-C--:B------:R-:W-:Y:S01]  /*e240*/  FMUL R11, R11, R47.reuse ;  /* 0x0000002f0b0b7220 */ /* 0x080fe20000400000 */
[--C-:B------:R-:W-:Y:S02]  /*e250*/  HADD2.F32 R41, -RZ, R72.reuse.H0_H0 ;  /* 0x20000048ff297230 */ /* 0x100fe40000004100 */
[----:B------:R-:W-:Y:S01]  /*e260*/  FMUL R12, R12, R47 ;  /* 0x0000002f0c0c7220 */ /* 0x000fe20000400000 */
[----:B------:R-:W-:-:S02]  /*e270*/  HADD2.F32 R64, -RZ, R72.H1_H1 ;  /* 0x30000048ff407230 */ /* 0x000fc40000004100 */
[----:B------:R-:W-:Y:S01]  /*e280*/  FMUL R13, R13, R47 ;  /* 0x0000002f0d0d7220 */ /* 0x000fe20000400000 */
[--C-:B------:R-:W-:Y:S02]  /*e290*/  HADD2.F32 R43, -RZ, R73.reuse.H0_H0 ;  /* 0x20000049ff2b7230 */ /* 0x100fe40000004100 */
[----:B------:R-:W-:Y:S01]  /*e2a0*/  FFMA R10, R48, R67, R10 ;  /* 0x00000043300a7223 */ /* 0x000fe2000000000a */
[-C--:B------:R-:W-:Y:S01]  /*e2b0*/  FMUL R14, R14, R47.reuse ;  /* 0x0000002f0e0e7220 */ /* 0x080fe20000400000 */
[----:B------:R-:W-:Y:S02]  /*e2c0*/  HADD2.F32 R66, -RZ, R73.H1_H1 ;  /* 0x30000049ff427230 */ /* 0x000fe40000004100 */
[C---:B------:R-:W-:Y:S01]  /*e2d0*/  FFMA R11, R48.reuse, R62, R11 ;  /* 0x0000003e300b7223 */ /* 0x040fe2000000000b */
[----:B------:R-:W-:Y:S01]  /*e2e0*/  FMUL R15, R15, R47 ;  /* 0x0000002f0f0f7220 */ /* 0x000fe20000400000 */
[--C-:B------:R-:W-:Y:S02]  /*e2f0*/  HADD2.F32 R69, -RZ, R74.reuse.H0_H0 ;  /* 0x2000004aff457230 */ /* 0x100fe40000004100 */
[----:B------:R-:W-:Y:S01]  /*e300*/  FFMA R12, R48, R41, R12 ;  /* 0x00000029300c7223 */ /* 0x000fe2000000000c */
[----:B------:R-:W-:Y:S01]  /*e310*/  FMUL R16, R16, R47 ;  /* 0x0000002f10107220 */ /* 0x000fe20000400000 */
[----:B------:R-:W-:-:S02]  /*e320*/  HADD2.F32 R68, -RZ, R74.H1_H1 ;  /* 0x3000004aff447230 */ /* 0x000fc40000004100 */
[C---:B------:R-:W-:Y:S01]  /*e330*/  FFMA R13, R48.reuse, R64, R13 ;  /* 0x00000040300d7223 */ /* 0x040fe2000000000d */
[----:B------:R-:W-:Y:S01]  /*e340*/  FMUL R17, R17, R47 ;  /* 0x0000002f11117220 */ /* 0x000fe20000400000 */
[--C-:B------:R-:W-:Y:S02]  /*e350*/  HADD2.F32 R71, -RZ, R75.reuse.H0_H0 ;  /* 0x2000004bff477230 */ /* 0x100fe40000004100 */
[----:B------:R-:W-:Y:S01]  /*e360*/  FFMA R14, R48, R43, R14 ;  /* 0x0000002b300e7223 */ /* 0x000fe2000000000e */
[-C--:B------:R-:W-:Y:S01]  /*e370*/  FMUL R18, R18, R47.reuse ;  /* 0x0000002f12127220 */ /* 0x080fe20000400000 */
[----:B------:R-:W-:Y:S02]  /*e380*/  HADD2.F32 R70, -RZ, R75.H1_H1 ;  /* 0x3000004bff467230 */ /* 0x000fe40000004100 */
[C---:B------:R-:W-:Y:S01]  /*e390*/  FFMA R15, R48.reuse, R66, R15 ;  /* 0x00000042300f7223 */ /* 0x040fe2000000000f */
[----:B------:R-:W-:Y:S01]  /*e3a0*/  FMUL R19, R19, R47 ;  /* 0x0000002f13137220 */ /* 0x000fe20000400000 */
[C---:B------:R-:W-:Y:S01]  /*e3b0*/  FFMA R16, R48.reuse, R69, R16 ;  /* 0x0000004530107223 */ /* 0x040fe20000000010 */
[C---:B------:R-:W-:Y:S01]  /*e3c0*/  FFMA R17, R48.reuse, R68, R17 ;  /* 0x0000004430117223 */ /* 0x040fe20000000011 */
[C---:B------:R-:W-:Y:S01]  /*e3d0*/  FFMA R18, R48.reuse, R71, R18 ;  /* 0x0000004730127223 */ /* 0x040fe20000000012 */
[----:B------:R-:W-:Y:S01]  /*e3e0*/  FFMA R19, R48, R70, R19 ;  /* 0x0000004630137223 */ /* 0x000fe20000000013 */
[----:B------:R-:W-:Y:S01]  /*e3f0*/  F2FP.F16.F32.PACK_AB R114, R9, R8 ;  /* 0x000000080972723e */ /* 0x000fe200000000ff */
[----:B------:R-:W-:Y:S01]  /*e400*/  BSSY.RECONVERGENT B0, `(.L_x_181) ;  /* 0x000001d000007945 */ /* 0x000fe20003800200 */
[----:B------:R-:W-:-:S02]  /*e410*/  F2FP.F16.F32.PACK_AB R115, R11, R10 ;  /* 0x0000000a0b73723e */ /* 0x000fc400000000ff */
[----:B------:R-:W-:Y:S02]  /*e420*/  F2FP.F16.F32.PACK_AB R116, R13, R12 ;  /* 0x0000000c0d74723e */ /* 0x000fe400000000ff */
[----:B------:R-:W-:Y:S01]  /*e430*/  F2FP.F16.F32.PACK_AB R117, R15, R14 ;  /* 0x0000000e0f75723e */ /* 0x000fe200000000ff */
[----:B------:R2:W-:Y:S01]  /*e440*/  STSM.16.MT88.4 [R102+0x6000], R112 ;  /* 0x0060007066007844 */ /* 0x0005e20000004200 */
[----:B------:R-:W-:Y:S02]  /*e450*/  F2FP.F16.F32.PACK_AB R118, R17, R16 ;  /* 0x000000101176723e */ /* 0x000fe400000000ff */
[----:B------:R-:W-:Y:S02]  /*e460*/  F2FP.F16.F32.PACK_AB R119, R19, R18 ;  /* 0x000000121377723e */ /* 0x000fe400000000ff */
[----:B------:R-:W-:Y:S02]  /*e470*/  ISETP.NE.AND P2, PT, R101, RZ, PT ;  /* 0x000000ff6500720c */ /* 0x000fe40003f45270 */
[----:B-1----:R-:W-:Y:S01]  /*e480*/  @P0 IADD3 R97, PT, PT, R90, 0x1, RZ ;  /* 0x000000015a610810 */ /* 0x002fe20007ffe0ff */
[----:B------:R2:W-:Y:S03]  /*e490*/  STSM.16.MT88.4 [R102+0x6800], R116 ;  /* 0x0068007466007844 */ /* 0x0005e60000004200 */
[----:B------:R-:W-:Y:S01]  /*e4a0*/  @P0 ISETP.NE.AND P1, PT, R97, 0x4, PT ;  /* 0x000000046100080c */ /* 0x000fe20003f25270 */
[----:B------:R-:W-:Y:S01]  /*e4b0*/  @!PT LDS RZ, [RZ] ;  /* 0x00000000fffff984 */ /* 0x000fe20000000800 */
[----:B------:R-:W-:Y:S01]  /*e4c0*/  @!PT LDS RZ, [RZ] ;  /* 0x00000000fffff984 */ /* 0x000fe20000000800 */
[----:B------:R-:W-:Y:S01]  /*e4d0*/  @!PT LDS RZ, [RZ] ;  /* 0x00000000fffff984 */ /* 0x000fe20000000800 */
[----:B------:R-:W-:Y:S01]  /*e4e0*/  @!PT LDS RZ, [RZ] ;  /* 0x00000000fffff984 */ /* 0x000fe20000000800 */
[----:B------:R1:W-:Y:S06]  /*e4f0*/  MEMBAR.ALL.CTA ;  /* 0x0000000000007992 */ /* 0x0003ec0000008000 */
[----:B-1----:R-:W1:Y:S01]  /*e500*/  FENCE.VIEW.ASYNC.S ;  /* 0x00000000000073c6 */ /* 0x002e620000000000 */
[----:B------:R-:W-:Y:S01]  /*e510*/  @P0 SEL R101, RZ, 0x1, P1 ;  /* 0x00000001ff650807 */ /* 0x000fe20000800000 */
[----:B-1----:R-:W-:Y:S06]  /*e520*/  BAR.SYNC.DEFER_BLOCKING 0x1, 0x80 ;  /* 0x0042000000007b1d */ /* 0x002fec0000010000 */
        /* <DEDUP_REMOVED lines=8> */
[----:B------:R1:W-:Y:S02]  /*e5b0*/  UTMASTG.2D [UR4], [UR56] ;  /* 0x00000004380073b5 */ /* 0x0003e40008008000 */
[----:B-1----:R0:W-:Y:S02]  /*e5c0*/  UTMACMDFLUSH ;  /* 0x00000000000079b7 */ /* 0x0021e40000000000 */
.L_x_182:
[----:B------:R-:W-:Y:S05]  /*e5d0*/  BSYNC.RECONVERGENT B0 ;  /* 0x0000000000007941 */ /* 0x000fea0003800200 */
.L_x_181:
[----:B------:R-:W-:Y:S01]  /*e5e0*/  @P0 SEL R90, R97, RZ, P1 ;  /* 0x000000ff615a0207 */ /* 0x000fe20000800000 */
[----:B------:R-:W-:Y:S01]  /*e5f0*/  BSSY.RECONVERGENT B0, `(.L_x_183) ;  /* 0x0000004000007945 */ /* 0x000fe20003800200 */
[----:B------:R-:W-:Y:S03]  /*e600*/  @P0 LOP3.LUT R88, R88, R101, RZ, 0x3c, !PT ;  /* 0x0000006558580212 */ /* 0x000fe600078e3cff */
[----:B------:R-:W-:Y:S05]  /*e610*/  @!P2 BRA `(.L_x_184) ;  /* 0x000000000004a947 */ /* 0x000fea0003800000 */
[----:B------:R-:W-:Y:S04]  /*e620*/  DEPBAR.LE SB0, 0x1 ;  /* 0x000080400000791a */ /* 0x000fe80000000000 */
.L_x_184:
[----:B------:R-:W-:Y:S05]  /*e630*/  BSYNC.RECONVERGENT B0 ;  /* 0x0000000000007941 */ /* 0x000fea0003800200 */
.L_x_183:
[----:B------:R-:W-:Y:S01]  /*e640*/  UISETP.NE.AND UP1, UPT, UR54, -0x4, UPT ;  /* 0xfffffffc3600788c */ /* 0x000fe2000bf25270 */
[----:B------:R-:W-:Y:S01]  /*e650*/  BAR.SYNC.DEFER_BLOCKING 0x1, 0x80 ;  /* 0x0042000000007b1d */ /* 0x000fe20000010000 */
[----:B------:R-:W-:Y:S01]  /*e660*/  UISETP.NE.AND UP0, UPT, UR55, 0x8, UPT ;  /* 0x000000083700788c */ /* 0x000fe2000bf05270 */
[----:B------:R-:W-:Y:S01]  /*e670*/  R2UR UR18, R85 ;  /* 0x00000000551272ca */ /* 0x000fe200000e0000 */
[----:B------:R-:W-:Y:S01]  /*e680*/  UIADD3 UR54, UPT, UPT, UR54, 0x4, URZ ;  /* 0x0000000436367890 */ /* 0x000fe2000fffe0ff */
[----:B------:R-:W-:Y:S01]  /*e690*/  R2UR UR19, R84 ;  /* 0x00000000541372ca */ /* 0x000fe200000e0000 */
[----:B------:R-:W-:Y:S01]  /*e6a0*/  USEL UR6, URZ, 0x1, UP0 ;  /* 0x00000001ff067887 */ /* 0x000fe20008000000 */
[----:B------:R-:W-:Y:S01]  /*e6b0*/  PLOP3.LUT P0, PT, PT, PT, UP1, 0x80, 0x8 ;  /* 0x000000000008781c */ /* 0x000fe20003f0f018 */
[----:B------:R-:W-:Y:S01]  /*e6c0*/  USEL UR5, UR55, URZ, UP0 ;  /* 0x000000ff37057287 */ /* 0x000fe20008000000 */
[----:B------:R-:W-:Y:S01]  /*e6d0*/  PLOP3.LUT P2, PT, PT, PT, PT, 0x8, 0x80 ;  /* 0x000000000080781c */ /* 0x000fe20003f4e170 */
[----:B------:R-:W-:Y:S01]  /*e6e0*/  IMAD.MOV.U32 R17, RZ, RZ, R83 ;  /* 0x000000ffff117224 */ /* 0x000fe200078e0053 */
[----:B------:R-:W-:Y:S01]  /*e6f0*/  @UP1 ULEA UR4, UR53, UR43, 0x3 ;  /* 0x0000002b35041291 */ /* 0x000fe2000f8e18ff */
[----:B------:R-:W-:Y:S03]  /*e700*/  LOP3.LUT R87, R87, UR6, RZ, 0x3c, !PT ;  /* 0x0000000657577c12 */ /* 0x000fe6000f8e3cff */
[----:B------:R-:W-:Y:S04]  /*e710*/  @UP1 UIADD3 UR4, UPT, UPT, UR4, 0x50, URZ ;  /* 0x0000005004041890 */ /* 0x000fe8000fffe0ff */
[----:B------:R-:W-:Y:S09]  /*e720*/  @UP1 UPRMT UR4, UR52, 0x654, UR4 ;  /* 0x0000065434041896 */ /* 0x000ff20008000004 */
[----:B------:R-:W-:Y:S01]  /*e730*/  @P0 SYNCS.ARRIVE.TRANS64.RED.A1T0 RZ, [UR4], RZ ;  /* 0x000000ffffff09a7 */ /* 0x000fe20008100404 */
[----:B------:R-:W-:Y:S01]  /*e740*/  @UP1 UIADD3 UR4, UPT, UPT, UR53, 0x1, URZ ;  /* 0x0000000135041890 */ /* 0x000fe2000fffe0ff */
[----:B------:R-:W-:Y:S03]  /*e750*/  ISETP.NE.AND P0, PT, R82, RZ, PT ;  /* 0x000000ff5200720c */ /* 0x000fe60003f05270 */
[----:B------:R-:W-:Y:S04]  /*e760*/  @UP1 UISETP.NE.AND UP0, UPT, UR4, 0x4, UPT ;  /* 0x000000040400188c */ /* 0x000fe8000bf05270 */
[----:B------:R-:W-:Y:S06]  /*e770*/  @UP1 USEL UR53, UR4, URZ, UP0 ;  /* 0x000000ff04351287 */ /* 0x000fec0008000000 */
[----:B------:R-:W-:Y:S06]  /*e780*/  @P0 BRA `(.L_x_185) ;  /* 0xffffffb800000947 */ /* 0x000fec000383ffff */
[----:B------:R-:W-:Y:S01]  /*e790*/  ULEA UR4, UR53, UR43, 0x3 ;  /* 0x0000002b35047291 */ /* 0x000fe2000f8e18ff */
[----:B------:R-:W-:-:S04]  /*e7a0*/  DEPBAR.LE SB0, 0x0 ;  /* 0x000080000000791a */ /* 0x000fc80000000000 */
[----:B------:R-:W-:-:S04]  /*e7b0*/  UIADD3 UR4, UPT, UPT, UR4, 0x50, URZ ;  /* 0x0000005004047890 */ /* 0x000fc8000fffe0ff */
[----:B------:R-:W-:-:S09]  /*e7c0*/  UPRMT UR4, UR52, 0x654, UR4 ;  /* 0x0000065434047896 */ /* 0x000fd20008000004 */
[----:B------:R-:W-:Y:S01]  /*e7d0*/  SYNCS.ARRIVE.TRANS64.RED.A1T0 RZ, [UR4], RZ ;  /* 0x000000ffffff79a7 */ /* 0x000fe20008100404 */
[----:B------:R-:W-:Y:S05]  /*e7e0*/  EXIT ;  /* 0x000000000000794d */ /* 0x000fea0003800000 */
.L_x_129:
[----:B------:R-:W-:-:S08]  /*e7f0*/  NOP ;  /* 0x0000000000007918 */ /* 0x000fd00000000000 */
[----:B-1--45:R-:W-:-:S00]  /*e800*/  USETMAXREG.DEALLOC.CTAPOOL 0x88 ;  /* 0x00000088000079c8 */ /* 0x032fc000080e0500 */
[----:B------:R-:W-:Y:S05]  /*e810*/  EXIT ;  /* 0x000000000000794d */ /* 0x000fea0003800000 */
.L_x_300:
[----:B------:R-:W-:-:S08]  /*e820*/  NOP ;  /* 0x0000000000007918 */ /* 0x000fd00000000000 */
[----:B-1--45:R-:W1:-:S00]  /*e830*/  USETMAXREG.DEALLOC.CTAPOOL 0x88 ;  /* 0x00000088000079c8 */ /* 0x032e4000080e0500 */
[----:B-1----:R-:W1:Y:S01]  /*e840*/  SHFL.IDX PT, R80, R80, RZ, 0x1f ;  /* 0x00001fff50507589 */ /* 0x002e6200000e0000 */
[----:B------:R-:W2:Y:S05]  /*e850*/  LDCU UR19, c[0x0][0xc1c] ;  /* 0x00018380ff1377ac */ /* 0x000eaa0008000800 */
[----:B------:R-:W3:Y:S01]  /*e860*/  LDC.64 R8, c[0x0][0x900] ;  /* 0x00024000ff087b82 */ /* 0x000ee20000000a00 */
[----:B------:R-:W-:Y:S01]  /*e870*/  BSSY.RECONVERGENT B0, `(.L_x_186) ;  /* 0x000003f000007945 */ /* 0x000fe20003800200 */
[----:B------:R-:W-:Y:S01]  /*e880*/  ELECT P0, URZ, PT ;  /* 0x0000000000ff782f */ /* 0x000fe20003800000 */
[----:B------:R-:W-:Y:S02]  /*e890*/  UMOV UR4, 0x400 ;  /* 0x0000040000047882 */ /* 0x000fe40000000000 */
[----:B------:R-:W-:-:S03]  /*e8a0*/  ULEA UR4, UR5, UR4, 0x18 ;  /* 0x0000000405047291 */ /* 0x000fc6000f8ec0ff */
[----:B------:R-:W4:Y:S08]  /*e8b0*/  LDC.64 R10, c[0x0][0x908] ;  /* 0x00024200ff0a7b82 */ /* 0x000f300000000a00 */
[----:B------:R-:W3:Y:S01]  /*e8c0*/  LDC.64 R4, c[0x0][0x910] ;  /* 0x00024400ff047b82 */ /* 0x000ee20000000a00 */
[----:B--2---:R-:W-:Y:S01]  /*e8d0*/  UIADD3 UR19, UPT, UPT, UR16, UR19, URZ ;  /* 0x0000001310137290 */ /* 0x004fe2000fffe0ff */
[----:B-1----:R-:W-:-:S06]  /*e8e0*/  R2UR UR7, R80 ;  /* 0x00000000500772ca */ /* 0x002fcc00000e0000 */
[----:B------:R-:W1:Y:S08]  /*e8f0*/  LDC.64 R6, c[0x0][0x918] ;  /* 0x00024600ff067b82 */ /* 0x000e700000000a00 */
[----:B------:R-:W2:Y:S01]  /*e900*/  LDC.64 R64, c[0x0][0x920] ;  /* 0x00024800ff407b82 */ /* 0x000ea20000000a00 */
[----:B------:R-:W-:Y:S02]  /*e910*/  USHF.R.U32.HI UR6, URZ, 0x3, UR7 ;  /* 0x00000003ff067899 */ /* 0x000fe40008011607 */
[----:B------:R-:W-:-:S02]  /*e920*/  ULEA UR21, UR7, UR4, 0x9 ;  /* 0x0000000407157291 */ /* 0x000fc4000f8e48ff */
[----:B------:R-:W-:-:S06]  /*e930*/  ULOP3.LUT UR6, UR6, 0x1, URZ, 0xc0, !UPT ;  /* 0x0000000106067892 */ /* 0x000fcc000f8ec0ff */
[----:B------:R-:W-:Y:S01]  /*e940*/  IMAD.U32 R0, RZ, RZ, UR6 ;  /* 0x00000006ff007e24 */ /* 0x000fe2000f8e00ff */
[----:B------:R-:W-:Y:S06]  /*e950*/  @!P0 BRA `(.L_x_187) ;  /* 0x0000000000c08947 */ /* 0x000fec0003800000 */
[----:B------:R-:W5:Y:S08]  /*e960*/  LDC.64 R20, c[0x0][0x400] ;  /* 0x00010000ff147b82 */ /* 0x000f700000000a00 */
[----:B------:R-:W5:Y:S08]  /*e970*/  LDC.64 R22, c[0x0][0x408] ;  /* 0x00010200ff167b82 */ /* 0x000f700000000a00 */
[----:B------:R-:W4:Y:S08]  /*e980*/  LDC.64 R16, c[0x0][0x410] ;  /* 0x00010400ff107b82 */ /* 0x000f300000000a00 */
[----:B------:R-:W4:Y:S08]  /*e990*/  LDC.64 R18, c[0x0][0x418] ;  /* 0x00010600ff127b82 */ /* 0x000f300000000a00 */
[----:B------:R-:W3:Y:S01]  /*e9a0*/  LDC.64 R12, c[0x0][0x420] ;  /* 0x00010800ff0c7b82 */ /* 0x000ee20000000a00 */
[----:B-----5:R5:W-:Y:S07]  /*e9b0*/  STS.128 [UR21+-0x980], R20 ;  /* 0xfff68014ff007988 */ /* 0x020bee0008000c15 */
[----:B------:R-:W3:Y:S01]  /*e9c0*/  LDC.64 R14, c[0x0][0x428] ;  /* 0x00010a00ff0e7b82 */ /* 0x000ee20000000a00 */
[----:B----4-:R4:W-:Y:S07]  /*e9d0*/  STS.128 [UR21+-0x970], R16 ;  /* 0xfff69010ff007988 */ /* 0x0109ee0008000c15 */
[----:B------:R-:W1:Y:S08]  /*e9e0*/  LDC.64 R60, c[0x0][0x430] ;  /* 0x00010c00ff3c7b82 */ /* 0x000e700000000a00 */
[----:B------:R-:W1:Y:S01]  /*e9f0*/  LDC.64 R62, c[0x0][0x438] ;  /* 0x00010e00ff3e7b82 */ /* 0x000e620000000a00 */
[----:B---3--:R3:W-:Y:S07]  /*ea00*/  STS.128 [UR21+-0x960], R12 ;  /* 0xfff6a00cff007988 */ /* 0x0087ee0008000c15 */
[----:B------:R-:W2:Y:S08]  /*ea10*/  LDC.64 R56, c[0x0][0x440] ;  /* 0x00011000ff387b82 */ /* 0x000eb00000000a00 */
[----:B------:R-:W2:Y:S08]  /*ea20*/  LDC.64 R58, c[0x0][0x448] ;  /* 0x00011200ff3a7b82 */ /* 0x000eb00000000a00 */
[----:B------:R-:W5:Y:S01]  /*ea30*/  LDC.64 R52, c[0x0][0x450] ;  /* 0x00011400ff347b82 */ /* 0x000f620000000a00 */
[----:B-1----:R1:W-:Y:S07]  /*ea40*/  STS.128 [UR21+-0x950], R60 ;  /* 0xfff6b03cff007988 */ /* 0x0023ee0008000c15 */
[----:B------:R-:W5:Y:S08]  /*ea50*/  LDC.64 R54, c[0x0][0x458] ;  /* 0x00011600ff367b82 */ /* 0x000f700000000a00 */
[----:B------:R-:W4:Y:S01]  /*ea60*/  LDC.64 R48, c[0x0][0x460] ;  /* 0x00011800ff307b82 */ /* 0x000f220000000a00 */
[----:B--2---:R1:W-:Y:S07]  /*ea70*/  STS.128 [UR21+-0x940], R56 ;  /* 0xfff6c038ff007988 */ /* 0x0043ee0008000c15 */
[----:B------:R-:W4:Y:S08]  /*ea80*/  LDC.64 R50, c[0x0][0x468] ;  /* 0x00011a00ff327b82 */ /* 0x000f300000000a00 */
[----:B------:R-:W2:Y:S01]  /*ea90*/  LDC.64 R44, c[0x0][0x470] ;  /* 0x00011c00ff2c7b82 */ /* 0x000ea20000000a00 */
[----:B-----5:R1:W-:Y:S07]  /*eaa0*/  STS.128 [UR21+-0x930], R52 ;  /* 0xfff6d034ff007988 */ /* 0x0203ee0008000c15 */
[----:B------:R-:W2:Y:S08]  /*eab0*/  LDC.64 R46, c[0x0][0x478] ;  /* 0x00011e00ff2e7b82 */ /* 0x000eb00000000a00 */
[----:B------:R-:W5:Y:S01]  /*eac0*/  LDC.64 R40, c[0x0][0x500] ;  /* 0x00014000ff287b82 */ /* 0x000f620000000a00 */
[----:B----4-:R1:W-:Y:S07]  /*ead0*/  STS.128 [UR21+-0x920], R48 ;  /* 0xfff6e030ff007988 */ /* 0x0103ee0008000c15 */
        /* <DEDUP_REMOVED lines=19> */
[----:B---3--:R-:W3:Y:S01]  /*ec10*/  LDC.64 R12, c[0x0][0x570] ;  /* 0x00015c00ff0c7b82 */ /* 0x008ee20000000a00 */
[----:B--2---:R1:W-:Y:S07]  /*ec20*/  STS.128 [UR21+-0x8b0], R20 ;  /* 0xfff75014ff007988 */ /* 0x0043ee0008000c15 */
[----:B------:R-:W3:Y:S01]  /*ec30*/  LDC.64 R14, c[0x0][0x578] ;  /* 0x00015e00ff0e7b82 */ /* 0x000ee20000000a00 */
[----:B-----5:R1:W-:Y:S04]  /*ec40*/  STS.128 [UR21+-0x8a0], R16 ;  /* 0xfff76010ff007988 */ /* 0x0203e80008000c15 */
[----:B---3--:R1:W-:Y:S02]  /*ec50*/  STS.128 [UR21+-0x890], R12 ;  /* 0xfff7700cff007988 */ /* 0x0083e40008000c15 */
.L_x_187:
[----:B------:R-:W-:Y:S05]  /*ec60*/  BSYNC.RECONVERGENT B0 ;  /* 0x0000000000007941 */ /* 0x000fea0003800200 */
.L_x_186:
[----:B-1----:R-:W1:Y:S01]  /*ec70*/  LDC.64 R16, c[0x0][0x960] ;  /* 0x00025800ff107b82 */ /* 0x002e620000000a00 */
[----:B------:R-:W-:Y:S01]  /*ec80*/  ELECT P1, URZ, PT ;  /* 0x0000000000ff782f */ /* 0x000fe20003820000 */
[----:B------:R-:W-:-:S06]  /*ec90*/  NOP ;  /* 0x0000000000007918 */ /* 0x000fcc0000000000 */
[----:B------:R-:W1:Y:S01]  /*eca0*/  LDC.64 R18, c[0x0][0x968] ;  /* 0x00025a00ff127b82 */ /* 0x000e620000000a00 */
[----:B------:R-:W-:Y:S01]  /*ecb0*/  ELECT P0, URZ, PT ;  /* 0x0000000000ff782f */ /* 0x000fe20003800000 */
[----:B------:R-:W-:Y:S02]  /*ecc0*/  ULOP3.LUT UR7, UR7, 0x7, URZ, 0xc0, !UPT ;  /* 0x0000000707077892 */ /* 0x000fe4000f8ec0ff */
[----:B------:R-:W-:Y:S02]  /*ecd0*/  UIMAD UR9, UR16, 0xe, URZ ;  /* 0x0000000e100978a4 */ /* 0x000fe4000f8e02ff */
[----:B---34-:R-:W-:Y:S01]  /*ece0*/  @P1 STS.128 [UR21+-0xa80], R8 ;  /* 0xfff58008ff001988 */ /* 0x018fe20008000c15 */
[----:B------:R-:W-:Y:S01]  /*ecf0*/  UIMAD UR18, UR16, 0xd, URZ ;  /* 0x0000000d101278a4 */ /* 0x000fe2000f8e02ff */
[----:B------:R-:W3:Y:S01]  /*ed00*/  LDC.64 R12, c[0x0][0x970] ;  /* 0x00025c00ff0c7b82 */ /* 0x000ee20000000a00 */
[----:B------:R-:W-:Y:S01]  /*ed10*/  UIMAD UR20, UR19, 0xe, URZ ;  /* 0x0000000e131478a4 */ /* 0x000fe2000f8e02ff */
[----:B------:R-:W-:Y:S01]  /*ed20*/  @P1 STS.128 [UR21+-0xa70], R4 ;  /* 0xfff59004ff001988 */ /* 0x000fe20008000c15 */
[----:B------:R-:W-:-:S02]  /*ed30*/  UIADD3 UR24, UPT, UPT, UR21, -0x980, URZ ;  /* 0xfffff68015187890 */ /* 0x000fc4000fffe0ff */
[----:B------:R-:W-:Y:S02]  /*ed40*/  UIADD3 UR23, UPT, UPT, UR21, -0x900, URZ ;  /* 0xfffff70015177890 */ /* 0x000fe4000fffe0ff */
[----:B------:R-:W-:Y:S01]  /*ed50*/  UIADD3 UR22, UPT, UPT, UR21, -0xa80, URZ ;  /* 0xfffff58015167890 */ /* 0x000fe2000fffe0ff */
[----:B------:R-:W3:Y:S01]  /*ed60*/  LDC.64 R14, c[0x0][0x978] ;  /* 0x00025e00ff0e7b82 */ /* 0x000ee20000000a00 */
[----:B------:R-:W4:Y:S01]  /*ed70*/  LDCU.64 UR10, c[0x0][0xb18] ;  /* 0x00016300ff0a77ac */ /* 0x000f220008000a00 */
[----:B------:R-:W1:Y:S06]  /*ed80*/  LDCU.64 UR12, c[0x0][0xb20] ;  /* 0x00016400ff0c77ac */ /* 0x000e6c0008000a00 */
[----:B------:R-:W2:Y:S01]  /*ed90*/  LDC.64 R66, c[0x0][0x928] ;  /* 0x00024a00ff427b82 */ /* 0x000ea20000000a00 */
[----:B-1----:R1:W-:Y:S01]  /*eda0*/  @P1 STS.128 [UR21+-0xa20], R16 ;  /* 0xfff5e010ff001988 */ /* 0x0023e20008000c15 */
[----:B------:R-:W1:Y:S01]  /*edb0*/  LDCU.64 UR16, c[0x0][0x820] ;  /* 0x00010400ff1077ac */ /* 0x000e620008000a00 */
[----:B------:R-:W1:Y:S05]  /*edc0*/  LDCU.64 UR14, c[0x0][0xb00] ;  /* 0x00016000ff0e77ac */ /* 0x000e6a0008000a00 */
[----:B------:R-:W5:Y:S01]  /*edd0*/  LDC.64 R28, c[0x0][0x930] ;  /* 0x00024c00ff1c7b82 */ /* 0x000f620000000a00 */
[----:B------:R-:W-:Y:S01]  /*ede0*/  UIMAD UR19, UR19, 0xd, URZ ;  /* 0x0000000d131378a4 */ /* 0x000fe2000f8e02ff */
[----:B------:R-:W-:-:S06]  /*edf0*/  UMOV UR8, UR7 ;  /* 0x0000000700087c82 */ /* 0x000fcc0008000000 */
[----:B------:R-:W5:Y:S01]  /*ee00*/  LDC.64 R30, c[0x0][0x938] ;  /* 0x00024e00ff1e7b82 */ /* 0x000f620000000a00 */
[----:B---3--:R3:W-:Y:S07]  /*ee10*/  @P1 STS.128 [UR21+-0xa10], R12 ;  /* 0xfff5f00cff001988 */ /* 0x0087ee0008000c15 */
[----:B------:R-:W4:Y:S01]  /*ee20*/  LDC.64 R24, c[0x0][0x940] ;  /* 0x00025000ff187b82 */ /* 0x000f220000000a00 */
[----:B--2---:R2:W-:Y:S01]  /*ee30*/  @P1 STS.128 [UR21+-0xa60], R64 ;  /* 0xfff5a040ff001988 */ /* 0x0045e20008000c15 */
[----:B-1----:R-:W-:-:S06]  /*ee40*/  LOP3.LUT R17, R0, 0x1, RZ, 0x3c, !PT ;  /* 0x0000000100117812 */ /* 0x002fcc00078e3cff */
[----:B------:R-:W4:Y:S08]  /*ee50*/  LDC.64 R26, c[0x0][0x948] ;  /* 0x00025200ff1a7b82 */ /* 0x000f300000000a00 */
[----:B------:R-:W1:Y:S01]  /*ee60*/  LDC.64 R20, c[0x0][0x950] ;  /* 0x00025400ff147b82 */ /* 0x000e620000000a00 */
[----:B-----5:R2:W-:Y:S07]  /*ee70*/  @P1 STS.128 [UR21+-0xa50], R28 ;  /* 0xfff5b01cff001988 */ /* 0x0205ee0008000c15 */
[----:B------:R-:W1:Y:S08]  /*ee80*/  LDC.64 R22, c[0x0][0x958] ;  /* 0x00025600ff167b82 */ /* 0x000e700000000a00 */
[----:B------:R-:W5:Y:S01]  /*ee90*/  LDC.64 R52, c[0x0][0xa00] ;  /* 0x00028000ff347b82 */ /* 0x000f620000000a00 */
[----:B----4-:R2:W-:Y:S07]  /*eea0*/  @P1 STS.128 [UR21+-0xa40], R24 ;  /* 0xfff5c018ff001988 */ /* 0x0105ee0008000c15 */
[----:B------:R-:W5:Y:S08]  /*eeb0*/  LDC.64 R54, c[0x0][0xa08] ;  /* 0x00028200ff367b82 */ /* 0x000f700000000a00 */
[----:B------:R-:W4:Y:S01]  /*eec0*/  LDC.64 R48, c[0x0][0xa10] ;  /* 0x00028400ff307b82 */ /* 0x000f220000000a00 */
[----:B-1----:R2:W-:Y:S01]  /*eed0*/  @P1 STS.128 [UR21+-0xa30], R20 ;  /* 0xfff5d014ff001988 */ /* 0x0025e20008000c15 */
[----:B------:R-:W-:-:S06]  /*eee0*/  NOP ;  /* 0x0000000000007918 */ /* 0x000fcc0000000000 */
        /* <DEDUP_REMOVED lines=8> */
[----:B-1----:R2:W-:Y:S07]  /*ef70*/  @P0 STS.128 [UR21+-0x9e0], R44 ;  /* 0xfff6202cff000988 */ /* 0x0025ee0008000c15 */
        /* <DEDUP_REMOVED lines=12> */
[----:B---3--:R-:W3:Y:S08]  /*f040*/  LDC.64 R12, c[0x0][0xb08] ;  /* 0x0002c200ff0c7b82 */ /* 0x008ef00000000a00 */
[----:B------:R-:W1:Y:S01]  /*f050*/  LDC.64 R2, c[0x0][0xb10] ;  /* 0x0002c400ff027b82 */ /* 0x000e620000000a00 */
[----:B----4-:R2:W-:Y:S01]  /*f060*/  @P0 STS.128 [UR21+-0x990], R4 ;  /* 0xfff67004ff000988 */ /* 0x0105e20008000c15 */
[----:B------:R-:W-:Y:S01]  /*f070*/  UIADD3 UR21, UPT, UPT, UR21, -0xa00, URZ ;  /* 0xfffff60015157890 */ /* 0x000fe2000fffe0ff */
[----:B------:R-:W-:-:S06]  /*f080*/  NOP ;  /* 0x0000000000007918 */ /* 0x000fcc0000000000 */
.L_x_201:
[----:B------:R-:W-:Y:S09]  /*f090*/  UISETP.NE.AND UP0, UPT, UR37, 0x1, UPT ;  /* 0x000000012500788c */ /* 0x000ff2000bf05270 */
[----:B----4-:R-:W-:Y:S05]  /*f0a0*/  BRA.U UP0, `(.L_x_188) ;  /* 0x0000000100047547 */ /* 0x010fea000b800000 */
[----:B------:R-:W-:Y:S05]  /*f0b0*/  BPT.TRAP 0x1 ;  /* 0x000000040000795c */ /* 0x000fea0000300000 */
.L_x_188:
[----:B------:R-:W-:Y:S01]  /*f0c0*/  ULEA UR25, UR7, UR4, 0x3 ;  /* 0x0000000407197291 */ /* 0x000fe2000f8e18ff */
[----:B--2---:R-:W-:Y:S08]  /*f0d0*/  SHF.L.U32 R5, R17, 0x1f, RZ ;  /* 0x0000001f11057819 */ /* 0x004ff000000006ff */
[----:B------:R-:W2:Y:S02]  /*f0e0*/  SYNCS.PHASECHK.TRANS64.TRYWAIT P0, [UR25+0x80], R5 ;  /* 0x00008005ff0075a7 */ /* 0x000ea40008001119 */
[----:B--2---:R-:W-:Y:S05]  /*f0f0*/  @!P0 BRA `(.L_x_189) ;  /* 0x0000003000d88947 */ /* 0x004fea0003800000 */
.L_x_271:
[----:B------:R-:W-:Y:S09]  /*f100*/  UIMAD UR6, UR7, 0x14, UR36 ;  /* 0x00000014070678a4 */ /* 0x000ff2000f8e0224 */
[----:B------:R-:W4:Y:S04]  /*f110*/  LDS R10, [UR6+0x10] ;  /* 0x00001006ff0a7984 */ /* 0x000f280008000800 */
        /* <DEDUP_REMOVED lines=10> */
[----:B----4-:R-:W-:Y:S01]  /*f1c0*/  PRMT R21, R10, 0x7632, R21 ;  /* 0x000076320a157816 */ /* 0x010fe20000000015 */
[----:B------:R-:W-:Y:S06]  /*f1d0*/  BRA.U UP0, `(.L_x_190) ;  /* 0x0000000100047547 */ /* 0x000fec000b800000 */
[----:B------:R-:W-:Y:S05]  /*f1e0*/  BPT.TRAP 0x1 ;  /* 0x000000040000795c */ /* 0x000fea0000300000 */
.L_x_190:
[----:B------:R-:W-:Y:S02]  /*f1f0*/  UIADD3 UR6, UPT, UPT, UR25, 0xc0, URZ ;  /* 0x000000c019067890 */ /* 0x000fe4000fffe0ff */
[----:B------:R-:W-:Y:S02]  /*f200*/  UISETP.NE.AND UP0, UPT, UR37, 0x8, UPT ;  /* 0x000000082500788c */ /* 0x000fe4000bf05270 */
[----:B------:R-:W-:Y:S09]  /*f210*/  UPRMT UR6, UR5, 0x654, UR6 ;  /* 0x0000065405067896 */ /* 0x000ff20008000006 */
[----:B-1----:R-:W-:Y:S01]  /*f220*/  SYNCS.ARRIVE.TRANS64.RED.A1T0 RZ, [UR6], RZ ;  /* 0x000000ffffff79a7 */ /* 0x002fe20008100406 */
[----:B------:R-:W-:Y:S05]  /*f230*/  BRA.U !UP0, `(.L_x_191) ;  /* 0x0000000108047547 */ /* 0x000fea000b800000 */
[----:B------:R-:W-:Y:S05]  /*f240*/  BPT.TRAP 0x1 ;  /* 0x000000040000795c */ /* 0x000fea0000300000 */
.L_x_191:
[----:B------:R-:W-:Y:S01]  /*f250*/  ULEA UR25, UR8, UR4, 0x3 ;  /* 0x0000000408197291 */ /* 0x000fe2000f8e18ff */
[----:B--2---:R-:W-:Y:S02]  /*f260*/  SHF.L.U32 R5, R0, 0x1f, RZ ;  /* 0x0000001f00057819 */ /* 0x004fe400000006ff */
[----:B------:R-:W-:Y:S04]  /*f270*/  PRMT R4, R10, 0x9910, RZ ;  /* 0x000099100a047816 */ /* 0x000fe800000000ff */
[----:B------:R-:W-:Y:S02]  /*f280*/  ISETP.NE.AND P0, PT, R4, RZ, PT ;  /* 0x000000ff0400720c */ /* 0x000fe40003f05270 */
[----:B------:R-:W1:Y:S02]  /*f290*/  SYNCS.PHASECHK.TRANS64.TRYWAIT P1, [UR25+0x1a0], R5 ;  /* 0x0001a005ff0075a7 */ /* 0x000e640008021119 */
[----:B------:R-:W-:Y:S01]  /*f2a0*/  ISETP.EQ.OR P0, PT, R11, RZ, !P0 ;  /* 0x000000ff0b00720c */ /* 0x000fe20004702670 */
[----:B------:R-:W-:Y:S01]  /*f2b0*/  @!UPT UIADD3 URZ, UPT, UPT, URZ, URZ, URZ ;  /* 0x000000fffffff290 */ /* 0x000fe2000fffe0ff */
[----:B-1----:R-:W-:Y:S11]  /*f2c0*/  @!P1 BRA `(.L_x_192) ;  /* 0x00000030007c9947 */ /* 0x002ff60003800000 */
.L_x_273:
[----:B------:R-:W-:Y:S05]  /*f2d0*/  @P0 BRA `(.L_x_193) ;  /* 0x0000000c00e40947 */ /* 0x000fea0003800000 */
[----:B------:R-:W-:Y:S01]  /*f2e0*/  ELECT P0, URZ, PT ;  /* 0x0000000000ff782f */ /* 0x000fe20003800000 */
[----:B------:R-:W2:Y:S01]  /*f2f0*/  LDC.64 R8, c[0x0][0x838] ;  /* 0x00020e00ff087b82 */ /* 0x000ea20000000a00 */
[----:B------:R-:W-:Y:S07]  /*f300*/  BSSY.RECONVERGENT B0, `(.L_x_194) ;  /* 0x00000a1000007945 */ /* 0x000fee0003800200 */
[----:B-1----:R-:W1:Y:S08]  /*f310*/  LDC.64 R4, c[0x0][0x830] ;  /* 0x00020c00ff047b82 */ /* 0x002e700000000a00 */
[----:B------:R-:W4:Y:S08]  /*f320*/  @P0 LDC.64 R32, c[0x0][0x828] ;  /* 0x00020a00ff200b82 */ /* 0x000f300000000a00 */
[----:B------:R-:W5:Y:S08]  /*f330*/  @P0 LDC.64 R28, c[0x0][0x390] ;  /* 0x0000e400ff1c0b82 */ /* 0x000f700000000a00 */
[----:B------:R-:W3:Y:S02]  /*f340*/  @P0 LDC.64 R6, c[0x0][0x840] ;  /* 0x00021000ff060b82 */ /* 0x000ee40000000a00 */
[C---:B---3--:R-:W-:Y:S04]  /*f350*/  @P0 IMAD.WIDE R6, R14.reuse, 0x8, R6 ;  /* 0x000000080e060825 */ /* 0x048fe800078e0206 */
[C---:B----4-:R-:W-:Y:S01]  /*f360*/  @P0 IMAD.WIDE R32, R14.reuse, 0x8, R32 ;  /* 0x000000080e200825 */ /* 0x050fe200078e0220 */
[----:B------:R3:W4:Y:S03]  /*f370*/  @P0 LDG.E.64 R26, desc[UR50][R6.64] ;  /* 0x00000032061a0981 */ /* 0x000726000c1e1b00 */
[C---:B--2---:R-:W-:Y:S02]  /*f380*/  @P0 IMAD.WIDE R8, R14.reuse, 0x8, R8 ;  /* 0x000000080e080825 */ /* 0x044fe400078e0208 */
[----:B------:R-:W2:Y:S02]  /*f390*/  @P0 LDG.E.64 R32, desc[UR50][R32.64] ;  /* 0x0000003220200981 */ /* 0x000ea4000c1e1b00 */
[C---:B-1----:R-:W-:Y:S02]  /*f3a0*/  @P0 IMAD.WIDE R4, R14.reuse, 0x8, R4 ;  /* 0x000000080e040825 */ /* 0x042fe400078e0204 */
[----:B------:R-:W3:Y:S02]  /*f3b0*/  @P0 LDG.E.64 R8, desc[UR50][R8.64] ;  /* 0x0000003208080981 */ /* 0x000ee4000c1e1b00 */
[----:B-----5:R-:W-:Y:S02]  /*f3c0*/  @P0 IMAD.WIDE R28, R14, 0xc, R28 ;  /* 0x0000000c0e1c0825 */ /* 0x020fe400078e021c */
[----:B------:R-:W5:Y:S04]  /*f3d0*/  @P0 LDG.E.64 R24, desc[UR50][R4.64] ;  /* 0x0000003204180981 */ /* 0x000f68000c1e1b00 */
[----:B------:R1:W4:Y:S04]  /*f3e0*/  @P0 LDG.E R20, desc[UR50][R28.64+0x4] ;  /* 0x000004321c140981 */ /* 0x000328000c1e1900 */
[----:B------:R-:W4:Y:S04]  /*f3f0*/  @P0 LDG.E R5, desc[UR50][R28.64] ;  /* 0x000000321c050981 */ /* 0x000f28000c1e1900 */
[----:B------:R-:W4:Y:S04]  /*f400*/  @P0 LDG.E R4, desc[UR50][R28.64+0x8] ;  /* 0x000008321c040981 */ /* 0x000f28000c1e1900 */
[----:B--2---:R-:W-:Y:S04]  /*f410*/  @P0 STS.64 [UR24], R32 ;  /* 0x00000020ff000988 */ /* 0x004fe80008000a18 */
[----:B---3--:R-:W-:Y:S04]  /*f420*/  @P0 STS.64 [UR23], R8 ;  /* 0x00000008ff000988 */ /* 0x008fe80008000a17 */
[----:B------:R-:W2:Y:S01]  /*f430*/  @P0 LDS R7, [UR24+0x1c] ;  /* 0x00001c18ff070984 */ /* 0x000ea20008000800 */
[C---:B-----5:R-:W-:Y:S01]  /*f440*/  @P0 SHF.L.U64.HI R23, R24.reuse, 0x1, R25 ;  /* 0x0000000118170819 */ /* 0x060fe20000010219 */
[----:B------:R-:W-:Y:S02]  /*f450*/  @P0 IMAD.SHL.U32 R24, R24, 0x2, RZ ;  /* 0x0000000218180824 */ /* 0x000fe400078e00ff */
[----:B------:R-:W-:Y:S01]  /*f460*/  @P0 STS [UR24+0x30], RZ ;  /* 0x000030ffff000988 */ /* 0x000fe20008000818 */
[----:B------:R-:W-:Y:S02]  /*f470*/  @P0 LOP3.LUT R23, R23, 0x1fffffff, RZ, 0xc0, !PT ;  /* 0x1fffffff17170812 */ /* 0x000fe400078ec0ff */
[----:B------:R-:W-:Y:S02]  /*f480*/  @P0 LOP3.LUT R24, R24, 0xfffffffe, RZ, 0xc0, !PT ;  /* 0xfffffffe18180812 */ /* 0x000fe400078ec0ff */
[--C-:B------:R-:W-:Y:S02]  /*f490*/  @P0 SHF.R.U32.HI R6, RZ, 0x4, R23.reuse ;  /* 0x00000004ff060819 */ /* 0x100fe40000011617 */
[----:B------:R-:W-:Y:S05]  /*f4a0*/  @P0 SHF.R.U64 R23, R24, 0x4, R23 ;  /* 0x0000000418170819 */ /* 0x000fea0000001217 */
[----:B------:R3:W-:Y:S01]  /*f4b0*/  @P0 STS [UR24+0xc], R23 ;  /* 0x00000c17ff000988 */ /* 0x0007e20008000818 */
[----:B----4-:R-:W-:Y:S02]  /*f4c0*/  @P0 VIADD R5, R5, 0xffffffff ;  /* 0xffffffff05050836 */ /* 0x010fe40000000000 */
[----:B------:R-:W-:Y:S01]  /*f4d0*/  @P0 VIADD R4, R4, 0xffffffff ;  /* 0xffffffff04040836 */ /* 0x000fe20000000000 */
[----:B---3--:R-:W-:Y:S02]  /*f4e0*/  PRMT R23, R10, 0x7732, RZ ;  /* 0x000077320a177816 */ /* 0x008fe400000000ff */
[----:B--2---:R-:W-:Y:S01]  /*f4f0*/  @P0 LOP3.LUT R25, R7, 0xf, R6, 0xb8, !PT ;  /* 0x0000000f07190812 */ /* 0x004fe200078eb806 */
[----:B------:R-:W-:Y:S04]  /*f500*/  IMAD.U32 R7, RZ, RZ, UR24 ;  /* 0x00000018ff077e24 */ /* 0x000fe8000f8e00ff */
[----:B------:R-:W-:Y:S01]  /*f510*/  @P0 STS [UR24+0x1c], R25 ;  /* 0x00001c19ff000988 */ /* 0x000fe20008000818 */
[----:B------:R-:W-:Y:S03]  /*f520*/  @P0 SHF.R.U64 R8, R7, 0x4, RZ ;  /* 0x0000000407080819 */ /* 0x000fe600000012ff */
[----:B------:R-:W2:Y:S04]  /*f530*/  @P0 LDS R6, [UR24+0x1c] ;  /* 0x00001c18ff060984 */ /* 0x000ea80008000800 */
[----:B------:R-:W-:Y:S04]  /*f540*/  @P0 STS [UR24+0x10], R8 ;  /* 0x00001008ff000988 */ /* 0x000fe80008000818 */
[----:B------:R-:W-:Y:S01]  /*f550*/  @P0 STS [UR24+0x14], R8 ;  /* 0x00001408ff000988 */ /* 0x000fe20008000818 */
[----:B--2---:R-:W-:Y:S05]  /*f560*/  @P0 LOP3.LUT R30, R6, 0xf0, RZ, 0xb8, !PT ;  /* 0x000000f0061e0812 */ /* 0x004fea00078eb8ff */
[----:B------:R-:W-:Y:S04]  /*f570*/  @P0 STS [UR24+0x1c], R30 ;  /* 0x00001c1eff000988 */ /* 0x000fe80008000818 */
[----:B------:R-:W2:Y:S02]  /*f580*/  @P0 LDS R6, [UR24+0x1c] ;  /* 0x00001c18ff060984 */ /* 0x000ea40008000800 */
[----:B--2---:R-:W-:Y:S02]  /*f590*/  @P0 LOP3.LUT R9, R6, 0xf00, RZ, 0xb8, !PT ;  /* 0x00000f0006090812 */ /* 0x004fe400078eb8ff */
[----:B------:R-:W-:Y:S03]  /*f5a0*/  CS2R R6, SRZ ;  /* 0x0000000000067805 */ /* 0x000fe6000001ff00 */
[----:B------:R-:W-:Y:S04]  /*f5b0*/  @P0 STS.64 [UR24+0x18], R8 ;  /* 0x00001808ff000988 */ /* 0x000fe80008000a18 */
[----:B------:R-:W2:Y:S04]  /*f5c0*/  @P0 LDS R22, [UR24+0x1c] ;  /* 0x00001c18ff160984 */ /* 0x000ea80008000800 */
[----:B------:R3:W-:Y:S02]  /*f5d0*/  @P0 STS.128 [UR24+0x20], R4 ;  /* 0x00002004ff000988 */ /* 0x0007e40008000c18 */
[----:B---3--:R-:W-:Y:S05]  /*f5e0*/  IMAD.U32 R6, RZ, RZ, UR23 ;  /* 0x00000017ff067e24 */ /* 0x008fea000f8e00ff */
[----:B------:R-:W-:Y:S01]  /*f5f0*/  @P0 SHF.R.U64 R8, R6, 0x4, RZ ;  /* 0x0000000406080819 */ /* 0x000fe200000012ff */
[----:B------:R-:W-:Y:S01]  /*f600*/  IMAD.MOV.U32 R6, RZ, RZ, RZ ;  /* 0x000000ffff067224 */ /* 0x000fe200078e00ff */
[----:B--2---:R-:W-:Y:S02]  /*f610*/  @P0 LOP3.LUT R24, R22, 0xf000, RZ, 0xb8, !PT ;  /* 0x0000f00016180812 */ /* 0x004fe400078eb8ff */
[C---:B------:R-:W-:Y:S01]  /*f620*/  @P0 SHF.L.U64.HI R22, R26.reuse, 0x1, R27 ;  /* 0x000000011a160819 */ /* 0x040fe2000001021b */
[----:B------:R-:W-:Y:S02]  /*f630*/  @P0 IMAD.SHL.U32 R26, R26, 0x2, RZ ;  /* 0x000000021a1a0824 */ /* 0x000fe400078e00ff */
[----:B------:R2:W-:Y:S01]  /*f640*/  @P0 STS [UR24+0x1c], R24 ;  /* 0x00001c18ff000988 */ /* 0x0005e20008000818 */
[----:B------:R-:W-:Y:S03]  /*f650*/  @P0 LOP3.LUT R22, R22, 0x1fffffff, RZ, 0xc0, !PT ;  /* 0x1fffffff16160812 */ /* 0x000fe600078ec0ff */
[----:B-1----:R-:W1:Y:S01]  /*f660*/  @P0 LDS R28, [UR23+0x1c] ;  /* 0x00001c17ff1c0984 */ /* 0x002e620008000800 */
[--C-:B------:R-:W-:Y:S03]  /*f670*/  @P0 SHF.R.U32.HI R25, RZ, 0x4, R22.reuse ;  /* 0x00000004ff190819 */ /* 0x100fe60000011616 */
[----:B------:R-:W-:Y:S04]  /*f680*/  @P0 STS [UR23+0x10], R8 ;  /* 0x00001008ff000988 */ /* 0x000fe80008000817 */
[----:B------:R-:W-:Y:S04]  /*f690*/  @P0 STS [UR23+0x14], R8 ;  /* 0x00001408ff000988 */ /* 0x000fe80008000817 */
[----:B------:R-:W-:Y:S01]  /*f6a0*/  @P0 STS [UR23+0x30], RZ ;  /* 0x000030ffff000988 */ /* 0x000fe20008000817 */
[----:B--2---:R-:W2:Y:S01]  /*f6b0*/  S2R R24, SR_LANEID ;  /* 0x0000000000187919 */ /* 0x004ea20000000000 */
[----:B-1----:R-:W-:Y:S05]  /*f6c0*/  @P0 LOP3.LUT R29, R28, 0xf, R25, 0xb8, !PT ;  /* 0x0000000f1c1d0812 */ /* 0x002fea00078eb819 */
[----:B------:R-:W-:Y:S04]  /*f6d0*/  @P0 STS [UR23+0x1c], R29 ;  /* 0x00001c1dff000988 */ /* 0x000fe80008000817 */
[----:B------:R-:W1:Y:S02]  /*f6e0*/  @P0 LDS R25, [UR23+0x1c] ;  /* 0x00001c17ff190984 */ /* 0x000e640008000800 */
[----:B-1----:R-:W-:Y:S05]  /*f6f0*/  @P0 LOP3.LUT R27, R25, 0xf0, RZ, 0xb8, !PT ;  /* 0x000000f0191b0812 */ /* 0x002fea00078eb8ff */
[----:B------:R-:W-:Y:S04]  /*f700*/  @P0 STS [UR23+0x1c], R27 ;  /* 0x00001c1bff000988 */ /* 0x000fe80008000817 */
[----:B------:R-:W1:Y:S02]  /*f710*/  @P0 LDS R5, [UR23+0x1c] ;  /* 0x00001c17ff050984 */ /* 0x000e640008000800 */
[----:B-1----:R-:W-:Y:S01]  /*f720*/  @P0 LOP3.LUT R9, R5, 0xf00, RZ, 0xb8, !PT ;  /* 0x00000f0005090812 */ /* 0x002fe200078eb8ff */
[----:B------:R-:W-:Y:S01]  /*f730*/  IMAD R5, R23, 0x4ec5, RZ ;  /* 0x00004ec517057824 */ /* 0x000fe200078e02ff */
[----:B------:R-:W-:Y:S03]  /*f740*/  SHF.R.U32.HI R23, RZ, 0x1, R23 ;  /* 0x00000001ff177819 */ /* 0x000fe60000011617 */
[----:B------:R1:W-:Y:S01]  /*f750*/  @P0 STS.64 [UR23+0x18], R8 ;  /* 0x00001808ff000988 */ /* 0x0003e20008000a17 */
[----:B------:R-:W-:Y:S01]  /*f760*/  SHF.R.U32.HI R27, RZ, 0x12, R5 ;  /* 0x00000012ff1b7819 */ /* 0x000fe20000011605 */
[----:B------:R-:W-:Y:S02]  /*f770*/  @P0 VIADD R5, R20, 0xffffffff ;  /* 0xffffffff14050836 */ /* 0x000fe40000000000 */
[----:B------:R-:W3:Y:S01]  /*f780*/  @P0 LDS R25, [UR23+0x1c] ;  /* 0x00001c17ff190984 */ /* 0x000ee20008000800 */
[----:B------:R-:W-:Y:S01]  /*f790*/  PRMT R27, R27, 0x9910, RZ ;  /* 0x000099101b1b7816 */ /* 0x000fe200000000ff */
[----:B--2---:R-:W-:Y:S02]  /*f7a0*/  IMAD.SHL.U32 R20, R24, 0x4, RZ ;  /* 0x0000000418147824 */ /* 0x004fe400078e00ff */
[----:B------:R2:W-:Y:S02]  /*f7b0*/  @P0 STS.128 [UR23+0x20], R4 ;  /* 0x00002004ff000988 */ /* 0x0005e40008000c17 */
[----:B------:R-:W-:Y:S04]  /*f7c0*/  IMAD R27, R27, 0xd, RZ ;  /* 0x0000000d1b1b7824 */ /* 0x000fe800078e02ff */
[----:B------:R-:W-:Y:S01]  /*f7d0*/  IMAD.MOV R27, RZ, RZ, -R27 ;  /* 0x000000ffff1b7224 */ /* 0x000fe200078e0a1b */
[----:B-1----:R-:W-:Y:S04]  /*f7e0*/  @P0 LOP3.LUT R9, R26, 0xfffffffe, RZ, 0xc0, !PT ;  /* 0xfffffffe1a090812 */ /* 0x002fe800078ec0ff */
[----:B------:R-:W-:Y:S02]  /*f7f0*/  PRMT R26, R27, 0x7710, RZ ;  /* 0x000077101b1a7816 */ /* 0x000fe400000000ff */
[----:B------:R-:W-:Y:S03]  /*f800*/  @P0 SHF.R.U64 R22, R9, 0x4, R22 ;  /* 0x0000000409160819 */ /* 0x000fe60000001216 */
[----:B------:R-:W-:Y:S02]  /*f810*/  IMAD.IADD R26, R21, 0x1, R26 ;  /* 0x00000001151a7824 */ /* 0x000fe400078e021a */
[----:B------:R1:W-:Y:S03]  /*f820*/  @P0 STS [UR23+0xc], R22 ;  /* 0x00000c16ff000988 */ /* 0x0003e60008000817 */
[----:B------:R-:W-:Y:S02]  /*f830*/  R2UR UR6, R26 ;  /* 0x000000001a0672ca */ /* 0x000fe400000e0000 */
[----:B--2---:R-:W-:Y:S02]  /*f840*/  LOP3.LUT R4, R23, 0xffff, RZ, 0xc0, !PT ;  /* 0x0000ffff17047812 */ /* 0x004fe400078ec0ff */
[----:B---3--:R-:W-:Y:S03]  /*f850*/  @P0 LOP3.LUT R25, R25, 0xf000, RZ, 0xb8, !PT ;  /* 0x0000f00019190812 */ /* 0x008fe600078eb8ff */
[----:B------:R-:W-:Y:S02]  /*f860*/  IMAD R4, R4, 0x4925, RZ ;  /* 0x0000492504047824 */ /* 0x000fe400078e02ff */
[----:B------:R-:W-:Y:S04]  /*f870*/  @P0 STS [UR23+0x1c], R25 ;  /* 0x00001c19ff000988 */ /* 0x000fe80008000817 */
[----:B------:R-:W-:Y:S01]  /*f880*/  ULOP3.LUT UR6, UR6, 0xffff, URZ, 0xc0, !UPT ;  /* 0x0000ffff06067892 */ /* 0x000fe2000f8ec0ff */
[----:B------:R-:W-:Y:S03]  /*f890*/  NOP ;  /* 0x0000000000007918 */ /* 0x000fe60000000000 */
[----:B------:R-:W-:Y:S01]  /*f8a0*/  UIADD3 UR26, UP1, UPT, UR18, UR6, URZ ;  /* 0x00000006121a7290 */ /* 0x000fe2000ff3e0ff */
[----:B------:R-:W2:Y:S01]  /*f8b0*/  LDS R6, [R20+UR24] ;  /* 0x0000001814067984 */ /* 0x000ea20008000800 */
[----:B------:R-:W-:Y:S01]  /*f8c0*/  UIADD3 UR6, UP0, UPT, UR19, UR6, URZ ;  /* 0x0000000613067290 */ /* 0x000fe2000ff1e0ff */
[----:B------:R-:W-:Y:S01]  /*f8d0*/  SHF.R.U32.HI R4, RZ, 0x11, R4 ;  /* 0x00000011ff047819 */ /* 0x000fe20000011604 */
[----:B------:R-:W-:Y:S01]  /*f8e0*/  UIADD3.X UR31, UPT, UPT, URZ, URZ, URZ, UP1, !UPT ;  /* 0x000000ffff1f7290 */ /* 0x000fe20008ffe4ff */
[----:B------:R-:W3:Y:S01]  /*f8f0*/  LDS R5, [R20+UR24+0x80] ;  /* 0x0000801814057984 */ /* 0x000ee20008000800 */
[----:B------:R-:W-:Y:S01]  /*f900*/  ULEA UR32, UP1, UR26, UR16, 0x7 ;  /* 0x000000101a207291 */ /* 0x000fe2000f8238ff */
[----:B------:R-:W-:Y:S01]  /*f910*/  PRMT R4, R4, 0x9910, RZ ;  /* 0x0000991004047816 */ /* 0x000fe200000000ff */
[----:B------:R-:W-:Y:S02]  /*f920*/  UIADD3.X UR29, UPT, UPT, URZ, URZ, URZ, UP0, !UPT ;  /* 0x000000ffff1d7290 */ /* 0x000fe400087fe4ff */
[----:B------:R-:W-:Y:S02]  /*f930*/  ULEA UR30, UP0, UR6, UR16, 0x7 ;  /* 0x00000010061e7291 */ /* 0x000fe4000f8038ff */
[----:B------:R-:W-:Y:S01]  /*f940*/  IMAD R4, R4, 0xe, RZ ;  /* 0x0000000e04047824 */ /* 0x000fe200078e02ff */
[----:B------:R-:W-:Y:S01]  /*f950*/  ULEA.HI.X UR31, UR26, UR17, UR31, 0x7, UP1 ;  /* 0x000000111a1f7291 */ /* 0x000fe200088f3c1f */
[C---:B-1----:R-:W-:Y:S01]  /*f960*/  IADD3 R22, P1, PT, R20.reuse, UR32, RZ ;  /* 0x0000002014167c10 */ /* 0x042fe2000ff3e0ff */
[----:B------:R-:W-:Y:S01]  /*f970*/  ULEA.HI.X UR29, UR6, UR17, UR29, 0x7, UP0 ;  /* 0x00000011061d7291 */ /* 0x000fe200080f3c1d */
[----:B------:R-:W-:Y:S01]  /*f980*/  IADD3 R8, P0, PT, R20, UR30, RZ ;  /* 0x0000001e14087c10 */ /* 0x000fe2000ff1e0ff */
[----:B------:R-:W-:Y:S02]  /*f990*/  IMAD.MOV R4, RZ, RZ, -R4 ;  /* 0x000000ffff047224 */ /* 0x000fe400078e0a04 */
[----:B------:R-:W-:Y:S02]  /*f9a0*/  IMAD.X R23, RZ, RZ, UR31, P1 ;  /* 0x0000001fff177e24 */ /* 0x000fe400088e06ff */
[----:B------:R-:W-:Y:S01]  /*f9b0*/  IMAD.X R9, RZ, RZ, UR29, P0 ;  /* 0x0000001dff097e24 */ /* 0x000fe200080e06ff */
[----:B------:R-:W-:Y:S05]  /*f9c0*/  PRMT R4, R4, 0x7710, RZ ;  /* 0x0000771004047816 */ /* 0x000fea00000000ff */
[----:B------:R-:W-:Y:S05]  /*f9d0*/  IMAD.IADD R4, R21, 0x1, R4 ;  /* 0x0000000115047824 */ /* 0x000fea00078e0204 */
[----:B------:R-:W-:Y:S01]  /*f9e0*/  R2UR UR26, R4 ;  /* 0x00000000041a72ca */ /* 0x000fe200000e0000 */
[----:B--2---:R1:W2:Y:S04]  /*f9f0*/  ATOMG.E.EXCH.STRONG.GPU PT, RZ, [R22], R6 ;  /* 0x0000000616ff73a8 */ /* 0x0042a800041ee100 */
[----:B---3--:R1:W2:Y:S02]  /*fa00*/  ATOMG.E.EXCH.STRONG.GPU PT, RZ, [R8], R5 ;  /* 0x0000000508ff73a8 */ /* 0x0082a400041ee100 */
[----:B--2---:R-:W-:Y:S11]  /*fa10*/  ELECT P0, URZ, PT ;  /* 0x0000000000ff782f */ /* 0x004ff60003800000 */
[----:B------:R-:W-:Y:S02]  /*fa20*/  @!UPT UIADD3 URZ, UPT, UPT, URZ, URZ, URZ ;  /* 0x000000fffffff290 */ /* 0x000fe4000fffe0ff */
[----:B------:R-:W-:Y:S05]  /*fa30*/  @!P0 BRA `(.L_x_195) ;  /* 0x0000000000b48947 */ /* 0x000fea0003800000 */
[----:B------:R-:W-:Y:S01]  /*fa40*/  STS [UR22+0x30], RZ ;  /* 0x000030ffff007988 */ /* 0x000fe20008000816 */
[----:B------:R-:W-:Y:S01]  /*fa50*/  ISETP.NE.U32.AND P0, PT, R2, RZ, PT ;  /* 0x000000ff0200720c */ /* 0x000fe20003f05070 */
[----:B-1----:R-:W-:Y:S01]  /*fa60*/  IMAD.WIDE R8, R14, 0xc, R18 ;  /* 0x0000000c0e087825 */ /* 0x002fe200078e0212 */
[----:B------:R-:W-:Y:S02]  /*fa70*/  ISETP.NE.U32.AND P1, PT, R12, RZ, PT ;  /* 0x000000ff0c00720c */ /* 0x000fe40003f25070 */
[----:B------:R-:W-:Y:S02]  /*fa80*/  ISETP.NE.AND.EX P0, PT, R3, RZ, PT, P0 ;  /* 0x000000ff0300720c */ /* 0x000fe40003f05300 */
[----:B------:R-:W2:Y:S01]  /*fa90*/  LDG.E R28, desc[UR50][R8.64] ;  /* 0x00000032081c7981 */ /* 0x000ea2000c1e1900 */
[----:B------:R-:W-:Y:S10]  /*faa0*/  ISETP.NE.AND.EX P1, PT, R13, RZ, PT, P1 ;  /* 0x000000ff0d00720c */ /* 0x000ff40003f25310 */
[----:B------:R-:W1:Y:S08]  /*fab0*/  @P0 LDC.64 R4, c[0x0][0xb10] ;  /* 0x0002c400ff040b82 */ /* 0x000e700000000a00 */
[----:B------:R-:W3:Y:S01]  /*fac0*/  @P1 LDC.64 R6, c[0x0][0xb08] ;  /* 0x0002c200ff061b82 */ /* 0x000ee20000000a00 */
[----:B--2---:R-:W-:Y:S01]  /*fad0*/  SHF.R.S32.HI R29, RZ, 0x1f, R28 ;  /* 0x0000001fff1d7819 */ /* 0x004fe2000001141c */
[C---:B-1----:R-:W-:Y:S04]  /*fae0*/  @P0 IMAD.WIDE R4, R14.reuse, 0x8, R4 ;  /* 0x000000080e040825 */ /* 0x042fe800078e0204 */
[----:B---3--:R-:W-:Y:S01]  /*faf0*/  @P1 IMAD.WIDE R6, R14, 0x8, R6 ;  /* 0x000000080e061825 */ /* 0x008fe200078e0206 */
[----:B------:R-:W2:Y:S04]  /*fb00*/  @P0 LDG.E.64 R24, desc[UR50][R4.64] ;  /* 0x0000003204180981 */ /* 0x000ea8000c1e1b00 */
[----:B------:R1:W3:Y:S04]  /*fb10*/  @P1 LDG.E.64 R26, desc[UR50][R6.64] ;  /* 0x00000032061a1981 */ /* 0x0002e8000c1e1b00 */
[----:B------:R4:W5:Y:S04]  /*fb20*/  LDG.E R5, desc[UR50][R8.64+0x4] ;  /* 0x0000043208057981 */ /* 0x000968000c1e1900 */
[----:B-1----:R-:W1:Y:S01]  /*fb30*/  LDS R7, [UR22+0x1c] ;  /* 0x00001c16ff077984 */ /* 0x002e620008000800 */
[----:B------:R-:W-:Y:S05]  /*fb40*/  IMAD.U32 R6, RZ, RZ, UR22 ;  /* 0x00000016ff067e24 */ /* 0x000fea000f8e00ff */
[----:B----4-:R-:W-:Y:S05]  /*fb50*/  SHF.R.U64 R8, R6, 0x4, RZ ;  /* 0x0000000406087819 */ /* 0x010fea00000012ff */
[----:B------:R-:W-:Y:S04]  /*fb60*/  STS [UR22+0x10], R8 ;  /* 0x00001008ff007988 */ /* 0x000fe80008000816 */
[----:B------:R-:W-:Y:S01]  /*fb70*/  STS [UR22+0x14], R8 ;  /* 0x00001408ff007988 */ /* 0x000fe20008000816 */
[----:B------:R-:W-:Y:S02]  /*fb80*/  @!P0 IMAD.MOV.U32 R24, RZ, RZ, R28 ;  /* 0x000000ffff188224 */ /* 0x000fe400078e001c */
[----:B------:R-:W-:Y:S01]  /*fb90*/  @!P0 IMAD.MOV.U32 R25, RZ, RZ, R29 ;  /* 0x000000ffff198224 */ /* 0x000fe200078e001d */
[----:B---3--:R-:W-:Y:S04]  /*fba0*/  @P1 STS.64 [UR22], R26 ;  /* 0x0000001aff001988 */ /* 0x008fe80008000a16 */
[C---:B--2---:R-:W-:Y:S01]  /*fbb0*/  SHF.L.U64.HI R21, R24.reuse, 0x1, R25 ;  /* 0x0000000118157819 */ /* 0x044fe20000010219 */
[----:B------:R-:W-:Y:S03]  /*fbc0*/  IMAD.SHL.U32 R24, R24, 0x2, RZ ;  /* 0x0000000218187824 */ /* 0x000fe600078e00ff */
[----:B------:R-:W-:Y:S02]  /*fbd0*/  LOP3.LUT R21, R21, 0x1fffffff, RZ, 0xc0, !PT ;  /* 0x1fffffff15157812 */ /* 0x000fe400078ec0ff */
[----:B------:R-:W-:Y:S02]  /*fbe0*/  LOP3.LUT R24, R24, 0xfffffffe, RZ, 0xc0, !PT ;  /* 0xfffffffe18187812 */ /* 0x000fe400078ec0ff */
[--C-:B------:R-:W-:Y:S02]  /*fbf0*/  SHF.R.U32.HI R4, RZ, 0x4, R21.reuse ;  /* 0x00000004ff047819 */ /* 0x100fe40000011615 */
[----:B------:R-:W-:Y:S02]  /*fc00*/  SHF.R.U64 R21, R24, 0x4, R21 ;  /* 0x0000000418157819 */ /* 0x000fe40000001215 */
[----:B-1----:R-:W-:Y:S02]  /*fc10*/  LOP3.LUT R30, R7, 0xf, R4, 0xb8, !PT ;  /* 0x0000000f071e7812 */ /* 0x002fe400078eb804 */
[----:B------:R-:W-:Y:S01]  /*fc20*/  CS2R R6, SRZ ;  /* 0x0000000000067805 */ /* 0x000fe2000001ff00 */
[----:B------:R-:W-:Y:S01]  /*fc30*/  STS [UR22+0xc], R21 ;  /* 0x00000c15ff007988 */ /* 0x000fe20008000816 */
[----:B-----5:R-:W-:Y:S03]  /*fc40*/  VIADD R5, R5, 0xffffffff ;  /* 0xffffffff05057836 */ /* 0x020fe60000000000 */
[----:B------:R-:W-:Y:S04]  /*fc50*/  STS [UR22+0x1c], R30 ;  /* 0x00001c1eff007988 */ /* 0x000fe80008000816 */
[----:B------:R-:W1:Y:S02]  /*fc60*/  LDS R4, [UR22+0x1c] ;  /* 0x00001c16ff047984 */ /* 0x000e640008000800 */
[----:B-1----:R-:W-:Y:S05]  /*fc70*/  LOP3.LUT R23, R4, 0xf0, RZ, 0xb8, !PT ;  /* 0x000000f004177812 */ /* 0x002fea00078eb8ff */
        /* <DEDUP_REMOVED lines=9> */
.L_x_195:
[----:B------:R-:W-:Y:S05]  /*fd10*/  BSYNC.RECONVERGENT B0 ;  /* 0x0000000000007941 */ /* 0x000fea0003800200 */
.L_x_194:
[----:B------:R-:W-:Y:S01]  /*fd20*/  ULOP3.LUT UR26, UR26, 0xffff, URZ, 0xc0, !UPT ;  /* 0x0000ffff1a1a7892 */ /* 0x000fe2000f8ec0ff */
[----:B------:R-:W-:Y:S03]  /*fd30*/  NOP ;  /* 0x0000000000007918 */ /* 0x000fe60000000000 */
[----:B------:R-:W-:Y:S01]  /*fd40*/  UIADD3 UR6, UP0, UPT, UR9, UR26, URZ ;  /* 0x0000001a09067290 */ /* 0x000fe2000ff1e0ff */
[----:B--2---:R-:W2:Y:S01]  /*fd50*/  LDS R4, [R20+UR22] ;  /* 0x0000001614047984 */ /* 0x004ea20008000800 */
[----:B------:R-:W-:Y:S02]  /*fd60*/  BSSY.RECONVERGENT B0, `(.L_x_196) ;  /* 0x0000039000007945 */ /* 0x000fe40003800200 */
[----:B------:R-:W-:Y:S02]  /*fd70*/  UIADD3.X UR27, UPT, UPT, URZ, URZ, URZ, UP0, !UPT ;  /* 0x000000ffff1b7290 */ /* 0x000fe400087fe4ff */
[----:B------:R-:W-:Y:S04]  /*fd80*/  ULEA UR28, UP0, UR6, UR14, 0x7 ;  /* 0x0000000e061c7291 */ /* 0x000fe8000f8038ff */
[----:B------:R-:W-:Y:S02]  /*fd90*/  ULEA.HI.X UR27, UR6, UR15, UR27, 0x7, UP0 ;  /* 0x0000000f061b7291 */ /* 0x000fe400080f3c1b */
[----:B------:R-:W-:Y:S01]  /*fda0*/  UIADD3 UR26, UP0, UPT, UR20, UR26, URZ ;  /* 0x0000001a141a7290 */ /* 0x000fe2000ff1e0ff */
[----:B-1----:R-:W-:Y:S03]  /*fdb0*/  IADD3 R6, P0, PT, R20, UR28, RZ ;  /* 0x0000001c14067c10 */ /* 0x002fe6000ff1e0ff */
[----:B------:R-:W-:Y:S02]  /*fdc0*/  UIADD3.X UR6, UPT, UPT, URZ, URZ, URZ, UP0, !UPT ;  /* 0x000000ffff067290 */ /* 0x000fe400087fe4ff */
[----:B------:R-:W-:Y:S05]  /*fdd0*/  IMAD.X R7, RZ, RZ, UR27, P0 ;  /* 0x0000001bff077e24 */ /* 0x000fea00080e06ff */
[----:B--2---:R1:W2:Y:S02]  /*fde0*/  ATOMG.E.EXCH.STRONG.GPU PT, RZ, [R6], R4 ;  /* 0x0000000406ff73a8 */ /* 0x0042a400041ee100 */
[----:B--2---:R-:W-:Y:S11]  /*fdf0*/  ELECT P0, URZ, PT ;  /* 0x0000000000ff782f */ /* 0x004ff60003800000 */
[----:B------:R-:W-:Y:S02]  /*fe00*/  @!UPT UIADD3 URZ, UPT, UPT, URZ, URZ, URZ ;  /* 0x000000fffffff290 */ /* 0x000fe4000fffe0ff */
[----:B------:R-:W-:Y:S05]  /*fe10*/  @!P0 BRA `(.L_x_197) ;  /* 0x0000000000b48947 */ /* 0x000fea0003800000 */
[----:B------:R-:W-:Y:S01]  /*fe20*/  STS [UR21+0x30], RZ ;  /* 0x000030ffff007988 */ /* 0x000fe20008000815 */
[----:B------:R-:W-:Y:S01]  /*fe30*/  ISETP.NE.U32.AND P0, PT, RZ, UR12, PT ;  /* 0x0000000cff007c0c */ /* 0x000fe2000bf05070 */
[C---:B------:R-:W-:Y:S03]  /*fe40*/  IMAD.WIDE R8, R14.reuse, 0xc, R18 ;  /* 0x0000000c0e087825 */ /* 0x040fe600078e0212 */
[----:B------:R-:W-:Y:S02]  /*fe50*/  ISETP.NE.AND.EX P1, PT, RZ, UR13, PT, P0 ;  /* 0x0000000dff007c0c */ /* 0x000fe4000bf25300 */
[----:B------:R-:W2:Y:S01]  /*fe60*/  LDG.E R28, desc[UR50][R8.64] ;  /* 0x00000032081c7981 */ /* 0x000ea2000c1e1900 */
[C---:B-1----:R-:W-:Y:S03]  /*fe70*/  LEA R6, P0, R14.reuse, RZ, 0x3 ;  /* 0x000000ff0e067211 */ /* 0x042fe600078018ff */
[----:B------:R1:W3:Y:S01]  /*fe80*/  LDG.E R5, desc[UR50][R8.64+0x4] ;  /* 0x0000043208057981 */ /* 0x0002e2000c1e1900 */
[----:B------:R-:W-:Y:S06]  /*fe90*/  LEA.HI.X.SX32 R7, R14, RZ, 0x3, P0 ;  /* 0x000000ff0e077211 */ /* 0x000fec00000f1eff */
[C---:B------:R-:W-:Y:S04]  /*fea0*/  @P1 IADD3 R22, P0, PT, R6.reuse, UR12, RZ ;  /* 0x0000000c06161c10 */ /* 0x040fe8000ff1e0ff */
[C---:B------:R-:W-:Y:S02]  /*feb0*/  @P1 IADD3.X R23, PT, PT, R7.reuse, UR13, RZ, P0, !PT ;  /* 0x0000000d07171c10 */ /* 0x040fe400087fe4ff */
[----:B------:R-:W-:Y:S01]  /*fec0*/  IADD3 R26, P0, PT, R6, UR10, RZ ;  /* 0x0000000a061a7c10 */ /* 0x000fe2000ff1e0ff */
[----:B------:R-:W-:Y:S02]  /*fed0*/  IMAD.U32 R6, RZ, RZ, UR21 ;  /* 0x00000015ff067e24 */ /* 0x000fe4000f8e00ff */
[----:B------:R-:W4:Y:S01]  /*fee0*/  @P1 LDG.E.64 R24, desc[UR50][R22.64] ;  /* 0x0000003216181981 */ /* 0x000f22000c1e1b00 */
[----:B------:R-:W-:Y:S03]  /*fef0*/  IADD3.X R27, PT, PT, R7, UR11, RZ, P0, !PT ;  /* 0x0000000b071b7c10 */ /* 0x000fe600087fe4ff */
[----:B------:R-:W5:Y:S04]  /*ff00*/  LDS R7, [UR21+0x1c] ;  /* 0x00001c15ff077984 */ /* 0x000f680008000800 */
[----:B------:R-:W5:Y:S01]  /*ff10*/  LDG.E.64 R26, desc[UR50][R26.64] ;  /* 0x000000321a1a7981 */ /* 0x000f62000c1e1b00 */
[----:B-1----:R-:W-:Y:S05]  /*ff20*/  SHF.R.U64 R8, R6, 0x4, RZ ;  /* 0x0000000406087819 */ /* 0x002fea00000012ff */
[----:B------:R-:W-:Y:S04]  /*ff30*/  STS [UR21+0x10], R8 ;  /* 0x00001008ff007988 */ /* 0x000fe80008000815 */
[----:B------:R-:W-:Y:S04]  /*ff40*/  STS [UR21+0x14], R8 ;  /* 0x00001408ff007988 */ /* 0x000fe80008000815 */
[----:B-----5:R-:W-:Y:S01]  /*ff50*/  STS.64 [UR21], R26 ;  /* 0x0000001aff007988 */ /* 0x020fe20008000a15 */
[--C-:B--2---:R-:W-:Y:S01]  /*ff60*/  SHF.R.S32.HI R29, RZ, 0x1f, R28.reuse ;  /* 0x0000001fff1d7819 */ /* 0x104fe2000001141c */
[----:B------:R-:W-:Y:S02]  /*ff70*/  @!P1 IMAD.MOV.U32 R24, RZ, RZ, R28 ;  /* 0x000000ffff189224 */ /* 0x000fe400078e001c */
[----:B---3--:R-:W-:Y:S02]  /*ff80*/  VIADD R5, R5, 0xffffffff ;  /* 0xffffffff05057836 */ /* 0x008fe40000000000 */
[----:B------:R-:W-:Y:S05]  /*ff90*/  @!P1 IMAD.MOV.U32 R25, RZ, RZ, R29 ;  /* 0x000000ffff199224 */ /* 0x000fea00078e001d */
[C---:B----4-:R-:W-:Y:S01]  /*ffa0*/  SHF.L.U64.HI R21, R24.reuse, 0x1, R25 ;  /* 0x0000000118157819 */ /* 0x050fe20000010219 */
[----:B------:R-:W-:Y:S03]  /*ffb0*/  IMAD.SHL.U32 R24, R24, 0x2, RZ ;  /* 0x0000000218187824 */ /* 0x000fe600078e00ff */
[----:B------:R-:W-:Y:S02]  /*ffc0*/  LOP3.LUT R21, R21, 0x1fffffff, RZ, 0xc0, !PT ;  /* 0x1fffffff15157812 */ /* 0x000fe400078ec0ff */
[----:B------:R-:W-:Y:S02]  /*ffd0*/  LOP3.LUT R24, R24, 0xfffffffe, RZ, 0xc0, !PT ;  /* 0xfffffffe18187812 */ /* 0x000fe400078ec0ff */
[--C-:B------:R-:W-:Y:S02]  /*ffe0*/  SHF.R.U32.HI R4, RZ, 0x4, R21.reuse ;  /* 0x00000004ff047819 */ /* 0x100fe40000011615 */
[----:B------:R-:W-:Y:S02]  /*fff0*/  SHF.R.U64 R21, R24, 0x4, R21 ;  /* 0x0000000418157819 */ /* 0x000fe40000001215 */
[----:B------:R-:W-:Y:S02]  /*10000*/  LOP3.LUT R30, R7, 0xf, R4, 0xb8, !PT ;  /* 0x0000000f071e7812 */ /* 0x000fe400078eb804 */
[----:B------:R-:W-:Y:S01]  /*10010*/  CS2R R6, SRZ ;  /* 0x0000000000067805 */ /* 0x000fe2000001ff00 */
[----:B------:R-:W-:Y:S04]  /*10020*/  STS [UR21+0xc], R21 ;  /* 0x00000c15ff007988 */ /* 0x000fe80008000815 */
        /* <DEDUP_REMOVED lines=12> */
.L_x_197:
[----:B------:R-:W-:Y:S05]  /*100f0*/  BSYNC.RECONVERGENT B0 ;  /* 0x0000000000007941 */ /* 0x000fea0003800200 */
.L_x_196:
[----:B------:R-:W-:Y:S01]  /*10100*/  NOP ;  /* 0x0000000000007918 */ /* 0x000fe20000000000 */
[----:B-12---:R-:W1:Y:S01]  /*10110*/  LDS R4, [R20+UR21] ;  /* 0x0000001514047984 */ /* 0x006e620008000800 */
[----:B------:R-:W-:Y:S01]  /*10120*/  ULEA UR34, UP0, UR26, UR14, 0x7 ;  /* 0x0000000e1a227291 */ /* 0x000fe2000f8038ff */
[----:B------:R-:W-:Y:S01]  /*10130*/  UMOV UR33, UR31 ;  /* 0x0000001f00217c82 */ /* 0x000fe20008000000 */
[----:B------:R-:W-:Y:S02]  /*10140*/  UMOV UR31, UR29 ;  /* 0x0000001d001f7c82 */ /* 0x000fe40008000000 */
[----:B------:R-:W-:Y:S02]  /*10150*/  ULEA.HI.X UR35, UR26, UR15, UR6, 0x7, UP0 ;  /* 0x0000000f1a237291 */ /* 0x000fe400080f3c06 */
[----:B------:R-:W-:Y:S01]  /*10160*/  IADD3 R6, P0, PT, R20, UR34, RZ ;  /* 0x0000002214067c10 */ /* 0x000fe2000ff1e0ff */
[----:B------:R-:W-:Y:S03]  /*10170*/  UMOV UR26, UR28 ;  /* 0x0000001c001a7c82 */ /* 0x000fe60008000000 */
[----:B------:R-:W-:Y:S05]  /*10180*/  IADD3.X R7, PT, PT, RZ, UR35, RZ, P0, !PT ;  /* 0x00000023ff077c10 */ /* 0x000fea00087fe4ff */
[----:B-1----:R2:W5:Y:S01]  /*10190*/  ATOMG.E.EXCH.STRONG.GPU PT, RZ, [R6], R4 ;  /* 0x0000000406ff73a8 */ /* 0x00256200041ee100 */
[----:B------:R-:W-:Y:S04]  /*101a0*/  DEPBAR {5,4,3,2,1,0} ;  /* 0x0000003f0000791a */ /* 0x000fe80000000000 */
[----:B------:R-:W1:Y:S02]  /*101b0*/  CCTL.E.C.LDCU.IV.DEEP [UR32] ;  /* 0x0000000020007540 */ /* 0x000e640009c08000 */
[----:B-1----:R2:W-:Y:S01]  /*101c0*/  UTMACCTL.IV [UR32] ;  /* 0x00000000200079b9 */ /* 0x0025e20008000000 */
        /* <DEDUP_REMOVED lines=9> */
[----:B------:R-:W-:Y:S01]  /*10260*/  NOP ;  /* 0x0000000000007918 */ /* 0x000fe20000000000 */
.L_x_193:
[----:B-----5:R-:W-:Y:S01]  /*10270*/  ELECT P0, URZ, PT ;  /* 0x0000000000ff782f */ /* 0x020fe20003800000 */
[----:B------:R-:W-:Y:S11]  /*10280*/  BSSY.RECONVERGENT B0, `(.L_x_198) ;  /* 0x0000011000007945 */ /* 0x000ff60003800200 */
[----:B------:R-:W-:Y:S01]  /*10290*/  @!UPT UIADD3 URZ, UPT, UPT, URZ, URZ, URZ ;  /* 0x000000fffffff290 */ /* 0x000fe2000fffe0ff */
[----:B------:R-:W-:Y:S05]  /*102a0*/  @!P0 BRA `(.L_x_199) ;  /* 0x0000000000388947 */ /* 0x000fea0003800000 */
[----:B------:R0:W-:Y:S01]  /*102b0*/  UTMACMDFLUSH ;  /* 0x00000000000079b7 */ /* 0x0001e20000000000 */
[----:B------:R-:W-:Y:S09]  /*102c0*/  UIMAD UR6, UR8, 0x14, UR4 ;  /* 0x00000014080678a4 */ /* 0x000ff2000f8e0204 */
[----:B------:R4:W-:Y:S04]  /*102d0*/  STS [UR6+0x280], R16 ;  /* 0x00028010ff007988 */ /* 0x0009e80008000806 */
        /* <DEDUP_REMOVED lines=9> */
[----:B-----5:R-:W1:Y:S01]  /*10370*/  FENCE.VIEW.ASYNC.S ;  /* 0x00000000000073c6 */ /* 0x020e620000000000 */
[----:B------:R-:W-:Y:S04]  /*10380*/  DEPBAR.LE SB0, 0x0 ;  /* 0x000080000000791a */ /* 0x000fe80000000000 */
.L_x_199:
[----:B--2---:R-:W-:Y:S05]  /*10390*/  BSYNC.RECONVERGENT B0 ;  /* 0x0000000000007941 */ /* 0x004fea0003800200 */
.L_x_198:
[----:B------:R-:W-:Y:S09]  /*103a0*/  UISETP.NE.AND UP0, UPT, UR37, 0x8, UPT ;  /* 0x000000082500788c */ /* 0x000ff2000bf05270 */
[----:B------:R-:W-:Y:S05]  /*103b0*/  BRA.U !UP0, `(.L_x_200) ;  /* 0x0000000108047547 */ /* 0x000fea000b800000 */
[----:B------:R-:W-:Y:S05]  /*103c0*/  BPT.TRAP 0x1 ;  /* 0x000000040000795c */ /* 0x000fea0000300000 */
.L_x_200:
[----:B------:R-:W-:Y:S01]  /*103d0*/  UIADD3 UR6, UPT, UPT, UR8, -0x4, URZ ;  /* 0xfffffffc08067890 */ /* 0x000fe2000fffe0ff */
[----:B-1----:R-:W-:Y:S01]  /*103e0*/  SYNCS.ARRIVE.TRANS64.A1T0 RZ, [UR25+0x160], RZ ;  /* 0x000160ffffff79a7 */ /* 0x002fe20008100019 */
[----:B------:R-:W-:Y:S01]  /*103f0*/  UIADD3 UR25, UPT, UPT, UR7, -0x4, URZ ;  /* 0xfffffffc07197890 */ /* 0x000fe2000fffe0ff */
[----:B------:R-:W-:Y:S01]  /*10400*/  ISETP.NE.AND P0, PT, R11, RZ, PT ;  /* 0x000000ff0b00720c */ /* 0x000fe20003f05270 */
[----:B------:R-:W-:Y:S02]  /*10410*/  UISETP.GE.U32.AND UP1, UPT, UR6, -0x8, UPT ;  /* 0xfffffff80600788c */ /* 0x000fe4000bf26070 */
[----:B------:R-:W-:Y:S02]  /*10420*/  UISETP.GE.U32.AND UP0, UPT, UR25, -0x8, UPT ;  /* 0xfffffff81900788c */ /* 0x000fe4000bf06070 */
[----:B------:R-:W-:Y:S02]  /*10430*/  USEL UR25, URZ, 0x1, UP1 ;  /* 0x00000001ff197887 */ /* 0x000fe40008800000 */
[----:B------:R-:W-:Y:S02]  /*10440*/  USEL UR6, URZ, 0x1, UP0 ;  /* 0x00000001ff067887 */ /* 0x000fe40008000000 */
[----:B------:R-:W-:Y:S02]  /*10450*/  ULOP3.LUT UR27, UR8, 0x7, URZ, 0xc0, !UPT ;  /* 0x00000007081b7892 */ /* 0x000fe4000f8ec0ff */
[----:B------:R-:W-:Y:S01]  /*10460*/  ULOP3.LUT UR26, UR7, 0x7, URZ, 0xc0, !UPT ;  /* 0x00000007071a7892 */ /* 0x000fe2000f8ec0ff */
[----:B------:R-:W-:Y:S01]  /*10470*/  LOP3.LUT R0, R0, UR25, RZ, 0x3c, !PT ;  /* 0x0000001900007c12 */ /* 0x000fe2000f8e3cff */
[----:B------:R-:W-:Y:S01]  /*10480*/  ULOP3.LUT UR8, UR27, 0x4, URZ, 0x3c, !UPT ;  /* 0x000000041b087892 */ /* 0x000fe2000f8e3cff */
[----:B------:R-:W-:Y:S01]  /*10490*/  LOP3.LUT R17, R17, UR6, RZ, 0x3c, !PT ;  /* 0x0000000611117c12 */ /* 0x000fe2000f8e3cff */
[----:B------:R-:W-:Y:S01]  /*104a0*/  ULOP3.LUT UR7, UR26, 0x4, URZ, 0x3c, !UPT ;  /* 0x000000041a077892 */ /* 0x000fe2000f8e3cff */
[----:B------:R-:W-:Y:S11]  /*104b0*/  @!P0 EXIT ;  /* 0x000000000000894d */ /* 0x000ff60003800000 */
[----:B------:R-:W-:Y:S05]  /*104c0*/  BRA `(.L_x_201) ;  /* 0xffffffe800f07947 */ /* 0x000fea000383ffff */
.L_x_292:
[----:B------:R-:W-:Y:S01]  /*104d0*/  UMOV UR6, 0x40 ;  /* 0x0000004000067882 */ /* 0x000fe20000000000 */
[----:B------:R-:W-:Y:S01]  /*104e0*/  NOP ;  /* 0x0000000000007918 */ /* 0x000fe20000000000 */
[----:B------:R-:W-:Y:S01]  /*104f0*/  ULEA UR6, UR5, UR6, 0x18 ;  /* 0x0000000605067291 */ /* 0x000fe2000f8ec0ff */
[----:B------:R-:W-:Y:S02]  /*10500*/  UMOV UR4, 0x400 ;  /* 0x0000040000047882 */ /* 0x000fe40000000000 */
[----:B------:R-:W-:-:S06]  /*10510*/  ULEA UR4, UR5, UR4, 0x18 ;  /* 0x0000000405047291 */ /* 0x000fcc000f8ec0ff */
[----:B------:R-:W2:Y:S02]  /*10520*/  LDS.U8 R0, [UR6+0x1c] ;  /* 0x00001c06ff007984 */ /* 0x000ea40008000000 */
[----:B--2---:R-:W-:-:S13]  /*10530*/  ISETP.NE.AND P0, PT, R0, RZ, PT ;  /* 0x000000ff0000720c */ /* 0x004fda0003f05270 */
[----:B------:R-:W-:Y:S05]  /*10540*/  @P0 BRA `(.L_x_202) ;  /* 0x0000000400100947 */ /* 0x000fea0003800000 */
[----:B------:R-:W-:Y:S02]  /*10550*/  ULOP3.LUT UR44, UR5, 0x1, URZ, 0xc0, !UPT ;  /* 0x00000001052c7892 */ /* 0x000fe4000f8ec0ff */
[----:B------:R-:W-:Y:S02]  /*10560*/  ULOP3.LUT UR43, UR5, 0x1, URZ, 0x3c, !UPT ;  /* 0x00000001052b7892 */ /* 0x000fe4000f8e3cff */
[----:B------:R-:W-:Y:S02]  /*10570*/  UISETP.NE.U32.AND UP0, UPT, UR44, 0x1, UPT ;  /* 0x000000012c00788c */ /* 0x000fe4000bf05070 */
[----:B------:R-:W-:-:S07]  /*10580*/  UIADD3 UR7, UPT, UPT, UR6, 0x8, URZ ;  /* 0x0000000806077890 */ /* 0x000fce000fffe0ff */
[----:B------:R-:W-:Y:S05]  /*10590*/  BRA.U !UP0, `(.L_x_203) ;  /* 0x00000001089c7547 */ /* 0x000fea000b800000 */
[----:B------:R-:W-:Y:S01]  /*105a0*/  ELECT P0, URZ, PT ;  /* 0x0000000000ff782f */ /* 0x000fe20003800000 */
[----:B------:R-:W-:-:S12]  /*105b0*/  BSSY B0, `(.L_x_203) ;  /* 0x0000025000007945 */ /* 0x000fd80003800000 */
[----:B------:R-:W-:Y:S05]  /*105c0*/  @!P0 BRA `(.L_x_204) ;  /* 0x00000000008c8947 */ /* 0x000fea0003800000 */
[----:B------:R-:W-:-:S05]  /*105d0*/  UMOV UR5, 0x10 ;  /* 0x0000001000057882 */ /* 0x000fca0000000000 */
[----:B------:R-:W-:Y:S04]  /*105e0*/  DEPBAR.LE SB2, 0x36 ;  /* 0x0000ad800000791a */ /* 0x000fe80000000000 */
[----:B------:R-:W2:Y:S02]  /*105f0*/  UTCATOMSWS.2CTA.FIND_AND_SET.ALIGN UP1, UR5, UR5 ;  /* 0x00000005000575e3 */ /* 0x000ea40008220800 */
[----:B--2---:R-:W-:Y:S01]  /*10600*/  MOV R11, UR5 ;  /* 0x00000005000b7c02 */ /* 0x004fe20008000f00 */
[----:B------:R-:W-:Y:S06]  /*10610*/  BRA.U UP1, `(.L_x_205) ;  /* 0x0000000101187547 */ /* 0x000fec000b800000 */
.L_x_206:
[----:B------:R-:W-:Y:S05]  /*10620*/  NANOSLEEP 0x64 ;  /* 0x000000640000795d */ /* 0x000fea0003800000 */
[----:B------:R-:W-:-:S05]  /*10630*/  UMOV UR5, 0x10 ;  /* 0x0000001000057882 */ /* 0x000fca0000000000 */
[----:B------:R-:W-:Y:S04]  /*10640*/  DEPBAR.LE SB2, 0x36 ;  /* 0x0000ad800000791a */ /* 0x000fe80000000000 */
[----:B------:R-:W2:Y:S02]  /*10650*/  UTCATOMSWS.2CTA.FIND_AND_SET.ALIGN UP1, UR5, UR5 ;  /* 0x00000005000575e3 */ /* 0x000ea40008220800 */
[----:B--2---:R-:W-:Y:S01]  /*10660*/  MOV R11, UR5 ;  /* 0x00000005000b7c02 */ /* 0x004fe20008000f00 */
[----:B------:R-:W-:Y:S05]  /*10670*/  BRA.U !UP1, `(.L_x_206) ;  /* 0xfffffffd09e87547 */ /* 0x000fea000b83ffff */
.L_x_205:
[----:B------:R-:W2:Y:S01]  /*10680*/  LDS R5, [UR6+0x10] ;  /* 0x00001006ff057984 */ /* 0x000ea20008000800 */
[----:B------:R-:W-:Y:S01]  /*10690*/  IMAD.U32 R3, RZ, RZ, UR4 ;  /* 0x00000004ff037e24 */ /* 0x000fe2000f8e00ff */
[----:B------:R-:W-:-:S03]  /*106a0*/  MOV R2, UR43 ;  /* 0x0000002b00027c02 */ /* 0x000fc60008000f00 */
[----:B------:R-:W-:Y:S01]  /*106b0*/  VIADD R3, R3, 0x320 ;  /* 0x0000032003037836 */ /* 0x000fe20000000000 */
[----:B--2---:R-:W-:-:S04]  /*106c0*/  SHF.L.U32 R5, R5, 0x1f, RZ ;  /* 0x0000001f05057819 */ /* 0x004fc800000006ff */
[----:B------:R-:W2:Y:S02]  /*106d0*/  SYNCS.PHASECHK.TRANS64.TRYWAIT P0, [UR6+0x8], R5 ;  /* 0x00000805ff0075a7 */ /* 0x000ea40008001106 */
[----:B--2---:R-:W-:Y:S05]  /*106e0*/  @P0 BRA `(.L_x_207) ;  /* 0x0000000000080947 */ /* 0x004fea0003800000 */
[----:B------:R-:W2:Y:S02]  /*106f0*/  SYNCS.PHASECHK.TRANS64.TRYWAIT P0, [UR6+0x8], R5 ;  /* 0x00000805ff0075a7 */ /* 0x000ea40008001106 */
[----:B--2---:R-:W-:Y:S05]  /*10700*/  @!P0 BRA `(.L_x_208) ;  /* 0x0000001c00848947 */ /* 0x004fea0003800000 */
.L_x_207:
[----:B------:R-:W-:Y:S01]  /*10710*/  HFMA2 R4, -RZ, RZ, 0, 5.9604644775390625e-08 ;  /* 0x00000001ff047431 */ /* 0x000fe200000001ff */
[----:B------:R-:W-:Y:S01]  /*10720*/  UPRMT UR5, UR43, 0x654, UR7 ;  /* 0x000006542b057896 */ /* 0x000fe20008000007 */
[----:B-----5:R-:W-:Y:S01]  /*10730*/  IMAD.MOV.U32 R6, RZ, RZ, 0xffff ;  /* 0x0000ffffff067424 */ /* 0x020fe200078e00ff */
[----:B------:R-:W-:Y:S01]  /*10740*/  PRMT R2, R2, 0x654, R3 ;  /* 0x0000065402027816 */ /* 0x000fe20000000003 */
[----:B--2---:R-:W-:Y:S02]  /*10750*/  IMAD.MOV.U32 R0, RZ, RZ, 0x4 ;  /* 0x00000004ff007424 */ /* 0x004fe400078e00ff */
[----:B------:R-:W-:Y:S01]  /*10760*/  IMAD.SHL.U32 R7, R11, 0x20, RZ ;  /* 0x000000200b077824 */ /* 0x000fe200078e00ff */
[----:B------:R-:W-:Y:S02]  /*10770*/  MOV R3, UR5 ;  /* 0x0000000500037c02 */ /* 0x000fe40008000f00 */
[-C--:B------:R-:W-:Y:S01]  /*10780*/  SHF.L.U32 R6, R6, R11.reuse, RZ ;  /* 0x0000000b06067219 */ /* 0x080fe200000006ff */
[----:B------:R2:W-:Y:S01]  /*10790*/  SYNCS.ARRIVE.TRANS64.RED RZ, [UR5], R0 ;  /* 0x00000000ffff79a7 */ /* 0x0005e20008000405 */
[----:B------:R-:W-:Y:S01]  /*107a0*/  SHF.L.U32 R5, R4, R11, RZ ;  /* 0x0000000b04057219 */ /* 0x000fe200000006ff */
[----:B------:R2:W-:Y:S04]  /*107b0*/  STS [UR4+0x320], R7 ;  /* 0x00032007ff007988 */ /* 0x0005e80008000804 */
[----:B------:R2:W-:Y:S04]  /*107c0*/  STAS [R2.64], R11 ;  /* 0x0000000b02007dbd */ /* 0x0005e8000c0008ff */
[----:B------:R2:W-:Y:S04]  /*107d0*/  ATOMS.OR RZ, [UR6+0x14], R6 ;  /* 0x00001406ffff798c */ /* 0x0005e8000b000006 */
[----:B------:R2:W-:Y:S04]  /*107e0*/  ATOMS.OR RZ, [UR6+0x18], R5 ;  /* 0x00001805ffff798c */ /* 0x0005e8000b000006 */
[----:B------:R2:W-:Y:S02]  /*107f0*/  ATOMS.XOR RZ, [UR6+0x10], R4 ;  /* 0x00001004ffff798c */ /* 0x0005e4000b800006 */
.L_x_204:
[----:B------:R-:W-:Y:S05]  /*10800*/  BSYNC B0 ;  /* 0x0000000000007941 */ /* 0x000fea0003800000 */
.L_x_203:
[----:B------:R-:W-:Y:S05]  /*10810*/  BRA.U UP0, `(.L_x_209) ;  /* 0x00000001006c7547 */ /* 0x000fea000b800000 */
[----:B------:R-:W-:-:S03]  /*10820*/  UMOV UR5, 0xffffffff ;  /* 0xffffffff00057882 */ /* 0x000fc60000000000 */
[----:B------:R-:W-:Y:S05]  /*10830*/  BRA.DIV UR5, `(.L_x_210) ;  /* 0x0000001e05507947 */ /* 0x000fea000b800000 */
[----:B------:R-:W-:-:S13]  /*10840*/  ELECT P6, URZ, PT ;  /* 0x0000000000ff782f */ /* 0x000fda00038c0000 */
.L_x_276:
[----:B------:R-:W-:Y:S05]  /*10850*/  @!P6 BRA `(.L_x_209) ;  /* 0x00000000005ce947 */ /* 0x000fea0003800000 */
[----:B--2---:R-:W2:Y:S02]  /*10860*/  LDS R3, [UR6+0x10] ;  /* 0x00001006ff037984 */ /* 0x004ea40008000800 */
[----:B--2---:R-:W-:-:S04]  /*10870*/  SHF.L.U32 R3, R3, 0x1f, RZ ;  /* 0x0000001f03037819 */ /* 0x004fc800000006ff */
[----:B------:R-:W2:Y:S02]  /*10880*/  SYNCS.PHASECHK.TRANS64.TRYWAIT P0, [UR6+0x8], R3 ;  /* 0x00000803ff0075a7 */ /* 0x000ea40008001106 */
[----:B--2---:R-:W-:Y:S05]  /*10890*/  @P0 BRA `(.L_x_211) ;  /* 0x0000000000080947 */ /* 0x004fea0003800000 */
[----:B------:R-:W2:Y:S02]  /*108a0*/  SYNCS.PHASECHK.TRANS64.TRYWAIT P0, [UR6+0x8], R3 ;  /* 0x00000803ff0075a7 */ /* 0x000ea40008001106 */
[----:B--2---:R-:W-:Y:S05]  /*108b0*/  @!P0 BRA `(.L_x_212) ;  /* 0x0000001c00508947 */ /* 0x004fea0003800000 */
.L_x_211:
[----:B------:R-:W3:Y:S01]  /*108c0*/  LDS R5, [UR4+0x320] ;  /* 0x00032004ff057984 */ /* 0x000ee20008000800 */
[----:B--2---:R-:W-:Y:S02]  /*108d0*/  HFMA2 R0, -RZ, RZ, 0, 5.9604644775390625e-08 ;  /* 0x00000001ff007431 */ /* 0x004fe400000001ff */
[----:B------:R-:W-:Y:S01]  /*108e0*/  IMAD.MOV.U32 R2, RZ, RZ, 0xffff ;  /* 0x0000ffffff027424 */ /* 0x000fe200078e00ff */
[----:B------:R-:W-:Y:S01]  /*108f0*/  UPRMT UR5, UR43, 0x654, UR7 ;  /* 0x000006542b057896 */ /* 0x000fe20008000007 */
[----:B---3--:R-:W-:-:S03]  /*10900*/  IMAD.SHL.U32 R3, R5, 0x20, RZ ;  /* 0x0000002005037824 */ /* 0x008fc600078e00ff */
[-C--:B------:R-:W-:Y:S02]  /*10910*/  SHF.L.U32 R2, R2, R5.reuse, RZ ;  /* 0x0000000502027219 */ /* 0x080fe400000006ff */
[----:B------:R-:W-:Y:S01]  /*10920*/  SHF.L.U32 R5, R0, R5, RZ ;  /* 0x0000000500057219 */ /* 0x000fe200000006ff */
[----:B------:R3:W-:Y:S04]  /*10930*/  STS [UR4+0x320], R3 ;  /* 0x00032003ff007988 */ /* 0x0007e80008000804 */
[----:B------:R3:W-:Y:S04]  /*10940*/  ATOMS.OR RZ, [UR6+0x14], R2 ;  /* 0x00001402ffff798c */ /* 0x0007e8000b000006 */
[----:B------:R3:W-:Y:S01]  /*10950*/  ATOMS.OR RZ, [UR6+0x18], R5 ;  /* 0x00001805ffff798c */ /* 0x0007e2000b000006 */
[----:B------:R-:W-:Y:S03]  /*10960*/  SYNCS.ARRIVE.TRANS64.RED.A1T0 RZ, [UR5], RZ ;  /* 0x000000ffffff79a7 */ /* 0x000fe60008100405 */
[----:B------:R3:W-:Y:S01]  /*10970*/  ATOMS.XOR RZ, [UR6+0x10], R0 ;  /* 0x00001000ffff798c */ /* 0x0007e2000b800006 */
[----:B------:R-:W-:Y:S05]  /*10980*/  BRA `(.L_x_209) ;  /* 0x0000000000107947 */ /* 0x000fea0003800000 */
.L_x_202:
[----:B------:R-:W-:Y:S02]  /*10990*/  MOV R0, 0xffffffff ;  /* 0xffffffff00007802 */ /* 0x000fe40000000f00 */
[----:B------:R-:W-:-:S03]  /*109a0*/  MOV R2, 0x109d0 ;  /* 0x000109d000027802 */ /* 0x000fc60000000f00 */
[----:B------:R2:W-:Y:S04]  /*109b0*/  STS [UR4+0x320], R0 ;  /* 0x00032000ff007988 */ /* 0x0005e80008000804 */
[----:B-12-45:R-:W-:Y:S05]  /*109c0*/  CALL.REL.NOINC `($__internal_1_$__cuda_sm10x_tcgen05_guardrail_trap_phase_invalid_during_alloc) ;  /* 0x0000001c00d87944 */ /* 0x036fea0003c00000 */
.L_x_209:
[----:B------:R-:W-:Y:S05]  /*109d0*/  WARPSYNC.ALL ;  /* 0x0000000000007948 */ /* 0x000fea0003800000 */
[----:B------:R-:W1:Y:S01]  /*109e0*/  S2UR UR5, SR_CgaCtaId ;  /* 0x00000000000579c3 */ /* 0x000e620000008800 */
[----:B------:R-:W-:Y:S01]  /*109f0*/  UMOV UR4, 0x400 ;  /* 0x0000040000047882 */ /* 0x000fe20000000000 */
[----:B------:R-:W-:-:S06]  /*10a00*/  NOP ;  /* 0x0000000000007918 */ /* 0x000fcc0000000000 */
[----:B------:R-:W-:Y:S06]  /*10a10*/  BAR.ARV 0x6, 0xa0 ;  /* 0x0182800000007b1d */ /* 0x000fec0000002000 */
[----:B-1----:R-:W-:-:S04]  /*10a20*/  ULEA UR4, UR5, UR4, 0x18 ;  /* 0x0000000405047291 */ /* 0x002fc8000f8ec0ff */
[----:B------:R-:W-:Y:S02]  /*10a30*/  UIADD3 UR11, UPT, UPT, UR4, 0x9400, URZ ;  /* 0x00009400040b7890 */ /* 0x000fe4000fffe0ff */
[----:B------:R-:W-:Y:S02]  /*10a40*/  UIADD3 UR12, UPT, UPT, UR4, 0x15400, URZ ;  /* 0x00015400040c7890 */ /* 0x000fe4000fffe0ff */
[----:B------:R-:W-:Y:S01]  /*10a50*/  USHF.R.U32.HI UR11, URZ, 0x4, UR11 ;  /* 0x00000004ff0b7899 */ /* 0x000fe2000801160b */
[----:B--23--:R-:W1:Y:S01]  /*10a60*/  LDS R0, [UR4+0x320] ;  /* 0x00032004ff007984 */ /* 0x00ce620008000800 */
[----:B------:R-:W-:Y:S02]  /*10a70*/  USHF.R.U32.HI UR12, URZ, 0x4, UR12 ;  /* 0x00000004ff0c7899 */ /* 0x000fe4000801160c */
[----:B------:R-:W-:Y:S02]  /*10a80*/  ULOP3.LUT UR11, UR11, 0x3fff, URZ, 0xc0, !UPT ;  /* 0x00003fff0b0b7892 */ /* 0x000fe4000f8ec0ff */
[----:B------:R-:W-:-:S02]  /*10a90*/  ULOP3.LUT UR12, UR12, 0x3fff, URZ, 0xc0, !UPT ;  /* 0x00003fff0c0c7892 */ /* 0x000fc4000f8ec0ff */
[----:B------:R-:W-:Y:S02]  /*10aa0*/  ULOP3.LUT UR11, UR11, 0x10000, URZ, 0xfc, !UPT ;  /* 0x000100000b0b7892 */ /* 0x000fe4000f8efcff */
[----:B------:R-:W-:Y:S01]  /*10ab0*/  ULOP3.LUT UR12, UR12, 0x10000, URZ, 0xfc, !UPT ;  /* 0x000100000c0c7892 */ /* 0x000fe2000f8efcff */
[----:B-1----:R-:W-:Y:S01]  /*10ac0*/  R2UR UR20, R0 ;  /* 0x00000000001472ca */ /* 0x002fe200000e0000 */
[----:B----45:R-:W1:-:S00]  /*10ad0*/  USETMAXREG.DEALLOC.CTAPOOL 0x88 ;  /* 0x00000088000079c8 */ /* 0x030e4000080e0500 */
[----:B-1----:R-:W-:Y:S01]  /*10ae0*/  HFMA2 R2, -RZ, RZ, 0, 0 ;  /* 0x00000000ff027431 */ /* 0x002fe200000001ff */
[----:B------:R-:W-:Y:S01]  /*10af0*/  MOV R0, RZ ;  /* 0x000000ff00007202 */ /* 0x000fe20000000f00 */
[----:B------:R-:W-:Y:S01]  /*10b00*/  UMOV UR19, 0x1 ;  /* 0x0000000100137882 */ /* 0x000fe20000000000 */
[----:B------:R-:W-:Y:S01]  /*10b10*/  UMOV UR18, URZ ;  /* 0x000000ff00127c82 */ /* 0x000fe20008000000 */
[----:B------:R-:W-:Y:S01]  /*10b20*/  UMOV UR17, URZ ;  /* 0x000000ff00117c82 */ /* 0x000fe20008000000 */
[----:B------:R-:W-:Y:S01]  /*10b30*/  UMOV UR16, URZ ;  /* 0x000000ff00107c82 */ /* 0x000fe20008000000 */
[----:B------:R-:W-:-:S06]  /*10b40*/  UMOV UR15, URZ ;  /* 0x000000ff000f7c82 */ /* 0x000fcc0008000000 */
.L_x_223:
[----:B------:R-:W1:Y:S02]  /*10b50*/  LDC.64 R4, c[0x0][0x390] ;  /* 0x0000e400ff047b82 */ /* 0x000e640000000a00 */
[----:B-12---:R-:W-:-:S05]  /*10b60*/  IMAD.WIDE R4, R17, 0xc, R4 ;  /* 0x0000000c11047825 */ /* 0x006fca00078e0204 */
[----:B------:R-:W2:Y:S02]  /*10b70*/  LDG.E R3, desc[UR50][R4.64+0x8] ;  /* 0x0000083204037981 */ /* 0x000ea4000c1e1900 */
[----:B--2---:R-:W-:-:S13]  /*10b80*/  R2UR UR10, R3 ;  /* 0x00000000030a72ca */ /* 0x004fda00000e0000 */
[----:B------:R-:W-:Y:S02]  /*10b90*/  UISETP.GE.AND UP0, UPT, UR10, 0x1, UPT ;  /* 0x000000010a00788c */ /* 0x000fe4000bf06270 */
[----:B------:R-:W-:Y:S02]  /*10ba0*/  UIADD3 UR6, UPT, UPT, UR10, 0x7f, URZ ;  /* 0x0000007f0a067890 */ /* 0x000fe4000fffe0ff */
[----:B------:R-:W-:Y:S02]  /*10bb0*/  UISETP.NE.OR UP0, UPT, UR44, URZ, !UP0 ;  /* 0x000000ff2c00728c */ /* 0x000fe4000c705670 */
[----:B------:R-:W-:-:S04]  /*10bc0*/  USHF.R.S32.HI UR14, URZ, 0x1f, UR6 ;  /* 0x0000001fff0e7899 */ /* 0x000fc80008011406 */
[----:B------:R-:W-:-:S03]  /*10bd0*/  ULEA.HI UR14, UR14, UR6, URZ, 0x7 ;  /* 0x000000060e0e7291 */ /* 0x000fc6000f8f38ff */
[----:B------:R-:W-:Y:S09]  /*10be0*/  BRA.U UP0, `(.L_x_213) ;  /* 0x0000000500c07547 */ /* 0x000ff2000b800000 */
[----:B------:R-:W-:Y:S01]  /*10bf0*/  ULEA UR6, UR16, UR4, 0x3 ;  /* 0x0000000410067291 */ /* 0x000fe2000f8e18ff */
[----:B------:R-:W-:Y:S01]  /*10c00*/  SHF.L.U32 R3, R0, 0x1f, RZ ;  /* 0x0000001f00037819 */ /* 0x000fe200000006ff */
[----:B------:R-:W-:Y:S02]  /*10c10*/  UISETP.NE.AND UP0, UPT, UR37, URZ, UPT ;  /* 0x000000ff2500728c */ /* 0x000fe4000bf05270 */
[----:B------:R-:W-:Y:S02]  /*10c20*/  USHF.R.S32.HI UR14, URZ, 0x7, UR14 ;  /* 0x00000007ff0e7899 */ /* 0x000fe4000801140e */
[----:B------:R-:W-:Y:S02]  /*10c30*/  UISETP.NE.AND UP0, UPT, UR21, 0x4, !UP0 ;  /* 0x000000041500788c */ /* 0x000fe4000c705270 */
[----:B------:R-:W-:Y:S01]  /*10c40*/  ULEA UR9, UR18, UR20, 0x7 ;  /* 0x0000001412097291 */ /* 0x000fe2000f8e38ff */
[----:B------:R1:W2:Y:S06]  /*10c50*/  SYNCS.PHASECHK.TRANS64.TRYWAIT P1, [UR6], R3 ;  /* 0x00000003ff0075a7 */ /* 0x0002ac0008021106 */
[----:B------:R-:W-:Y:S05]  /*10c60*/  BRA.U UP0, `(.L_x_214) ;  /* 0x0000000100047547 */ /* 0x000fea000b800000 */
[----:B------:R-:W-:Y:S05]  /*10c70*/  BPT.TRAP 0x1 ;  /* 0x000000040000795c */ /* 0x000fea0000300000 */
.L_x_214:
[----:B------:R-:W-:Y:S01]  /*10c80*/  ULEA UR8, UR18, UR4, 0x3 ;  /* 0x0000000412087291 */ /* 0x000fe2000f8e18ff */
[----:B------:R-:W-:-:S04]  /*10c90*/  MOV R4, UR19 ;  /* 0x0000001300047c02 */ /* 0x000fc80008000f00 */
[----:B------:R-:W-:-:S04]  /*10ca0*/  SHF.L.U32 R4, R4, 0x1f, RZ ;  /* 0x0000001f04047819 */ /* 0x000fc800000006ff */
[----:B------:R-:W3:Y:S02]  /*10cb0*/  SYNCS.PHASECHK.TRANS64.TRYWAIT P0, [UR8+0x120], R4 ;  /* 0x00012004ff0075a7 */ /* 0x000ee40008001108 */
[----:B---3--:R-:W-:Y:S05]  /*10cc0*/  @!P0 BRA `(.L_x_215) ;  /* 0x0000001800648947 */ /* 0x008fea0003800000 */
.L_x_278:
[----:B-1----:R-:W-:Y:S01]  /*10cd0*/  LOP3.LUT R3, R10, 0xffff, RZ, 0xc0, !PT ;  /* 0x0000ffff0a037812 */ /* 0x002fe200078ec0ff */
[----:B------:R-:W-:Y:S01]  /*10ce0*/  UISETP.LT.AND UP1, UPT, UR14, 0x1, UPT ;  /* 0x000000010e00788c */ /* 0x000fe2000bf21270 */
[----:B--2---:R-:W-:Y:S01]  /*10cf0*/  PLOP3.LUT P0, PT, P1, PT, PT, 0x80, 0x8 ;  /* 0x000000000008781c */ /* 0x004fe20000f0f070 */
[----:B------:R-:W-:Y:S01]  /*10d00*/  UMOV UR42, UR16 ;  /* 0x00000010002a7c82 */ /* 0x000fe20008000000 */
[----:B------:R-:W-:Y:S01]  /*10d10*/  R2UR UR6, R3 ;  /* 0x00000000030672ca */ /* 0x000fe200000e0000 */
[----:B------:R-:W-:Y:S01]  /*10d20*/  USEL UR7, UR14, 0x1, UP1 ;  /* 0x000000010e077887 */ /* 0x000fe20008800000 */
[----:B------:R-:W-:Y:S01]  /*10d30*/  UMOV UR38, 0x0 ;  /* 0x0000000000267882 */ /* 0x000fe20000000000 */
[----:B------:R-:W-:Y:S02]  /*10d40*/  UMOV UR39, 0x8400490 ;  /* 0x0840049000277882 */ /* 0x000fe40000000000 */
[----:B------:R-:W-:Y:S01]  /*10d50*/  UIADD3 UR7, UPT, UPT, -UR7, UR15, UR14 ;  /* 0x0000000f07077290 */ /* 0x000fe2000fffe10e */
[----:B------:R-:W-:Y:S01]  /*10d60*/  UMOV UR34, 0x0 ;  /* 0x0000000000227882 */ /* 0x000fe20000000000 */
[----:B------:R-:W-:-:S02]  /*10d70*/  UMOV UR35, 0x8400490 ;  /* 0x0840049000237882 */ /* 0x000fc40000000000 */
[----:B------:R-:W-:Y:S02]  /*10d80*/  UIADD3 UR7, UPT, UPT, UR7, 0x1, URZ ;  /* 0x0000000107077890 */ /* 0x000fe4000fffe0ff */
[----:B------:R-:W-:Y:S01]  /*10d90*/  UPLOP3.LUT UP3, UPT, UPT, UPT, UPT, 0x40, 0x4 ;  /* 0x000000000004789c */ /* 0x000fe20003f6e870 */
[----:B------:R-:W-:Y:S01]  /*10da0*/  UMOV UR32, 0x0 ;  /* 0x0000000000207882 */ /* 0x000fe20000000000 */
        /* <DEDUP_REMOVED lines=10> */
[----:B------:R-:W-:-:S05]  /*10e50*/  UMOV UR23, 0x8400490 ;  /* 0x0840049000177882 */ /* 0x000fca0000000000 */
.L_x_218:
[----:B-1----:R-:W-:Y:S01]  /*10e60*/  ULEA UR13, UR42, UR4, 0x3 ;  /* 0x000000042a0d7291 */ /* 0x002fe2000f8e18ff */
[----:B--2---:R-:W-:Y:S11]  /*10e70*/  @P0 BRA `(.L_x_216) ;  /* 0x00000000000c0947 */ /* 0x004ff60003800000 */
[----:B------:R-:W-:Y:S04]  /*10e80*/  SHF.L.U32 R4, R0, 0x1f, RZ ;  /* 0x0000001f00047819 */ /* 0x000fe800000006ff */
[----:B------:R-:W1:Y:S02]  /*10e90*/  SYNCS.PHASECHK.TRANS64.TRYWAIT P0, [UR13], R4 ;  /* 0x00000004ff0075a7 */ /* 0x000e64000800110d */
[----:B-1----:R-:W-:Y:S05]  /*10ea0*/  @!P0 BRA `(.L_x_217) ;  /* 0x0000001800048947 */ /* 0x002fea0003800000 */
.L_x_216:
[----:B------:R-:W-:Y:S01]  /*10eb0*/  UISETP.NE.AND UP1, UPT, UR14, 0x1, UPT ;  /* 0x000000010e00788c */ /* 0x000fe2000bf25270 */
[----:B------:R-:W-:Y:S01]  /*10ec0*/  PLOP3.LUT P0, PT, PT, PT, PT, 0x80, 0x8 ;  /* 0x000000000008781c */ /* 0x000fe20003f0f070 */
[----:B------:R-:W-:Y:S02]  /*10ed0*/  UIADD3 UR16, UPT, UPT, UR42, 0x1, URZ ;  /* 0x000000012a107890 */ /* 0x000fe4000fffe0ff */
[----:B------:R-:W-:Y:S02]  /*10ee0*/  ULEA UR76, UR42, UR12, 0xb ;  /* 0x0000000c2a4c7291 */ /* 0x000fe4000f8e58ff */
[----:B------:R-:W-:Y:S01]  /*10ef0*/  UISETP.NE.AND UP2, UPT, UR16, 0x3, UPT ;  /* 0x000000031000788c */ /* 0x000fe2000bf45270 */
[----:B------:R-:W-:Y:S01]  /*10f00*/  PLOP3.LUT P1, PT, PT, PT, UP1, 0x80, 0x8 ;  /* 0x000000000008781c */ /* 0x000fe20003f2f018 */
[----:B------:R-:W-:Y:S02]  /*10f10*/  ULEA UR74, UR42, UR11, 0xa ;  /* 0x0000000b2a4a7291 */ /* 0x000fe4000f8e50ff */
[----:B------:R-:W-:Y:S02]  /*10f20*/  USEL UR41, URZ, 0x1, UP2 ;  /* 0x00000001ff297887 */ /* 0x000fe40009000000 */
[----:B------:R-:W-:Y:S02]  /*10f30*/  USEL UR16, UR16, URZ, UP2 ;  /* 0x000000ff10107287 */ /* 0x000fe40009000000 */
[----:B------:R-:W-:Y:S02]  /*10f40*/  UIADD3 UR72, UPT, UPT, UR76, 0x2, URZ ;  /* 0x000000024c487890 */ /* 0x000fe4000fffe0ff */
[----:B------:R-:W-:Y:S01]  /*10f50*/  @UP1 ULEA UR40, UR16, UR4, 0x3 ;  /* 0x0000000410281291 */ /* 0x000fe2000f8e18ff */
[----:B------:R-:W-:Y:S01]  /*10f60*/  LOP3.LUT R0, R0, UR41, RZ, 0x3c, !PT ;  /* 0x0000002900007c12 */ /* 0x000fe2000f8e3cff */
[----:B------:R-:W-:Y:S02]  /*10f70*/  UIADD3 UR70, UPT, UPT, UR74, 0x2, URZ ;  /* 0x000000024a467890 */ /* 0x000fe4000fffe0ff */
[----:B------:R-:W-:Y:S01]  /*10f80*/  UIADD3 UR68, UPT, UPT, UR76, 0x4, URZ ;  /* 0x000000044c447890 */ /* 0x000fe2000fffe0ff */
[----:B-1----:R-:W-:Y:S01]  /*10f90*/  @P1 SHF.L.U32 R3, R0, 0x1f, RZ ;  /* 0x0000001f00031819 */ /* 0x002fe200000006ff */
[----:B------:R-:W-:Y:S02]  /*10fa0*/  UIADD3 UR66, UPT, UPT, UR74, 0x4, URZ ;  /* 0x000000044a427890 */ /* 0x000fe4000fffe0ff */
[----:B------:R-:W-:Y:S01]  /*10fb0*/  UIADD3 UR64, UPT, UPT, UR76, 0x6, URZ ;  /* 0x000000064c407890 */ /* 0x000fe2000fffe0ff */
[----:B------:R1:W2:Y:S01]  /*10fc0*/  @P1 SYNCS.PHASECHK.TRANS64.TRYWAIT P0, [UR40], R3 ;  /* 0x00000003ff0015a7 */ /* 0x0002a20008001128 */
[----:B------:R-:W-:Y:S02]  /*10fd0*/  UIADD3 UR62, UPT, UPT, UR74, 0x6, URZ ;  /* 0x000000064a3e7890 */ /* 0x000fe4000fffe0ff */
        /* <DEDUP_REMOVED lines=10> */
[----:B------:R-:W-:Y:S02]  /*11080*/  UIADD3 UR14, UPT, UPT, UR14, -0x1, URZ ;  /* 0xffffffff0e0e7890 */ /* 0x000fe4000fffe0ff */
[----:B------:R-:W-:Y:S01]  /*11090*/  UISETP.NE.AND UP1, UPT, UR15, UR7, UPT ;  /* 0x000000070f00728c */ /* 0x000fe2000bf25270 */
[----:B------:R-:W-:Y:S01]  /*110a0*/  UMOV UR77, 0x40004040 ;  /* 0x40004040004d7882 */ /* 0x000fe20000000000 */
[----:B------:R-:W-:Y:S01]  /*110b0*/  UMOV UR75, 0x40004040 ;  /* 0x40004040004b7882 */ /* 0x000fe20000000000 */
[----:B------:R-:W-:Y:S01]  /*110c0*/  UMOV UR73, 0x40004040 ;  /* 0x4000404000497882 */ /* 0x000fe20000000000 */
[----:B------:R1:W-:Y:S01]  /*110d0*/  UTCHMMA.2CTA gdesc[UR74], gdesc[UR76], tmem[UR9], tmem[UR38], idesc[UR39], UP3 ;  /* 0x00ff264c4a0075ea */ /* 0x0003e20009a00009 */
[----:B------:R-:W-:Y:S01]  /*110e0*/  UPLOP3.LUT UP3, UPT, UPT, UPT, UPT, 0x80, 0x8 ;  /* 0x000000000008789c */ /* 0x000fe20003f6f070 */
[----:B------:R-:W-:Y:S01]  /*110f0*/  UMOV UR71, 0x40004040 ;  /* 0x4000404000477882 */ /* 0x000fe20000000000 */
[----:B------:R-:W-:Y:S01]  /*11100*/  UMOV UR69, 0x40004040 ;  /* 0x4000404000457882 */ /* 0x000fe20000000000 */
[----:B------:R1:W-:Y:S01]  /*11110*/  UTCHMMA.2CTA gdesc[UR70], gdesc[UR72], tmem[UR9], tmem[UR34], idesc[UR35], UPT ;  /* 0x00ff2248460075ea */ /* 0x0003e2000ba00009 */
        /* <DEDUP_REMOVED lines=14> */
[----:B------:R-:W-:Y:S01]  /*11200*/  UMOV UR41, 0x40004040 ;  /* 0x4000404000297882 */ /* 0x000fe20000000000 */
[----:B------:R1:W-:Y:S01]  /*11210*/  UTCHMMA.2CTA gdesc[UR48], gdesc[UR52], tmem[UR9], tmem[UR24], idesc[UR25], UPT ;  /* 0x00ff1834300075ea */ /* 0x0003e2000ba00009 */
[----:B------:R1:W-:Y:S01]  /*11220*/  UTCHMMA.2CTA gdesc[UR40], gdesc[UR46], tmem[UR9], tmem[UR22], idesc[UR23], UPT ;  /* 0x00ff162e280075ea */ /* 0x0003e2000ba00009 */
[----:B------:R1:W-:Y:S01]  /*11230*/  UTCBAR.2CTA.MULTICAST [UR13], URZ, UR6 ;  /* 0x000000ff0d0073e9 */ /* 0x0003e20008200806 */
[----:B------:R-:W-:Y:S01]  /*11240*/  UMOV UR42, UR16 ;  /* 0x00000010002a7c82 */ /* 0x000fe20008000000 */
[----:B------:R-:W-:Y:S05]  /*11250*/  BRA.U UP1, `(.L_x_218) ;  /* 0xfffffffd01007547 */ /* 0x000fea000b83ffff */
[----:B------:R-:W-:Y:S05]  /*11260*/  BRA.U UP0, `(.L_x_219) ;  /* 0x0000000100047547 */ /* 0x000fea000b800000 */
[----:B-1----:R-:W-:Y:S05]  /*11270*/  BPT.TRAP 0x1 ;  /* 0x000000040000795c */ /* 0x002fea0000300000 */
.L_x_219:
[----:B--2---:R-:W-:Y:S01]  /*11280*/  ELECT P0, URZ, PT ;  /* 0x0000000000ff782f */ /* 0x004fe20003800000 */
[----:B------:R-:W-:Y:S01]  /*11290*/  UIADD3 UR8, UPT, UPT, UR8, 0x100, URZ ;  /* 0x0000010008087890 */ /* 0x000fe2000fffe0ff */
[----:B------:R-:W-:-:S11]  /*112a0*/  UMOV UR15, UR7 ;  /* 0x00000007000f7c82 */ /* 0x000fd60008000000 */
[----:B-1----:R-:W-:-:S04]  /*112b0*/  @P0 LOP3.LUT R3, R9, 0xffff, RZ, 0xc0, !PT ;  /* 0x0000ffff09030812 */ /* 0x002fc800078ec0ff */
[----:B------:R-:W-:-:S13]  /*112c0*/  @P0 R2UR UR6, R3 ;  /* 0x00000000030602ca */ /* 0x000fda00000e0000 */
[----:B------:R1:W-:Y:S01]  /*112d0*/  UTCBAR.2CTA.MULTICAST [UR8], URZ, UR6 ;  /* 0x000000ff080073e9 */ /* 0x0003e20008200806 */
[----:B------:R-:W-:Y:S01]  /*112e0*/  NOP ;  /* 0x0000000000007918 */ /* 0x000fe20000000000 */
.L_x_213:
[----:B------:R-:W-:-:S11]  /*112f0*/  UISETP.GE.AND UP0, UPT, UR10, 0x1, UPT ;  /* 0x000000010a00788c */ /* 0x000fd6000bf06270 */
[----:B------:R-:W-:-:S04]  /*11300*/  @UP0 UIADD3 UR7, UPT, UPT, UR18, 0x1, URZ ;  /* 0x0000000112070890 */ /* 0x000fc8000fffe0ff */
[----:B------:R-:W-:-:S04]  /*11310*/  @UP0 UISETP.NE.AND UP1, UPT, UR7, 0x4, UPT ;  /* 0x000000040700088c */ /* 0x000fc8000bf25270 */
[----:B-1----:R-:W-:Y:S02]  /*11320*/  @UP0 USEL UR6, URZ, 0x1, UP1 ;  /* 0x00000001ff060887 */ /* 0x002fe40008800000 */
[----:B------:R-:W-:Y:S02]  /*11330*/  @UP0 USEL UR18, UR7, URZ, UP1 ;  /* 0x000000ff07120287 */ /* 0x000fe40008800000 */
[----:B------:R-:W-:Y:S02]  /*11340*/  @UP0 ULOP3.LUT UR19, UR19, UR6, URZ, 0x3c, !UPT ;  /* 0x0000000613130292 */ /* 0x000fe4000f8e3cff */
[----:B------:R-:W-:-:S09]  /*11350*/  UISETP.NE.AND UP0, UPT, UR37, 0x8, UPT ;  /* 0x000000082500788c */ /* 0x000fd2000bf05270 */
[----:B------:R-:W-:Y:S05]  /*11360*/  BRA.U UP0, `(.L_x_220) ;  /* 0x0000000100047547 */ /* 0x000fea000b800000 */
[----:B------:R-:W-:Y:S05]  /*11370*/  BPT.TRAP 0x1 ;  /* 0x000000040000795c */ /* 0x000fea0000300000 */
.L_x_220:
[----:B------:R-:W-:Y:S01]  /*11380*/  ULEA UR6, UR17, UR4, 0x3 ;  /* 0x0000000411067291 */ /* 0x000fe2000f8e18ff */
[----:B------:R-:W-:-:S08]  /*11390*/  SHF.L.U32 R4, R2, 0x1f, RZ ;  /* 0x0000001f02047819 */ /* 0x000fd000000006ff */
[----:B------:R-:W1:Y:S02]  /*113a0*/  SYNCS.PHASECHK.TRANS64.TRYWAIT P0, [UR6+0x160], R4 ;  /* 0x00016004ff0075a7 */ /* 0x000e640008001106 */
[----:B-1----:R-:W-:Y:S05]  /*113b0*/  @!P0 BRA `(.L_x_221) ;  /* 0x0000001000d88947 */ /* 0x002fea0003800000 */
.L_x_281:
[----:B------:R-:W-:-:S09]  /*113c0*/  UIMAD UR7, UR17, 0x14, UR36 ;  /* 0x00000014110778a4 */ /* 0x000fd2000f8e0224 */
[----:B------:R-:W2:Y:S04]  /*113d0*/  LDS R17, [UR7+0x8] ;  /* 0x00000807ff117984 */ /* 0x000ea80008000800 */
[----:B-1----:R-:W1:Y:S01]  /*113e0*/  LDS R3, [UR7+0xc] ;  /* 0x00000c07ff037984 */ /* 0x002e620008000800 */
[----:B------:R-:W-:Y:S01]  /*113f0*/  @!PT LDS RZ, [RZ] ;  /* 0x00000000fffff984 */ /* 0x000fe20000000800 */
[----:B------:R-:W-:Y:S01]  /*11400*/  @!PT LDS RZ, [RZ] ;  /* 0x00000000fffff984 */ /* 0x000fe20000000800 */
[----:B------:R-:W-:Y:S01]  /*11410*/  @!PT LDS RZ, [RZ] ;  /* 0x00000000fffff984 */ /* 0x000fe20000000800 */
[----:B------:R-:W-:Y:S01]  /*11420*/  @!PT LDS RZ, [RZ] ;  /* 0x00000000fffff984 */ /* 0x000fe20000000800 */
[----:B------:R3:W-:Y:S06]  /*11430*/  MEMBAR.ALL.CTA ;  /* 0x0000000000007992 */ /* 0x0007ec0000008000 */
[----:B---3--:R-:W3:Y:S01]  /*11440*/  FENCE.VIEW.ASYNC.S ;  /* 0x00000000000073c6 */ /* 0x008ee20000000000 */
[----:B------:R-:W-:Y:S05]  /*11450*/  BRA.U UP0, `(.L_x_222) ;  /* 0x0000000100047547 */ /* 0x000fea000b800000 */
[----:B------:R-:W-:Y:S05]  /*11460*/  BPT.TRAP 0x1 ;  /* 0x000000040000795c */ /* 0x000fea0000300000 */
.L_x_222:
[----:B------:R-:W-:Y:S01]  /*11470*/  UIADD3 UR6, UPT, UPT, UR6, 0x1a0, URZ ;  /* 0x000001a006067890 */ /* 0x000fe2000fffe0ff */
[----:B-1----:R-:W-:Y:S01]  /*11480*/  ISETP.NE.AND P0, PT, R3, RZ, PT ;  /* 0x000000ff0300720c */ /* 0x002fe20003f05270 */
[----:B------:R-:W-:Y:S02]  /*11490*/  UIADD3 UR17, UPT, UPT, UR17, 0x1, URZ ;  /* 0x0000000111117890 */ /* 0x000fe4000fffe0ff */
[----:B------:R-:W-:Y:S02]  /*114a0*/  UPRMT UR6, UR5, 0x654, UR6 ;  /* 0x0000065405067896 */ /* 0x000fe40008000006 */
[----:B------:R-:W-:-:S04]  /*114b0*/  UISETP.NE.AND UP0, UPT, UR17, 0x8, UPT ;  /* 0x000000081100788c */ /* 0x000fc8000bf05270 */
[----:B------:R-:W-:-:S03]  /*114c0*/  USEL UR17, UR17, URZ, UP0 ;  /* 0x000000ff11117287 */ /* 0x000fc60008000000 */
[----:B---3--:R-:W-:Y:S01]  /*114d0*/  SYNCS.ARRIVE.TRANS64.RED.A1T0 RZ, [UR6], RZ ;  /* 0x000000ffffff79a7 */ /* 0x008fe20008100406 */
[----:B------:R-:W-:-:S06]  /*114e0*/  USEL UR6, URZ, 0x1, UP0 ;  /* 0x00000001ff067887 */ /* 0x000fcc0008000000 */
[----:B------:R-:W-:Y:S01]  /*114f0*/  LOP3.LUT R2, R2, UR6, RZ, 0x3c, !PT ;  /* 0x0000000602027c12 */ /* 0x000fe2000f8e3cff */
[----:B------:R-:W-:Y:S06]  /*11500*/  @P0 BRA `(.L_x_223) ;  /* 0xfffffff400900947 */ /* 0x000fec000383ffff */
[----:B------:R-:W1:Y:S01]  /*11510*/  S2UR UR5, SR_CgaCtaId ;  /* 0x00000000000579c3 */ /* 0x000e620000008800 */
[----:B------:R-:W-:Y:S01]  /*11520*/  ELECT P0, URZ, PT ;  /* 0x0000000000ff782f */ /* 0x000fe20003800000 */
[----:B------:R-:W-:Y:S01]  /*11530*/  HFMA2 R0, -RZ, RZ, 0, 5.9604644775390625e-08 ;  /* 0x00000001ff007431 */ /* 0x000fe200000001ff */
[----:B------:R-:W-:-:S05]  /*11540*/  UMOV UR6, 0x40 ;  /* 0x0000004000067882 */ /* 0x000fca0000000000 */
[----:B------:R-:W-:Y:S01]  /*11550*/  UVIRTCOUNT.DEALLOC.SMPOOL 0x80 ;  /* 0x000000800000784c */ /* 0x000fe20000000000 */
[----:B------:R-:W-:Y:S02]  /*11560*/  UISETP.NE.AND UP2, UPT, UR44, URZ, UPT ;  /* 0x000000ff2c00728c */ /* 0x000fe4000bf45270 */
[----:B-1----:R-:W-:-:S09]  /*11570*/  ULEA UR5, UR5, UR6, 0x18 ;  /* 0x0000000605057291 */ /* 0x002fd2000f8ec0ff */
[----:B------:R1:W-:Y:S01]  /*11580*/  @P0 STS.U8 [UR5+0x1c], R0 ;  /* 0x00001c00ff000988 */ /* 0x0003e20008000005 */
[----:B------:R-:W-:Y:S05]  /*11590*/  BRA.U UP2, `(.L_x_224) ;  /* 0x0000000102d47547 */ /* 0x000fea000b800000 */
[----:B------:R-:W-:-:S04]  /*115a0*/  UISETP.NE.AND UP0, UPT, UR37, URZ, UPT ;  /* 0x000000ff2500728c */ /* 0x000fc8000bf05270 */
[----:B------:R-:W-:-:S09]  /*115b0*/  UISETP.NE.AND UP0, UPT, UR21, 0x4, !UP0 ;  /* 0x000000041500788c */ /* 0x000fd2000c705270 */
[----:B------:R-:W-:Y:S05]  /*115c0*/  BRA.U UP0, `(.L_x_225) ;  /* 0x0000000100047547 */ /* 0x000fea000b800000 */
[----:B------:R-:W-:Y:S05]  /*115d0*/  BPT.TRAP 0x1 ;  /* 0x000000040000795c */ /* 0x000fea0000300000 */
.L_x_225:
[----:B------:R-:W-:Y:S01]  /*115e0*/  ULEA UR6, UR18, UR4, 0x3 ;  /* 0x0000000412067291 */ /* 0x000fe2000f8e18ff */
[----:B------:R-:W-:Y:S01]  /*115f0*/  MOV R3, UR19 ;  /* 0x0000001300037c02 */ /* 0x000fe20008000f00 */
[----:B------:R-:W-:-:S03]  /*11600*/  UIADD3 UR18, UPT, UPT, UR18, 0x1, URZ ;  /* 0x0000000112127890 */ /* 0x000fc6000fffe0ff */
[----:B------:R-:W-:-:S04]  /*11610*/  SHF.L.U32 R3, R3, 0x1f, RZ ;  /* 0x0000001f03037819 */ /* 0x000fc800000006ff */
[----:B------:R-:W3:Y:S02]  /*11620*/  SYNCS.PHASECHK.TRANS64.TRYWAIT P0, [UR6+0x120], R3 ;  /* 0x00012003ff0075a7 */ /* 0x000ee40008001106 */
[----:B---3--:R-:W-:Y:S05]  /*11630*/  @!P0 BRA `(.L_x_226) ;  /* 0x0000001000508947 */ /* 0x008fea0003800000 */
.L_x_283:
[----:B------:R-:W-:Y:S05]  /*11640*/  BRA.U UP0, `(.L_x_227) ;  /* 0x0000000100047547 */ /* 0x000fea000b800000 */
[----:B------:R-:W-:Y:S05]  /*11650*/  BPT.TRAP 0x1 ;  /* 0x000000040000795c */ /* 0x000fea0000300000 */
.L_x_227:
[----:B------:R-:W-:-:S04]  /*11660*/  UISETP.NE.AND UP1, UPT, UR18, 0x4, UPT ;  /* 0x000000041200788c */ /* 0x000fc8000bf25270 */
[----:B------:R-:W-:Y:S02]  /*11670*/  USEL UR8, URZ, 0x1, UP1 ;  /* 0x00000001ff087887 */ /* 0x000fe40008800000 */
[----:B------:R-:W-:Y:S02]  /*11680*/  USEL UR6, UR18, URZ, UP1 ;  /* 0x000000ff12067287 */ /* 0x000fe40008800000 */
[----:B------:R-:W-:Y:S02]  /*11690*/  ULOP3.LUT UR8, UR19, UR8, URZ, 0x3c, !UPT ;  /* 0x0000000813087292 */ /* 0x000fe4000f8e3cff */
[----:B------:R-:W-:Y:S02]  /*116a0*/  ULEA UR7, UR6, UR4, 0x3 ;  /* 0x0000000406077291 */ /* 0x000fe4000f8e18ff */
[----:B------:R-:W-:Y:S02]  /*116b0*/  UIADD3 UR6, UPT, UPT, UR6, 0x1, URZ ;  /* 0x0000000106067890 */ /* 0x000fe4000fffe0ff */
[----:B-1----:R-:W-:-:S04]  /*116c0*/  MOV R3, UR8 ;  /* 0x0000000800037c02 */ /* 0x002fc80008000f00 */
[----:B------:R-:W-:-:S04]  /*116d0*/  SHF.L.U32 R3, R3, 0x1f, RZ ;  /* 0x0000001f03037819 */ /* 0x000fc800000006ff */
[----:B------:R-:W1:Y:S02]  /*116e0*/  SYNCS.PHASECHK.TRANS64.TRYWAIT P0, [UR7+0x120], R3 ;  /* 0x00012003ff0075a7 */ /* 0x000e640008001107 */
[----:B-1----:R-:W-:Y:S05]  /*116f0*/  @!P0 BRA `(.L_x_228) ;  /* 0x0000001000388947 */ /* 0x002fea0003800000 */
.L_x_285:
[----:B------:R-:W-:Y:S05]  /*11700*/  BRA.U UP0, `(.L_x_229) ;  /* 0x0000000100047547 */ /* 0x000fea000b800000 */
[----:B------:R-:W-:Y:S05]  /*11710*/  BPT.TRAP 0x1 ;  /* 0x000000040000795c */ /* 0x000fea0000300000 */
.L_x_229:
        /* <DEDUP_REMOVED lines=10> */
.L_x_287:
[----:B------:R-:W-:Y:S05]  /*117c0*/  BRA.U UP0, `(.L_x_231) ;  /* 0x0000000100047547 */ /* 0x000fea000b800000 */
[----:B------:R-:W-:Y:S05]  /*117d0*/  BPT.TRAP 0x1 ;  /* 0x000000040000795c */ /* 0x000fea0000300000 */
.L_x_231:
[----:B------:R-:W-:-:S04]  /*117e0*/  UISETP.NE.AND UP0, UPT, UR6, 0x4, UPT ;  /* 0x000000040600788c */ /* 0x000fc8000bf05270 */
[----:B------:R-:W-:Y:S02]  /*117f0*/  USEL UR7, URZ, 0x1, UP0 ;  /* 0x00000001ff077887 */ /* 0x000fe40008000000 */
[----:B------:R-:W-:Y:S02]  /*11800*/  USEL UR6, UR6, URZ, UP0 ;  /* 0x000000ff06067287 */ /* 0x000fe40008000000 */
[----:B------:R-:W-:Y:S02]  /*11810*/  ULOP3.LUT UR7, UR8, UR7, URZ, 0x3c, !UPT ;  /* 0x0000000708077292 */ /* 0x000fe4000f8e3cff */
[----:B------:R-:W-:-:S04]  /*11820*/  ULEA UR6, UR6, UR4, 0x3 ;  /* 0x0000000406067291 */ /* 0x000fc8000f8e18ff */
[----:B------:R-:W-:Y:S02]  /*11830*/  IMAD.U32 R2, RZ, RZ, UR7 ;  /* 0x00000007ff027e24 */ /* 0x000fe4000f8e00ff */
[----:B-1----:R-:W-:-:S03]  /*11840*/  MOV R0, UR6 ;  /* 0x0000000600007c02 */ /* 0x002fc60008000f00 */
[----:B------:R-:W-:-:S04]  /*11850*/  SHF.L.U32 R3, R2, 0x1f, RZ ;  /* 0x0000001f02037819 */ /* 0x000fc800000006ff */
[----:B------:R1:W3:Y:S03]  /*11860*/  SYNCS.PHASECHK.TRANS64.TRYWAIT P0, [R0+URZ+0x120], R3 ;  /* 0x00012003000075a7 */ /* 0x0002e600080011ff */
[----:B---3--:R-:W-:Y:S05]  /*11870*/  @!P0 NANOSLEEP.SYNCS 0x989680 ;  /* 0x009896800000895d */ /* 0x008fea0003900000 */
[----:B------:R-:W3:Y:S02]  /*11880*/  @!P0 SYNCS.PHASECHK.TRANS64 P0, [R0+URZ+0x120], R3 ;  /* 0x00012003000085a7 */ /* 0x000ee400080010ff */
[----:B---3--:R-:W-:Y:S05]  /*11890*/  @P0 BRA `(.L_x_232) ;  /* 0x0000000000200947 */ /* 0x008fea0003800000 */
.L_x_233:
[----:B---3--:R3:W4:Y:S02]  /*118a0*/  SYNCS.PHASECHK.TRANS64.TRYWAIT P0, [R0+URZ+0x120], R3 ;  /* 0x00012003000075a7 */ /* 0x00872400080011ff */
[----:B----4-:R-:W-:Y:S05]  /*118b0*/  @!P0 NANOSLEEP.SYNCS 0x989680 ;  /* 0x009896800000895d */ /* 0x010fea0003900000 */
[----:B------:R-:W4:Y:S02]  /*118c0*/  @!P0 SYNCS.PHASECHK.TRANS64 P0, [R0+URZ+0x120], R3 ;  /* 0x00012003000085a7 */ /* 0x000f2400080010ff */
[----:B----4-:R-:W-:Y:S05]  /*118d0*/  @!P0 BRA `(.L_x_233) ;  /* 0xfffffffc00f08947 */ /* 0x010fea000383ffff */
[----:B------:R-:W-:Y:S05]  /*118e0*/  BRA `(.L_x_232) ;  /* 0x00000000000c7947 */ /* 0x000fea0003800000 */
.L_x_224:
[----:B------:R-:W-:-:S04]  /*118f0*/  UIADD3 UR6, UPT, UPT, UR4, 0x150, URZ ;  /* 0x0000015004067890 */ /* 0x000fc8000fffe0ff */
[----:B------:R-:W-:-:S09]  /*11900*/  UPRMT UR6, UR43, 0x654, UR6 ;  /* 0x000006542b067896 */ /* 0x000fd20008000006 */
[----:B------:R-:W-:Y:S03]  /*11910*/  SYNCS.ARRIVE.TRANS64.RED.A1T0 RZ, [UR6], RZ ;  /* 0x000000ffffff79a7 */ /* 0x000fe60008100406 */
.L_x_232:
[----:B-1-3--:R-:W-:Y:S01]  /*11920*/  SHF.L.U32 R3, RZ, 0x1f, RZ ;  /* 0x0000001fff037819 */ /* 0x00afe200000006ff */
[----:B------:R-:W-:Y:S01]  /*11930*/  UIADD3 UR6, UPT, UPT, UR4, 0x150, URZ ;  /* 0x0000015004067890 */ /* 0x000fe2000fffe0ff */
[----:B------:R-:W-:Y:S02]  /*11940*/  PLOP3.LUT P0, PT, PT, PT, UP2, 0x80, 0x8 ;  /* 0x000000000008781c */ /* 0x000fe40003f0f028 */
[----:B------:R-:W1:Y:S02]  /*11950*/  SYNCS.PHASECHK.TRANS64.TRYWAIT P1, [UR4+0x150], R3 ;  /* 0x00015003ff0075a7 */ /* 0x000e640008021104 */
[----:B-1----:R-:W-:Y:S09]  /*11960*/  @!P1 BRA `(.L_x_234) ;  /* 0x0000000c00cc9947 */ /* 0x002ff20003800000 */
.L_x_289:
[----:B------:R-:W-:Y:S01]  /*11970*/  @!UP2 UPRMT UR6, UR43, 0x654, UR6 ;  /* 0x000006542b06a896 */ /* 0x000fe20008000006 */
[----:B------:R-:W-:Y:S01]  /*11980*/  UMOV UR8, 0xffff ;  /* 0x0000ffff00087882 */ /* 0x000fe20000000000 */
[----:B------:R-:W-:-:S07]  /*11990*/  UMOV UR4, 0x1 ;  /* 0x0000000100047882 */ /* 0x000fce0000000000 */
[----:B------:R-:W-:Y:S01]  /*119a0*/  @!P0 SYNCS.ARRIVE.TRANS64.RED.A1T0 RZ, [UR6], RZ ;  /* 0x000000ffffff89a7 */ /* 0x000fe20008100406 */
[----:B------:R-:W-:Y:S01]  /*119b0*/  NOP ;  /* 0x0000000000007918 */ /* 0x000fe20000000000 */
[----:B-1----:R-:W1:Y:S01]  /*119c0*/  LDS R0, [UR5+0x14] ;  /* 0x00001405ff007984 */ /* 0x002e620008000800 */
[----:B------:R-:W-:-:S04]  /*119d0*/  ULOP3.LUT UR6, UR20, 0xffff, URZ, 0xc0, !UPT ;  /* 0x0000ffff14067892 */ /* 0x000fc8000f8ec0ff */
[----:B------:R-:W-:-:S04]  /*119e0*/  USHF.R.U32.HI UR6, URZ, 0x5, UR6 ;  /* 0x00000005ff067899 */ /* 0x000fc80008011606 */
[----:B------:R-:W-:Y:S02]  /*119f0*/  USHF.L.U32 UR8, UR8, UR6, URZ ;  /* 0x0000000608087299 */ /* 0x000fe400080006ff */
[----:B------:R-:W-:-:S04]  /*11a00*/  USHF.L.U32 UR4, UR4, UR6, URZ ;  /* 0x0000000604047299 */ /* 0x000fc800080006ff */
[----:B-1----:R-:W-:-:S04]  /*11a10*/  LOP3.LUT R0, R0, UR8, RZ, 0xc0, !PT ;  /* 0x0000000800007c12 */ /* 0x002fc8000f8ec0ff */
[----:B------:R-:W-:-:S13]  /*11a20*/  ISETP.NE.AND P0, PT, R0, UR8, PT ;  /* 0x0000000800007c0c */ /* 0x000fda000bf05270 */
[----:B------:R-:W-:Y:S05]  /*11a30*/  @P0 BRA `(.L_x_235) ;  /* 0x0000000000580947 */ /* 0x000fea0003800000 */
[----:B------:R-:W1:Y:S02]  /*11a40*/  LDS R0, [UR5+0x18] ;  /* 0x00001805ff007984 */ /* 0x000e640008000800 */
[----:B-1----:R-:W-:-:S04]  /*11a50*/  LOP3.LUT R0, R0, UR4, RZ, 0xc0, !PT ;  /* 0x0000000400007c12 */ /* 0x002fc8000f8ec0ff */
[----:B------:R-:W-:-:S13]  /*11a60*/  ISETP.NE.AND P0, PT, R0, UR4, PT ;  /* 0x0000000400007c0c */ /* 0x000fda000bf05270 */
[----:B------:R-:W-:Y:S05]  /*11a70*/  @P0 BRA `(.L_x_236) ;  /* 0x00000000003c0947 */ /* 0x000fea0003800000 */
[----:B------:R-:W1:Y:S01]  /*11a80*/  S2R R2, SR_LANEID ;  /* 0x0000000000027919 */ /* 0x000e620000000000 */
[----:B------:R-:W-:Y:S01]  /*11a90*/  ULOP3.LUT UR8, URZ, UR8, URZ, 0x33, !UPT ;  /* 0x00000008ff087292 */ /* 0x000fe2000f8e33ff */
[----:B------:R-:W-:Y:S01]  /*11aa0*/  LOP3.LUT R4, RZ, UR4, RZ, 0x33, !PT ;  /* 0x00000004ff047c12 */ /* 0x000fe2000f8e33ff */
[----:B------:R-:W-:Y:S02]  /*11ab0*/  VOTEU.ANY UR7, UPT, PT ;  /* 0x0000000000077886 */ /* 0x000fe400038e0100 */
[----:B------:R-:W-:Y:S01]  /*11ac0*/  UFLO.U32 UR7, UR7 ;  /* 0x00000007000772bd */ /* 0x000fe200080e0000 */
[----:B------:R-:W3:Y:S01]  /*11ad0*/  REDUX UR4, R4 ;  /* 0x00000000040473c4 */ /* 0x000ee20000000000 */
[----:B------:R-:W-:-:S06]  /*11ae0*/  IMAD.U32 R0, RZ, RZ, UR8 ;  /* 0x00000008ff007e24 */ /* 0x000fcc000f8e00ff */
[----:B------:R4:W-:Y:S01]  /*11af0*/  UTCATOMSWS.AND URZ, UR8 ;  /* 0x0000000800ff79e3 */ /* 0x0009e20008000000 */
[----:B------:R-:W5:Y:S01]  /*11b00*/  REDUX UR6, R0 ;  /* 0x00000000000673c4 */ /* 0x000f620000000000 */
[----:B-1----:R-:W-:Y:S01]  /*11b10*/  ISETP.EQ.U32.AND P0, PT, R2, UR7, PT ;  /* 0x0000000702007c0c */ /* 0x002fe2000bf02070 */
[----:B---3--:R-:W-:Y:S01]  /*11b20*/  IMAD.U32 R2, RZ, RZ, UR4 ;  /* 0x00000004ff027e24 */ /* 0x008fe2000f8e00ff */
[----:B-----5:R-:W-:-:S11]  /*11b30*/  MOV R3, UR6 ;  /* 0x0000000600037c02 */ /* 0x020fd60008000f00 */
[----:B------:R4:W-:Y:S04]  /*11b40*/  @P0 ATOMS.AND RZ, [UR5+0x14], R3 ;  /* 0x00001403ffff098c */ /* 0x0009e8000a800005 */
[----:B------:R4:W-:Y:S01]  /*11b50*/  @P0 ATOMS.AND RZ, [UR5+0x18], R2 ;  /* 0x00001802ffff098c */ /* 0x0009e2000a800005 */
[----:B------:R-:W-:Y:S05]  /*11b60*/  BRA `(.L_x_237) ;  /* 0x0000000000147947 */ /* 0x000fea0003800000 */
.L_x_236:
[----:B------:R-:W-:Y:S02]  /*11b70*/  MOV R2, 0x11b90 ;  /* 0x00011b9000027802 */ /* 0x000fe40000000f00 */
[----:B--2---:R-:W-:Y:S05]  /*11b80*/  CALL.REL.NOINC `($__internal_0_$__cuda_sm10x_tcgen05_guardrail_trap_col_being_dealloced_not_returned_by_alloc) ;  /* 0x0000000c005c7944 */ /* 0x004fea0003c00000 */
[----:B------:R-:W-:Y:S05]  /*11b90*/  BRA `(.L_x_237) ;  /* 0x0000000000087947 */ /* 0x000fea0003800000 */
.L_x_235:
[----:B------:R-:W-:Y:S02]  /*11ba0*/  MOV R2, 0x11bc0 ;  /* 0x00011bc000027802 */ /* 0x000fe40000000f00 */
[----:B--2---:R-:W-:Y:S05]  /*11bb0*/  CALL.REL.NOINC `($__internal_2_$__cuda_sm10x_tcgen05_guardrail_trap_unallocated_columns_being_dealloced) ;  /* 0x0000000c00687944 */ /* 0x004fea0003c00000 */
.L_x_237:
[----:B------:R-:W-:Y:S01]  /*11bc0*/  NOP ;  /* 0x0000000000007918 */ /* 0x000fe20000000000 */
[----:B----4-:R-:W-:Y:S05]  /*11bd0*/  EXIT ;  /* 0x000000000000794d */ /* 0x010fea0003800000 */
.L_x_34:
[----:B------:R-:W-:-:S07]  /*11be0*/  MOV R0, UR17 ;  /* 0x0000001100007c02 */ /* 0x000fce0008000f00 */
.L_x_238:
[----:B-1----:R1:W3:Y:S02]  /*11bf0*/  SYNCS.PHASECHK.TRANS64.TRYWAIT P0, [R0+URZ+0x18], R3 ;  /* 0x00001803000075a7 */ /* 0x0022e400080011ff */
[----:B---3--:R-:W-:Y:S05]  /*11c00*/  @!P0 NANOSLEEP.SYNCS 0x989680 ;  /* 0x009896800000895d */ /* 0x008fea0003900000 */
[----:B------:R-:W3:Y:S02]  /*11c10*/  @!P0 SYNCS.PHASECHK.TRANS64 P0, [R0+URZ+0x18], R3 ;  /* 0x00001803000085a7 */ /* 0x000ee400080010ff */
[----:B---3--:R-:W-:Y:S05]  /*11c20*/  @!P0 BRA `(.L_x_238) ;  /* 0xfffffffc00f08947 */ /* 0x008fea000383ffff */
[----:B------:R-:W-:Y:S05]  /*11c30*/  BRA `(.L_x_33) ;  /* 0xffffff2400d07947 */ /* 0x000fea000383ffff */
.L_x_41:
[----:B-1----:R-:W-:-:S07]  /*11c40*/  MOV R0, UR9 ;  /* 0x0000000900007c02 */ /* 0x002fce0008000f00 */
.L_x_239:
[----:B-1----:R1:W2:Y:S02]  /*11c50*/  SYNCS.PHASECHK.TRANS64.TRYWAIT P0, [R0+URZ+0x18], R3 ;  /* 0x00001803000075a7 */ /* 0x0022a400080011ff */
[----:B--2---:R-:W-:Y:S05]  /*11c60*/  @!P0 NANOSLEEP.SYNCS 0x989680 ;  /* 0x009896800000895d */ /* 0x004fea0003900000 */
[----:B------:R-:W2:Y:S02]  /*11c70*/  @!P0 SYNCS.PHASECHK.TRANS64 P0, [R0+URZ+0x18], R3 ;  /* 0x00001803000085a7 */ /* 0x000ea400080010ff */
[----:B--2---:R-:W-:Y:S05]  /*11c80*/  @!P0 BRA `(.L_x_239) ;  /* 0xfffffffc00f08947 */ /* 0x004fea000383ffff */
[----:B------:R-:W-:Y:S05]  /*11c90*/  BRA `(.L_x_40) ;  /* 0xffffff2800987947 */ /* 0x000fea000383ffff */
.L_x_47:
[----:B------:R-:W-:-:S07]  /*11ca0*/  MOV R0, UR4 ;  /* 0x0000000400007c02 */ /* 0x000fce0008000f00 */
.L_x_240:
[----:B-1----:R1:W2:Y:S02]  /*11cb0*/  SYNCS.PHASECHK.TRANS64.TRYWAIT P0, [R0+URZ+0x160], R3 ;  /* 0x00016003000075a7 */ /* 0x0022a400080011ff */
[----:B--2---:R-:W-:Y:S05]  /*11cc0*/  @!P0 NANOSLEEP.SYNCS 0x989680 ;  /* 0x009896800000895d */ /* 0x004fea0003900000 */
[----:B------:R-:W2:Y:S02]  /*11cd0*/  @!P0 SYNCS.PHASECHK.TRANS64 P0, [R0+URZ+0x160], R3 ;  /* 0x00016003000085a7 */ /* 0x000ea400080010ff */
[----:B--2---:R-:W-:Y:S05]  /*11ce0*/  @!P0 BRA `(.L_x_240) ;  /* 0xfffffffc00f08947 */ /* 0x004fea000383ffff */
[----:B------:R-:W-:Y:S05]  /*11cf0*/  BRA `(.L_x_241) ;  /* 0xffffff2c004c7947 */ /* 0x000fea000383ffff */
.L_x_50:
[----:B------:R-:W-:-:S07]  /*11d00*/  MOV R0, UR4 ;  /* 0x0000000400007c02 */ /* 0x000fce0008000f00 */
.L_x_242:
[----:B-1----:R1:W2:Y:S02]  /*11d10*/  SYNCS.PHASECHK.TRANS64.TRYWAIT P0, [R0+URZ], R3 ;  /* 0x00000003000075a7 */ /* 0x0022a400080011ff */
[----:B--2---:R-:W-:Y:S05]  /*11d20*/  @!P0 NANOSLEEP.SYNCS 0x989680 ;  /* 0x009896800000895d */ /* 0x004fea0003900000 */
[----:B------:R-:W2:Y:S02]  /*11d30*/  @!P0 SYNCS.PHASECHK.TRANS64 P0, [R0+URZ], R3 ;  /* 0x00000003000085a7 */ /* 0x000ea400080010ff */
[----:B--2---:R-:W-:Y:S05]  /*11d40*/  @!P0 BRA `(.L_x_242) ;  /* 0xfffffffc00f08947 */ /* 0x004fea000383ffff */
[----:B------:R-:W-:Y:S05]  /*11d50*/  BRA `(.L_x_243) ;  /* 0xffffff2c00b47947 */ /* 0x000fea000383ffff */
.L_x_51:
[----:B------:R-:W-:-:S07]  /*11d60*/  MOV R0, UR4 ;  /* 0x0000000400007c02 */ /* 0x000fce0008000f00 */
.L_x_244:
[----:B-1----:R1:W2:Y:S02]  /*11d70*/  SYNCS.PHASECHK.TRANS64.TRYWAIT P0, [R0+URZ], R3 ;  /* 0x00000003000075a7 */ /* 0x0022a400080011ff */
[----:B--2---:R-:W-:Y:S05]  /*11d80*/  @!P0 NANOSLEEP.SYNCS 0x989680 ;  /* 0x009896800000895d */ /* 0x004fea0003900000 */
[----:B------:R-:W2:Y:S02]  /*11d90*/  @!P0 SYNCS.PHASECHK.TRANS64 P0, [R0+URZ], R3 ;  /* 0x00000003000085a7 */ /* 0x000ea400080010ff */
[----:B--2---:R-:W-:Y:S05]  /*11da0*/  @!P0 BRA `(.L_x_244) ;  /* 0xfffffffc00f08947 */ /* 0x004fea000383ffff */
[----:B------:R-:W-:Y:S05]  /*11db0*/  BRA `(.L_x_245) ;  /* 0xffffff2c00c07947 */ /* 0x000fea000383ffff */
.L_x_66:
[----:B------:R-:W-:-:S07]  /*11dc0*/  MOV R17, UR4 ;  /* 0x0000000400117c02 */ /* 0x000fce0008000f00 */
.L_x_246:
[----:B--2---:R2:W3:Y:S02]  /*11dd0*/  SYNCS.PHASECHK.TRANS64.TRYWAIT P0, [R17+URZ+0xc0], R16 ;  /* 0x0000c010110075a7 */ /* 0x0044e400080011ff */
[----:B---3--:R-:W-:Y:S05]  /*11de0*/  @!P0 NANOSLEEP.SYNCS 0x989680 ;  /* 0x009896800000895d */ /* 0x008fea0003900000 */
[----:B------:R-:W3:Y:S02]  /*11df0*/  @!P0 SYNCS.PHASECHK.TRANS64 P0, [R17+URZ+0xc0], R16 ;  /* 0x0000c010110085a7 */ /* 0x000ee400080010ff */
[----:B---3--:R-:W-:Y:S05]  /*11e00*/  @!P0 BRA `(.L_x_246) ;  /* 0xfffffffc00f08947 */ /* 0x008fea000383ffff */
[----:B------:R-:W-:Y:S05]  /*11e10*/  BRA `(.L_x_247) ;  /* 0xffffff4800b47947 */ /* 0x000fea000383ffff */
.L_x_82:
[----:B------:R-:W-:-:S07]  /*11e20*/  MOV R11, UR4 ;  /* 0x00000004000b7c02 */ /* 0x000fce0008000f00 */
.L_x_248:
[----:B--2---:R2:W3:Y:S02]  /*11e30*/  SYNCS.PHASECHK.TRANS64.TRYWAIT P0, [R11+URZ+0xc0], R2 ;  /* 0x0000c0020b0075a7 */ /* 0x0044e400080011ff */
[----:B---3--:R-:W-:Y:S05]  /*11e40*/  @!P0 NANOSLEEP.SYNCS 0x989680 ;  /* 0x009896800000895d */ /* 0x008fea0003900000 */
[----:B------:R-:W3:Y:S02]  /*11e50*/  @!P0 SYNCS.PHASECHK.TRANS64 P0, [R11+URZ+0xc0], R2 ;  /* 0x0000c0020b0085a7 */ /* 0x000ee400080010ff */
[----:B---3--:R-:W-:Y:S05]  /*11e60*/  @!P0 BRA `(.L_x_248) ;  /* 0xfffffffc00f08947 */ /* 0x008fea000383ffff */
[----:B------:R-:W-:Y:S05]  /*11e70*/  BRA `(.L_x_249) ;  /* 0xffffff6400a47947 */ /* 0x000fea000383ffff */
.L_x_91:
[----:B--2---:R2:W4:Y:S02]  /*11e80*/  SYNCS.PHASECHK.TRANS64.TRYWAIT P0, [R15+URZ+0x78], R6 ;  /* 0x000078060f0075a7 */ /* 0x00452400080011ff */
[----:B----4-:R-:W-:Y:S05]  /*11e90*/  @!P0 NANOSLEEP.SYNCS 0x989680 ;  /* 0x009896800000895d */ /* 0x010fea0003900000 */
[----:B------:R-:W4:Y:S02]  /*11ea0*/  @!P0 SYNCS.PHASECHK.TRANS64 P0, [R15+URZ+0x78], R6 ;  /* 0x000078060f0085a7 */ /* 0x000f2400080010ff */
[----:B----4-:R-:W-:Y:S05]  /*11eb0*/  @!P0 BRA `(.L_x_91) ;  /* 0xfffffffc00f08947 */ /* 0x010fea000383ffff */
[----:B------:R-:W-:Y:S05]  /*11ec0*/  BRA `(.L_x_88) ;  /* 0xffffff6c00b87947 */ /* 0x000fea000383ffff */
.L_x_95:
[----:B------:R-:W-:Y:S07]  /*11ed0*/  MOV R0, UR24 ;  /* 0x0000001800007c02 */ /* 0x000fee0008000f00 */
.L_x_250:
[----:B------:R1:W1:Y:S02]  /*11ee0*/  SYNCS.PHASECHK.TRANS64.TRYWAIT P0, [R0+URZ+0x50], R5 ;  /* 0x00005005000075a7 */ /* 0x00026400080011ff */
[----:B-1----:R-:W-:Y:S05]  /*11ef0*/  @!P0 NANOSLEEP.SYNCS 0x989680 ;  /* 0x009896800000895d */ /* 0x002fea0003900000 */
[----:B------:R-:W1:Y:S02]  /*11f00*/  @!P0 SYNCS.PHASECHK.TRANS64 P0, [R0+URZ+0x50], R5 ;  /* 0x00005005000085a7 */ /* 0x000e6400080010ff */
[----:B-1----:R-:W-:Y:S05]  /*11f10*/  @!P0 BRA `(.L_x_250) ;  /* 0xfffffffc00f08947 */ /* 0x002fea000383ffff */
[----:B------:R-:W-:Y:S05]  /*11f20*/  BRA `(.L_x_251) ;  /* 0xffffff70003c7947 */ /* 0x000fea000383ffff */
.L_x_101:
[----:B------:R-:W-:Y:S07]  /*11f30*/  MOV R0, UR24 ;  /* 0x0000001800007c02 */ /* 0x000fee0008000f00 */
.L_x_252:
[----:B-1----:R1:W4:Y:S02]  /*11f40*/  SYNCS.PHASECHK.TRANS64.TRYWAIT P0, [R0+URZ+0x58], R5 ;  /* 0x00005805000075a7 */ /* 0x00232400080011ff */
[----:B----4-:R-:W-:Y:S05]  /*11f50*/  @!P0 NANOSLEEP.SYNCS 0x989680 ;  /* 0x009896800000895d */ /* 0x010fea0003900000 */
[----:B------:R-:W4:Y:S02]  /*11f60*/  @!P0 SYNCS.PHASECHK.TRANS64 P0, [R0+URZ+0x58], R5 ;  /* 0x00005805000085a7 */ /* 0x000f2400080010ff */
[----:B----4-:R-:W-:Y:S05]  /*11f70*/  @!P0 BRA `(.L_x_252) ;  /* 0xfffffffc00f08947 */ /* 0x010fea000383ffff */
[----:B------:R-:W-:Y:S05]  /*11f80*/  BRA `(.L_x_253) ;  /* 0xffffff7000947947 */ /* 0x000fea000383ffff */
.L_x_107:
[----:B-1--4-:R-:W-:Y:S07]  /*11f90*/  MOV R0, UR24 ;  /* 0x0000001800007c02 */ /* 0x012fee0008000f00 */
.L_x_254:
[----:B-1----:R1:W4:Y:S02]  /*11fa0*/  SYNCS.PHASECHK.TRANS64.TRYWAIT P0, [R0+URZ+0x60], R5 ;  /* 0x00006005000075a7 */ /* 0x00232400080011ff */
[----:B----4-:R-:W-:Y:S05]  /*11fb0*/  @!P0 NANOSLEEP.SYNCS 0x989680 ;  /* 0x009896800000895d */ /* 0x010fea0003900000 */
[----:B------:R-:W4:Y:S02]  /*11fc0*/  @!P0 SYNCS.PHASECHK.TRANS64 P0, [R0+URZ+0x60], R5 ;  /* 0x00006005000085a7 */ /* 0x000f2400080010ff */
[----:B----4-:R-:W-:Y:S05]  /*11fd0*/  @!P0 BRA `(.L_x_254) ;  /* 0xfffffffc00f08947 */ /* 0x010fea000383ffff */
[----:B------:R-:W-:Y:S05]  /*11fe0*/  BRA `(.L_x_255) ;  /* 0xffffff7000ec7947 */ /* 0x000fea000383ffff */
.L_x_113:
[----:B-1--4-:R-:W-:Y:S07]  /*11ff0*/  MOV R0, UR24 ;  /* 0x0000001800007c02 */ /* 0x012fee0008000f00 */
.L_x_256:
[----:B-1----:R1:W4:Y:S02]  /*12000*/  SYNCS.PHASECHK.TRANS64.TRYWAIT P0, [R0+URZ+0x68], R5 ;  /* 0x00006805000075a7 */ /* 0x00232400080011ff */
[----:B----4-:R-:W-:Y:S05]  /*12010*/  @!P0 NANOSLEEP.SYNCS 0x989680 ;  /* 0x009896800000895d */ /* 0x010fea0003900000 */
[----:B------:R-:W4:Y:S02]  /*12020*/  @!P0 SYNCS.PHASECHK.TRANS64 P0, [R0+URZ+0x68], R5 ;  /* 0x00006805000085a7 */ /* 0x000f2400080010ff */
[----:B----4-:R-:W-:Y:S05]  /*12030*/  @!P0 BRA `(.L_x_256) ;  /* 0xfffffffc00f08947 */ /* 0x010fea000383ffff */
[----:B------:R-:W-:Y:S05]  /*12040*/  BRA `(.L_x_257) ;  /* 0xffffff7400447947 */ /* 0x000fea000383ffff */
.L_x_119:
[----:B----4-:R-:W-:Y:S07]  /*12050*/  MOV R0, UR8 ;  /* 0x0000000800007c02 */ /* 0x010fee0008000f00 */
.L_x_258:
[----:B-1----:R1:W4:Y:S02]  /*12060*/  SYNCS.PHASECHK.TRANS64.TRYWAIT P0, [R0+URZ+0x160], R5 ;  /* 0x00016005000075a7 */ /* 0x00232400080011ff */
[----:B----4-:R-:W-:Y:S05]  /*12070*/  @!P0 NANOSLEEP.SYNCS 0x989680 ;  /* 0x009896800000895d */ /* 0x010fea0003900000 */
[----:B------:R-:W4:Y:S02]  /*12080*/  @!P0 SYNCS.PHASECHK.TRANS64 P0, [R0+URZ+0x160], R5 ;  /* 0x00016005000085a7 */ /* 0x000f2400080010ff */
[----:B----4-:R-:W-:Y:S05]  /*12090*/  @!P0 BRA `(.L_x_258) ;  /* 0xfffffffc00f08947 */ /* 0x010fea000383ffff */
[----:B------:R-:W-:Y:S05]  /*120a0*/  BRA `(.L_x_259) ;  /* 0xffffff7400ac7947 */ /* 0x000fea000383ffff */
.L_x_123:
[----:B------:R-:W-:-:S07]  /*120b0*/  MOV R0, UR24 ;  /* 0x0000001800007c02 */ /* 0x000fce0008000f00 */
.L_x_260:
[----:B-1----:R1:W2:Y:S02]  /*120c0*/  SYNCS.PHASECHK.TRANS64.TRYWAIT P0, [R0+URZ+0x50], R3 ;  /* 0x00005003000075a7 */ /* 0x0022a400080011ff */
[----:B--2---:R-:W-:Y:S05]  /*120d0*/  @!P0 NANOSLEEP.SYNCS 0x989680 ;  /* 0x009896800000895d */ /* 0x004fea0003900000 */
[----:B------:R-:W2:Y:S02]  /*120e0*/  @!P0 SYNCS.PHASECHK.TRANS64 P0, [R0+URZ+0x50], R3 ;  /* 0x00005003000085a7 */ /* 0x000ea400080010ff */
[----:B--2---:R-:W-:Y:S05]  /*120f0*/  @!P0 BRA `(.L_x_260) ;  /* 0xfffffffc00f08947 */ /* 0x004fea000383ffff */
[----:B------:R-:W-:Y:S05]  /*12100*/  BRA `(.L_x_261) ;  /* 0xffffff7800187947 */ /* 0x000fea000383ffff */
.L_x_125:
[----:B-1----:R-:W-:-:S07]  /*12110*/  MOV R0, UR24 ;  /* 0x0000001800007c02 */ /* 0x002fce0008000f00 */
.L_x_262:
[----:B-1----:R1:W2:Y:S02]  /*12120*/  SYNCS.PHASECHK.TRANS64.TRYWAIT P0, [R0+URZ+0x58], R3 ;  /* 0x00005803000075a7 */ /* 0x0022a400080011ff */
[----:B--2---:R-:W-:Y:S05]  /*12130*/  @!P0 NANOSLEEP.SYNCS 0x989680 ;  /* 0x009896800000895d */ /* 0x004fea0003900000 */
[----:B------:R-:W2:Y:S02]  /*12140*/  @!P0 SYNCS.PHASECHK.TRANS64 P0, [R0+URZ+0x58], R3 ;  /* 0x00005803000085a7 */ /* 0x000ea400080010ff */
[----:B--2---:R-:W-:Y:S05]  /*12150*/  @!P0 BRA `(.L_x_262) ;  /* 0xfffffffc00f08947 */ /* 0x004fea000383ffff */
[----:B------:R-:W-:Y:S05]  /*12160*/  BRA `(.L_x_263) ;  /* 0xffffff7800107947 */ /* 0x000fea000383ffff */
.L_x_127:
[----:B-1----:R-:W-:-:S07]  /*12170*/  MOV R0, UR24 ;  /* 0x0000001800007c02 */ /* 0x002fce0008000f00 */
.L_x_264:
[----:B-1----:R1:W2:Y:S02]  /*12180*/  SYNCS.PHASECHK.TRANS64.TRYWAIT P0, [R0+URZ+0x60], R3 ;  /* 0x00006003000075a7 */ /* 0x0022a400080011ff */
[----:B--2---:R-:W-:Y:S05]  /*12190*/  @!P0 NANOSLEEP.SYNCS 0x989680 ;  /* 0x009896800000895d */ /* 0x004fea0003900000 */
[----:B------:R-:W2:Y:S02]  /*121a0*/  @!P0 SYNCS.PHASECHK.TRANS64 P0, [R0+URZ+0x60], R3 ;  /* 0x00006003000085a7 */ /* 0x000ea400080010ff */
[----:B--2---:R-:W-:Y:S05]  /*121b0*/  @!P0 BRA `(.L_x_264) ;  /* 0xfffffffc00f08947 */ /* 0x004fea000383ffff */
[----:B------:R-:W-:Y:S05]  /*121c0*/  BRA `(.L_x_265) ;  /* 0xffffff7800087947 */ /* 0x000fea000383ffff */
.L_x_136:
[----:B------:R-:W-:Y:S07]  /*121d0*/  MOV R0, UR6 ;  /* 0x0000000600007c02 */ /* 0x000fee0008000f00 */
.L_x_266:
[----:B---3--:R3:W1:Y:S02]  /*121e0*/  SYNCS.PHASECHK.TRANS64.TRYWAIT P0, [R0+URZ+0x160], R3 ;  /* 0x00016003000075a7 */ /* 0x00866400080011ff */
[----:B-1----:R-:W-:Y:S05]  /*121f0*/  @!P0 NANOSLEEP.SYNCS 0x989680 ;  /* 0x009896800000895d */ /* 0x002fea0003900000 */
[----:B------:R-:W1:Y:S02]  /*12200*/  @!P0 SYNCS.PHASECHK.TRANS64 P0, [R0+URZ+0x160], R3 ;  /* 0x00016003000085a7 */ /* 0x000e6400080010ff */
[----:B-1----:R-:W-:Y:S05]  /*12210*/  @!P0 BRA `(.L_x_266) ;  /* 0xfffffffc00f08947 */ /* 0x002fea000383ffff */
[----:B------:R-:W-:Y:S05]  /*12220*/  BRA `(.L_x_267) ;  /* 0xffffff8000b47947 */ /* 0x000fea000383ffff */
.L_x_145:
[----:B------:R-:W-:Y:S07]  /*12230*/  MOV R15, 0xffffffff ;  /* 0xffffffff000f7802 */ /* 0x000fee0000000f00 */
[----:B---345:R-:W-:Y:S05]  /*12240*/  WARPSYNC.COLLECTIVE R15, `(.L_x_268) ;  /* 0x000000000f0c7348 */ /* 0x038fea0003c00000 */
[----:B------:R-:W-:Y:S02]  /*12250*/  ELECT P6, UR79, PT ;  /* 0x00000000004f782f */ /* 0x000fe400038c0000 */
[----:B----4-:R-:W-:Y:S01]  /*12260*/  MOV R14, UR79 ;  /* 0x0000004f000e7c02 */ /* 0x010fe20008000f00 */
[----:B---3-5:R-:W-:Y:S10]  /*12270*/  ENDCOLLECTIVE ;  /* 0x000000000000791b */ /* 0x028ff40003800000 */
.L_x_268:
[----:B------:R-:W-:Y:S05]  /*12280*/  BRA `(.L_x_269) ;  /* 0xffffff8400c47947 */ /* 0x000fea000383ffff */
.L_x_150:
[----:B--2---:R-:W-:Y:S04]  /*12290*/  MOV R3, UR43 ;  /* 0x0000002b00037c02 */ /* 0x004fe80008000f00 */
[----:B------:R2:W1:Y:S03]  /*122a0*/  SYNCS.PHASECHK.TRANS64.TRYWAIT P0, [R3+URZ+0x30], R2 ;  /* 0x00003002030075a7 */ /* 0x00046600080011ff */
[----:B-1----:R-:W-:Y:S05]  /*122b0*/  @!P0 NANOSLEEP.SYNCS 0x989680 ;  /* 0x009896800000895d */ /* 0x002fea0003900000 */
[----:B------:R-:W1:Y:S02]  /*122c0*/  @!P0 SYNCS.PHASECHK.TRANS64 P0, [R3+URZ+0x30], R2 ;  /* 0x00003002030085a7 */ /* 0x000e6400080010ff */
[----:B-1----:R-:W-:Y:S05]  /*122d0*/  @!P0 BRA `(.L_x_150) ;  /* 0xfffffffc00ec8947 */ /* 0x002fea000383ffff */
[----:B------:R-:W-:Y:S05]  /*122e0*/  BRA `(.L_x_149) ;  /* 0xffffff8800647947 */ /* 0x000fea000383ffff */
.L_x_154:
[----:B------:R1:W1:Y:S02]  /*122f0*/  SYNCS.PHASECHK.TRANS64.TRYWAIT P1, [R97+URZ+0x100], R0 ;  /* 0x00010000610075a7 */ /* 0x00026400080211ff */
[----:B-1----:R-:W-:Y:S05]  /*12300*/  @!P1 NANOSLEEP.SYNCS 0x989680 ;  /* 0x009896800000995d */ /* 0x002fea0003900000 */
[----:B------:R-:W1:Y:S02]  /*12310*/  @!P1 SYNCS.PHASECHK.TRANS64 P1, [R97+URZ+0x100], R0 ;  /* 0x00010000610095a7 */ /* 0x000e6400080210ff */
[----:B-1----:R-:W-:Y:S05]  /*12320*/  @!P1 BRA `(.L_x_154) ;  /* 0xfffffffc00f09947 */ /* 0x002fea000383ffff */
[----:B------:R-:W-:Y:S05]  /*12330*/  BRA `(.L_x_153) ;  /* 0xffffff8800fc7947 */ /* 0x000fea000383ffff */
.L_x_161:
[----:B--2---:R-:W-:Y:S04]  /*12340*/  MOV R3, UR43 ;  /* 0x0000002b00037c02 */ /* 0x004fe80008000f00 */
[----:B------:R2:W3:Y:S03]  /*12350*/  SYNCS.PHASECHK.TRANS64.TRYWAIT P1, [R3+URZ+0x38], R0 ;  /* 0x00003800030075a7 */ /* 0x0004e600080211ff */
[----:B---3--:R-:W-:Y:S05]  /*12360*/  @!P1 NANOSLEEP.SYNCS 0x989680 ;  /* 0x009896800000995d */ /* 0x008fea0003900000 */
[----:B------:R-:W3:Y:S02]  /*12370*/  @!P1 SYNCS.PHASECHK.TRANS64 P1, [R3+URZ+0x38], R0 ;  /* 0x00003800030095a7 */ /* 0x000ee400080210ff */
[----:B---3--:R-:W-:Y:S05]  /*12380*/  @!P1 BRA `(.L_x_161) ;  /* 0xfffffffc00ec9947 */ /* 0x008fea000383ffff */
[----:B------:R-:W-:Y:S05]  /*12390*/  BRA `(.L_x_160) ;  /* 0xffffff9800147947 */ /* 0x000fea000383ffff */
.L_x_169:
[----:B--2---:R-:W-:Y:S04]  /*123a0*/  MOV R0, UR43 ;  /* 0x0000002b00007c02 */ /* 0x004fe80008000f00 */
[----:B------:R2:W1:Y:S03]  /*123b0*/  SYNCS.PHASECHK.TRANS64.TRYWAIT P1, [R0+URZ+0x40], R3 ;  /* 0x00004003000075a7 */ /* 0x00046600080211ff */
[----:B-1----:R-:W-:Y:S05]  /*123c0*/  @!P1 NANOSLEEP.SYNCS 0x989680 ;  /* 0x009896800000995d */ /* 0x002fea0003900000 */
[----:B------:R-:W1:Y:S02]  /*123d0*/  @!P1 SYNCS.PHASECHK.TRANS64 P1, [R0+URZ+0x40], R3 ;  /* 0x00004003000095a7 */ /* 0x000e6400080210ff */
[----:B-1----:R-:W-:Y:S05]  /*123e0*/  @!P1 BRA `(.L_x_169) ;  /* 0xfffffffc00ec9947 */ /* 0x002fea000383ffff */
[----:B------:R-:W-:Y:S05]  /*123f0*/  BRA `(.L_x_168) ;  /* 0xffffffa4007c7947 */ /* 0x000fea000383ffff */
.L_x_177:
[----:B--2---:R-:W-:Y:S04]  /*12400*/  MOV R0, UR43 ;  /* 0x0000002b00007c02 */ /* 0x004fe80008000f00 */
[----:B------:R2:W1:Y:S03]  /*12410*/  SYNCS.PHASECHK.TRANS64.TRYWAIT P1, [R0+URZ+0x48], R3 ;  /* 0x00004803000075a7 */ /* 0x00046600080211ff */
[----:B-1----:R-:W-:Y:S05]  /*12420*/  @!P1 NANOSLEEP.SYNCS 0x989680 ;  /* 0x009896800000995d */ /* 0x002fea0003900000 */
[----:B------:R-:W1:Y:S02]  /*12430*/  @!P1 SYNCS.PHASECHK.TRANS64 P1, [R0+URZ+0x48], R3 ;  /* 0x00004803000095a7 */ /* 0x000e6400080210ff */
[----:B-1----:R-:W-:Y:S05]  /*12440*/  @!P1 BRA `(.L_x_177) ;  /* 0xfffffffc00ec9947 */ /* 0x002fea000383ffff */
[----:B------:R-:W-:Y:S05]  /*12450*/  BRA `(.L_x_176) ;  /* 0xffffffb000f47947 */ /* 0x000fea000383ffff */
.L_x_189:
[----:B------:R-:W-:Y:S07]  /*12460*/  MOV R4, UR25 ;  /* 0x0000001900047c02 */ /* 0x000fee0008000f00 */
.L_x_270:
[----:B--2---:R2:W4:Y:S02]  /*12470*/  SYNCS.PHASECHK.TRANS64.TRYWAIT P0, [R4+URZ+0x80], R5 ;  /* 0x00008005040075a7 */ /* 0x00452400080011ff */
[----:B----4-:R-:W-:Y:S05]  /*12480*/  @!P0 NANOSLEEP.SYNCS 0x989680 ;  /* 0x009896800000895d */ /* 0x010fea0003900000 */
[----:B------:R-:W4:Y:S02]  /*12490*/  @!P0 SYNCS.PHASECHK.TRANS64 P0, [R4+URZ+0x80], R5 ;  /* 0x00008005040085a7 */ /* 0x000f2400080010ff */
[----:B----4-:R-:W-:Y:S05]  /*124a0*/  @!P0 BRA `(.L_x_270) ;  /* 0xfffffffc00f08947 */ /* 0x010fea000383ffff */
[----:B------:R-:W-:Y:S05]  /*124b0*/  BRA `(.L_x_271) ;  /* 0xffffffcc00107947 */ /* 0x000fea000383ffff */
.L_x_192:
[----:B------:R-:W-:Y:S07]  /*124c0*/  MOV R4, UR25 ;  /* 0x0000001900047c02 */ /* 0x000fee0008000f00 */
.L_x_272:
[----:B-1----:R1:W2:Y:S02]  /*124d0*/  SYNCS.PHASECHK.TRANS64.TRYWAIT P1, [R4+URZ+0x1a0], R5 ;  /* 0x0001a005040075a7 */ /* 0x0022a400080211ff */
[----:B--2---:R-:W-:Y:S05]  /*124e0*/  @!P1 NANOSLEEP.SYNCS 0x989680 ;  /* 0x009896800000995d */ /* 0x004fea0003900000 */
[----:B------:R-:W2:Y:S02]  /*124f0*/  @!P1 SYNCS.PHASECHK.TRANS64 P1, [R4+URZ+0x1a0], R5 ;  /* 0x0001a005040095a7 */ /* 0x000ea400080210ff */
[----:B--2---:R-:W-:Y:S05]  /*12500*/  @!P1 BRA `(.L_x_272) ;  /* 0xfffffffc00f09947 */ /* 0x004fea000383ffff */
[----:B------:R-:W-:Y:S05]  /*12510*/  BRA `(.L_x_273) ;  /* 0xffffffcc006c7947 */ /* 0x000fea000383ffff */
.L_x_208:
[----:B--2---:R-:W-:-:S04]  /*12520*/  MOV R0, UR6 ;  /* 0x0000000600007c02 */ /* 0x004fc80008000f00 */
[----:B------:R2:W3:Y:S03]  /*12530*/  SYNCS.PHASECHK.TRANS64.TRYWAIT P0, [R0+URZ+0x8], R5 ;  /* 0x00000805000075a7 */ /* 0x0004e600080011ff */
[----:B---3--:R-:W-:Y:S05]  /*12540*/  @!P0 NANOSLEEP.SYNCS 0x989680 ;  /* 0x009896800000895d */ /* 0x008fea0003900000 */
[----:B------:R-:W3:Y:S02]  /*12550*/  @!P0 SYNCS.PHASECHK.TRANS64 P0, [R0+URZ+0x8], R5 ;  /* 0x00000805000085a7 */ /* 0x000ee400080010ff */
[----:B---3--:R-:W-:Y:S05]  /*12560*/  @!P0 BRA `(.L_x_208) ;  /* 0xfffffffc00ec8947 */ /* 0x008fea000383ffff */
[----:B------:R-:W-:Y:S05]  /*12570*/  BRA `(.L_x_207) ;  /* 0xffffffe000647947 */ /* 0x000fea000383ffff */
.L_x_210:
[----:B------:R-:W-:Y:S01]  /*12580*/  BSSY B0, `(.L_x_274) ;  /* 0x0000006000007945 */ /* 0x000fe20003800000 */
[----:B------:R-:W-:-:S07]  /*12590*/  MOV R15, 0xffffffff ;  /* 0xffffffff000f7802 */ /* 0x000fce0000000f00 */
[----:B-12-45:R-:W-:Y:S05]  /*125a0*/  WARPSYNC.COLLECTIVE R15, `(.L_x_275) ;  /* 0x000000000f0c7348 */ /* 0x036fea0003c00000 */
[----:B------:R-:W-:Y:S02]  /*125b0*/  ELECT P6, UR79, PT ;  /* 0x00000000004f782f */ /* 0x000fe400038c0000 */
[----:B----4-:R-:W-:Y:S01]  /*125c0*/  MOV R14, UR79 ;  /* 0x0000004f000e7c02 */ /* 0x010fe20008000f00 */
[----:B-12--5:R-:W-:Y:S10]  /*125d0*/  ENDCOLLECTIVE ;  /* 0x000000000000791b */ /* 0x026ff40003800000 */
.L_x_275:
[----:B------:R-:W-:Y:S05]  /*125e0*/  BSYNC B0 ;  /* 0x0000000000007941 */ /* 0x000fea0003800000 */
.L_x_274:
[----:B------:R-:W-:Y:S05]  /*125f0*/  BRA `(.L_x_276) ;  /* 0xffffffe000947947 */ /* 0x000fea000383ffff */
.L_x_212:
[----:B--2---:R-:W-:-:S04]  /*12600*/  MOV R0, UR6 ;  /* 0x0000000600007c02 */ /* 0x004fc80008000f00 */
[----:B------:R2:W3:Y:S03]  /*12610*/  SYNCS.PHASECHK.TRANS64.TRYWAIT P0, [R0+URZ+0x8], R3 ;  /* 0x00000803000075a7 */ /* 0x0004e600080011ff */
[----:B---3--:R-:W-:Y:S05]  /*12620*/  @!P0 NANOSLEEP.SYNCS 0x989680 ;  /* 0x009896800000895d */ /* 0x008fea0003900000 */
[----:B------:R-:W3:Y:S02]  /*12630*/  @!P0 SYNCS.PHASECHK.TRANS64 P0, [R0+URZ+0x8], R3 ;  /* 0x00000803000085a7 */ /* 0x000ee400080010ff */
[----:B---3--:R-:W-:Y:S05]  /*12640*/  @!P0 BRA `(.L_x_212) ;  /* 0xfffffffc00ec8947 */ /* 0x008fea000383ffff */
[----:B------:R-:W-:Y:S05]  /*12650*/  BRA `(.L_x_211) ;  /* 0xffffffe000987947 */ /* 0x000fea000383ffff */
.L_x_215:
[----:B-1----:R-:W-:-:S07]  /*12660*/  MOV R3, UR8 ;  /* 0x0000000800037c02 */ /* 0x002fce0008000f00 */
.L_x_277:
[----:B-1----:R1:W3:Y:S02]  /*12670*/  SYNCS.PHASECHK.TRANS64.TRYWAIT P0, [R3+URZ+0x120], R4 ;  /* 0x00012004030075a7 */ /* 0x0022e400080011ff */
[----:B---3--:R-:W-:Y:S05]  /*12680*/  @!P0 NANOSLEEP.SYNCS 0x989680 ;  /* 0x009896800000895d */ /* 0x008fea0003900000 */
[----:B------:R-:W3:Y:S02]  /*12690*/  @!P0 SYNCS.PHASECHK.TRANS64 P0, [R3+URZ+0x120], R4 ;  /* 0x00012004030085a7 */ /* 0x000ee400080010ff */
[----:B---3--:R-:W-:Y:S05]  /*126a0*/  @!P0 BRA `(.L_x_277) ;  /* 0xfffffffc00f08947 */ /* 0x008fea000383ffff */
[----:B------:R-:W-:Y:S05]  /*126b0*/  BRA `(.L_x_278) ;  /* 0xffffffe400847947 */ /* 0x000fea000383ffff */
.L_x_217:
[----:B------:R-:W-:Y:S07]  /*126c0*/  MOV R3, UR13 ;  /* 0x0000000d00037c02 */ /* 0x000fee0008000f00 */
.L_x_279:
[----:B-1----:R1:W2:Y:S02]  /*126d0*/  SYNCS.PHASECHK.TRANS64.TRYWAIT P0, [R3+URZ], R4 ;  /* 0x00000004030075a7 */ /* 0x0022a400080011ff */
[----:B--2---:R-:W-:Y:S05]  /*126e0*/  @!P0 NANOSLEEP.SYNCS 0x989680 ;  /* 0x009896800000895d */ /* 0x004fea0003900000 */
[----:B------:R-:W2:Y:S02]  /*126f0*/  @!P0 SYNCS.PHASECHK.TRANS64 P0, [R3+URZ], R4 ;  /* 0x00000004030085a7 */ /* 0x000ea400080010ff */
[----:B--2---:R-:W-:Y:S05]  /*12700*/  @!P0 BRA `(.L_x_279) ;  /* 0xfffffffc00f08947 */ /* 0x004fea000383ffff */
[----:B------:R-:W-:Y:S05]  /*12710*/  BRA `(.L_x_216) ;  /* 0xffffffe400e47947 */ /* 0x000fea000383ffff */
.L_x_221:
[----:B------:R-:W-:-:S07]  /*12720*/  MOV R3, UR6 ;  /* 0x0000000600037c02 */ /* 0x000fce0008000f00 */
.L_x_280:
[----:B-1----:R1:W2:Y:S02]  /*12730*/  SYNCS.PHASECHK.TRANS64.TRYWAIT P0, [R3+URZ+0x160], R4 ;  /* 0x00016004030075a7 */ /* 0x0022a400080011ff */
[----:B--2---:R-:W-:Y:S05]  /*12740*/  @!P0 NANOSLEEP.SYNCS 0x989680 ;  /* 0x009896800000895d */ /* 0x004fea0003900000 */
[----:B------:R-:W2:Y:S02]  /*12750*/  @!P0 SYNCS.PHASECHK.TRANS64 P0, [R3+URZ+0x160], R4 ;  /* 0x00016004030085a7 */ /* 0x000ea400080010ff */
[----:B--2---:R-:W-:Y:S05]  /*12760*/  @!P0 BRA `(.L_x_280) ;  /* 0xfffffffc00f08947 */ /* 0x004fea000383ffff */
[----:B------:R-:W-:Y:S05]  /*12770*/  BRA `(.L_x_281) ;  /* 0xffffffec00107947 */ /* 0x000fea000383ffff */
.L_x_226:
[----:B-1----:R-:W-:-:S07]  /*12780*/  MOV R0, UR6 ;  /* 0x0000000600007c02 */ /* 0x002fce0008000f00 */
.L_x_282:
[----:B-1----:R1:W3:Y:S02]  /*12790*/  SYNCS.PHASECHK.TRANS64.TRYWAIT P0, [R0+URZ+0x120], R3 ;  /* 0x00012003000075a7 */ /* 0x0022e400080011ff */
[----:B---3--:R-:W-:Y:S05]  /*127a0*/  @!P0 NANOSLEEP.SYNCS 0x989680 ;  /* 0x009896800000895d */ /* 0x008fea0003900000 */
[----:B------:R-:W3:Y:S02]  /*127b0*/  @!P0 SYNCS.PHASECHK.TRANS64 P0, [R0+URZ+0x120], R3 ;  /* 0x00012003000085a7 */ /* 0x000ee400080010ff */
[----:B---3--:R-:W-:Y:S05]  /*127c0*/  @!P0 BRA `(.L_x_282) ;  /* 0xfffffffc00f08947 */ /* 0x008fea000383ffff */
[----:B------:R-:W-:Y:S05]  /*127d0*/  BRA `(.L_x_283) ;  /* 0xffffffec00987947 */ /* 0x000fea000383ffff */
.L_x_228:
[----:B------:R-:W-:-:S07]  /*127e0*/  MOV R0, UR7 ;  /* 0x0000000700007c02 */ /* 0x000fce0008000f00 */
.L_x_284:
[----:B-1----:R1:W3:Y:S02]  /*127f0*/  SYNCS.PHASECHK.TRANS64.TRYWAIT P0, [R0+URZ+0x120], R3 ;  /* 0x00012003000075a7 */ /* 0x0022e400080011ff */
[----:B---3--:R-:W-:Y:S05]  /*12800*/  @!P0 NANOSLEEP.SYNCS 0x989680 ;  /* 0x009896800000895d */ /* 0x008fea0003900000 */
[----:B------:R-:W3:Y:S02]  /*12810*/  @!P0 SYNCS.PHASECHK.TRANS64 P0, [R0+URZ+0x120], R3 ;  /* 0x00012003000085a7 */ /* 0x000ee400080010ff */
[----:B---3--:R-:W-:Y:S05]  /*12820*/  @!P0 BRA `(.L_x_284) ;  /* 0xfffffffc00f08947 */ /* 0x008fea000383ffff */
[----:B------:R-:W-:Y:S05]  /*12830*/  BRA `(.L_x_285) ;  /* 0xffffffec00b07947 */ /* 0x000fea000383ffff */
.L_x_230:
[----:B------:R-:W-:-:S07]  /*12840*/  MOV R0, UR7 ;  /* 0x0000000700007c02 */ /* 0x000fce0008000f00 */
.L_x_286:
[----:B-1----:R1:W3:Y:S02]  /*12850*/  SYNCS.PHASECHK.TRANS64.TRYWAIT P0, [R0+URZ+0x120], R3 ;  /* 0x00012003000075a7 */ /* 0x0022e400080011ff */
[----:B---3--:R-:W-:Y:S05]  /*12860*/  @!P0 NANOSLEEP.SYNCS 0x989680 ;  /* 0x009896800000895d */ /* 0x008fea0003900000 */
[----:B------:R-:W3:Y:S02]  /*12870*/  @!P0 SYNCS.PHASECHK.TRANS64 P0, [R0+URZ+0x120], R3 ;  /* 0x00012003000085a7 */ /* 0x000ee400080010ff */
[----:B---3--:R-:W-:Y:S05]  /*12880*/  @!P0 BRA `(.L_x_286) ;  /* 0xfffffffc00f08947 */ /* 0x008fea000383ffff */
[----:B------:R-:W-:Y:S05]  /*12890*/  BRA `(.L_x_287) ;  /* 0xffffffec00c87947 */ /* 0x000fea000383ffff */
.L_x_234:
[----:B------:R-:W-:-:S07]  /*128a0*/  MOV R0, UR4 ;  /* 0x0000000400007c02 */ /* 0x000fce0008000f00 */
.L_x_288:
[----:B-1----:R1:W3:Y:S02]  /*128b0*/  SYNCS.PHASECHK.TRANS64.TRYWAIT P1, [R0+URZ+0x150], R3 ;  /* 0x00015003000075a7 */ /* 0x0022e400080211ff */
[----:B---3--:R-:W-:Y:S05]  /*128c0*/  @!P1 NANOSLEEP.SYNCS 0x989680 ;  /* 0x009896800000995d */ /* 0x008fea0003900000 */
[----:B------:R-:W3:Y:S02]  /*128d0*/  @!P1 SYNCS.PHASECHK.TRANS64 P1, [R0+URZ+0x150], R3 ;  /* 0x00015003000095a7 */ /* 0x000ee400080210ff */
[----:B---3--:R-:W-:Y:S05]  /*128e0*/  @!P1 BRA `(.L_x_288) ;  /* 0xfffffffc00f09947 */ /* 0x008fea000383ffff */
[----:B------:R-:W-:Y:S05]  /*128f0*/  BRA `(.L_x_289) ;  /* 0xfffffff0001c7947 */ /* 0x000fea000383ffff */
        .weak           $__internal_0_$__cuda_sm10x_tcgen05_guardrail_trap_col_being_dealloced_not_returned_by_alloc
        .type           $__internal_0_$__cuda_sm10x_tcgen05_guardrail_trap_col_being_dealloced_not_returned_by_alloc,@function
        .size           $__internal_0_$__cuda_sm10x_tcgen05_guardrail_trap_col_being_dealloced_not_returned_by_alloc,($__internal_1_$__cuda_sm10x_tcgen05_guardrail_trap_phase_invalid_during_alloc - $__internal_0_$__cuda_sm10x_tcgen05_guardrail_trap_col_being_dealloced_not_returned_by_alloc)
$__internal_0_$__cuda_sm10x_tcgen05_guardrail_trap_col_being_dealloced_not_returned_by_alloc:
[----:B------:R-:W-:Y:S05]  /*12900*/  BPT.TRAP 0x1 ;  /* 0x000000040000795c */ /* 0x000fea0000300000 */
[----:B------:R-:W-:-:S04]  /*12910*/  HFMA2 R3, -RZ, RZ, 0, 0 ;  /* 0x00000000ff037431 */ /* 0x000fc800000001ff */
[----:B------:R-:W-:Y:S05]  /*12920*/  RET.REL.NODEC R2 `(_ZN7cutlass13device_kernelINS_4gemm6kernel13GemmUniversalINS1_17GroupProblemShapeIN4cute5tupleIJiiiEEEEENS1_10collective13CollectiveMmaINS1_40MainloopSm100ArrayTmaUmmaWarpSpecializedILi3ELi8ELi4ENS6_IJNS5_1CILi2EEENSC_ILi1EEESE_EEEEENS6_IJNSC_ILi128EEENSC_ILi256EEESH_EEENS_10bfloat16_tEPNS6_IJlSE_NSC_ILi0EEEEEESK_SN_NS5_8TiledMMAINS5_8MMA_AtomIJNS5_26SM100_MMA_F16BF16_2x1SM_SSISK_SK_fLi128ELi256ELNS5_4UMMA5MajorE0ELSS_0ELNSR_7ScaleInE0ELST_0EEEEEENS5_6LayoutINS6_IJSE_SE_SE_EEENS6_IJSL_SL_SL_EEEEENS6_IJNS5_10UnderscoreES10_S10_EEEEENS5_18SM100_TMA_2SM_LOADENS5_14ComposedLayoutINS5_7SwizzleILi3ELi4ELi3EEENS5_18smem_ptr_flag_bitsILi16EEENSW_INS6_IJNSC_ILi8EEENSC_ILi64EEEEEENS6_IJS1A_SE_EEEEEEEvNS5_8identityES13_S1E_vS1F_EENS_8epilogue10collective18CollectiveEpilogueINS1H_31Sm100PtrArrayTmaWarpSpecializedILi4ELi2ELi32ELb1ELb0EEEJNS6_IJS1A_SI_SH_EEENS6_IJNSW_IS1A_SE_EENSW_INS6_IJNSC_ILi32EEESD_EEENS6_IJSE_SH_EEEEEEEENS_6half_tEPNS6_IJSE_lSL_EEES1T_S1V_NS1H_6fusion15FusionCallbacksIS1L_NS1W_17LinearCombinationIS1T_fS1T_fLNS_15FloatRoundStyleE2EEES1M_S1S_JEEENS5_5SM1004TMEM4LOAD26SM100_TMEM_LOAD_16dp256b4xENS5_13SM90_TMA_LOADENS14_IS16_S18_NSW_INS6_IJS1A_S19_EEENS6_IJSE_S1A_EEEEEEENS5_17SM75_U16x8_LDSM_TENS5_14SM90_TMA_STOREES2A_NS5_17SM90_U16x8_STSM_TENS5_39AutoVectorizingCopyWithAssumedAlignmentILi128EEEEEEvvEEEEvNT_6ParamsE) ;  /* 0xfffffed402b47950 */ /* 0x000fea0003c3ffff */
        .weak           $__internal_1_$__cuda_sm10x_tcgen05_guardrail_trap_phase_invalid_during_alloc
        .type           $__internal_1_$__cuda_sm10x_tcgen05_guardrail_trap_phase_invalid_during_alloc,@function
        .size           $__internal_1_$__cuda_sm10x_tcgen05_guardrail_trap_phase_invalid_during_alloc,($__internal_2_$__cuda_sm10x_tcgen05_guardrail_trap_unallocated_columns_being_dealloced - $__internal_1_$__cuda_sm10x_tcgen05_guardrail_trap_phase_invalid_during_alloc)
$__internal_1_$__cuda_sm10x_tcgen05_guardrail_trap_phase_invalid_during_alloc:
[----:B------:R-:W-:Y:S05]  /*12930*/  BPT.TRAP 0x1 ;  /* 0x000000040000795c */ /* 0x000fea0000300000 */
[----:B------:R-:W-:-:S04]  /*12940*/  MOV R3, 0x0 ;  /* 0x0000000000037802 */ /* 0x000fc80000000f00 */
[----:B------:R-:W-:Y:S05]  /*12950*/  RET.REL.NODEC R2 `(_ZN7cutlass13device_kernelINS_4gemm6kernel13GemmUniversalINS1_17GroupProblemShapeIN4cute5tupleIJiiiEEEEENS1_10collective13CollectiveMmaINS1_40MainloopSm100ArrayTmaUmmaWarpSpecializedILi3ELi8ELi4ENS6_IJNS5_1CILi2EEENSC_ILi1EEESE_EEEEENS6_IJNSC_ILi128EEENSC_ILi256EEESH_EEENS_10bfloat16_tEPNS6_IJlSE_NSC_ILi0EEEEEESK_SN_NS5_8TiledMMAINS5_8MMA_AtomIJNS5_26SM100_MMA_F16BF16_2x1SM_SSISK_SK_fLi128ELi256ELNS5_4UMMA5MajorE0ELSS_0ELNSR_7ScaleInE0ELST_0EEEEEENS5_6LayoutINS6_IJSE_SE_SE_EEENS6_IJSL_SL_SL_EEEEENS6_IJNS5_10UnderscoreES10_S10_EEEEENS5_18SM100_TMA_2SM_LOADENS5_14ComposedLayoutINS5_7SwizzleILi3ELi4ELi3EEENS5_18smem_ptr_flag_bitsILi16EEENSW_INS6_IJNSC_ILi8EEENSC_ILi64EEEEEENS6_IJS1A_SE_EEEEEEEvNS5_8identityES13_S1E_vS1F_EENS_8epilogue10collective18CollectiveEpilogueINS1H_31Sm100PtrArrayTmaWarpSpecializedILi4ELi2ELi32ELb1ELb0EEEJNS6_IJS1A_SI_SH_EEENS6_IJNSW_IS1A_SE_EENSW_INS6_IJNSC_ILi32EEESD_EEENS6_IJSE_SH_EEEEEEEENS_6half_tEPNS6_IJSE_lSL_EEES1T_S1V_NS1H_6fusion15FusionCallbacksIS1L_NS1W_17LinearCombinationIS1T_fS1T_fLNS_15FloatRoundStyleE2EEES1M_S1S_JEEENS5_5SM1004TMEM4LOAD26SM100_TMEM_LOAD_16dp256b4xENS5_13SM90_TMA_LOADENS14_IS16_S18_NSW_INS6_IJS1A_S19_EEENS6_IJSE_S1A_EEEEEEENS5_17SM75_U16x8_LDSM_TENS5_14SM90_TMA_STOREES2A_NS5_17SM90_U16x8_STSM_TENS5_39AutoVectorizingCopyWithAssumedAlignmentILi128EEEEEEvvEEEEvNT_6ParamsE) ;  /* 0xfffffed402a87950 */ /* 0x000fea0003c3ffff */
        .weak           $__internal_2_$__cuda_sm10x_tcgen05_guardrail_trap_unallocated_columns_being_dealloced
        .type           $__internal_2_$__cuda_sm10x_tcgen05_guardrail_trap_unallocated_columns_being_dealloced,@function
        .size           $__internal_2_$__cuda_sm10x_tcgen05_guardrail_trap_unallocated_columns_being_dealloced,($__internal_3_$__cuda_sm20_div_u64 - $__internal_2_$__cuda_sm10x_tcgen05_guardrail_trap_unallocated_columns_being_dealloced)
$__internal_2_$__cuda_sm10x_tcgen05_guardrail_trap_unallocated_columns_being_dealloced:
[----:B------:R-:W-:Y:S05]  /*12960*/  BPT.TRAP 0x1 ;  /* 0x000000040000795c */ /* 0x000fea0000300000 */
[----:B------:R-:W-:-:S04]  /*12970*/  HFMA2 R3, -RZ, RZ, 0, 0 ;  /* 0x00000000ff037431 */ /* 0x000fc800000001ff */
[----:B------:R-:W-:Y:S05]  /*12980*/  RET.REL.NODEC R2 `(_ZN7cutlass13device_kernelINS_4gemm6kernel13GemmUniversalINS1_17GroupProblemShapeIN4cute5tupleIJiiiEEEEENS1_10collective13CollectiveMmaINS1_40MainloopSm100ArrayTmaUmmaWarpSpecializedILi3ELi8ELi4ENS6_IJNS5_1CILi2EEENSC_ILi1EEESE_EEEEENS6_IJNSC_ILi128EEENSC_ILi256EEESH_EEENS_10bfloat16_tEPNS6_IJlSE_NSC_ILi0EEEEEESK_SN_NS5_8TiledMMAINS5_8MMA_AtomIJNS5_26SM100_MMA_F16BF16_2x1SM_SSISK_SK_fLi128ELi256ELNS5_4UMMA5MajorE0ELSS_0ELNSR_7ScaleInE0ELST_0EEEEEENS5_6LayoutINS6_IJSE_SE_SE_EEENS6_IJSL_SL_SL_EEEEENS6_IJNS5_10UnderscoreES10_S10_EEEEENS5_18SM100_TMA_2SM_LOADENS5_14ComposedLayoutINS5_7SwizzleILi3ELi4ELi3EEENS5_18smem_ptr_flag_bitsILi16EEENSW_INS6_IJNSC_ILi8EEENSC_ILi64EEEEEENS6_IJS1A_SE_EEEEEEEvNS5_8identityES13_S1E_vS1F_EENS_8epilogue10collective18CollectiveEpilogueINS1H_31Sm100PtrArrayTmaWarpSpecializedILi4ELi2ELi32ELb1ELb0EEEJNS6_IJS1A_SI_SH_EEENS6_IJNSW_IS1A_SE_EENSW_INS6_IJNSC_ILi32EEESD_EEENS6_IJSE_SH_EEEEEEEENS_6half_tEPNS6_IJSE_lSL_EEES1T_S1V_NS1H_6fusion15FusionCallbacksIS1L_NS1W_17LinearCombinationIS1T_fS1T_fLNS_15FloatRoundStyleE2EEES1M_S1S_JEEENS5_5SM1004TMEM4LOAD26SM100_TMEM_LOAD_16dp256b4xENS5_13SM90_TMA_LOADENS14_IS16_S18_NSW_INS6_IJS1A_S19_EEENS6_IJSE_S1A_EEEEEEENS5_17SM75_U16x8_LDSM_TENS5_14SM90_TMA_STOREES2A_NS5_17SM90_U16x8_STSM_TENS5_39AutoVectorizingCopyWithAssumedAlignmentILi128EEEEEEvvEEEEvNT_6ParamsE) ;  /* 0xfffffed4029c7950 */ /* 0x000fea0003c3ffff */
        .weak           $__internal_3_$__cuda_sm20_div_u64
        .type           $__internal_3_$__cuda_sm20_div_u64,@function
        .size           $__internal_3_$__cuda_sm20_div_u64,(.L_x_64 - $__internal_3_$__cuda_sm20_div_u64)
$__internal_3_$__cuda_sm20_div_u64:
[----:B------:R-:W1:Y:S08]  /*12990*/  I2F.U64.RP R16, UR4 ;  /* 0x0000000400107d12 */ /* 0x000e700008309000 */
[----:B-1----:R-:W1:Y:S02]  /*129a0*/  MUFU.RCP R3, R16 ;  /* 0x0000001000037308 */ /* 0x002e640000001000 */
[----:B-1----:R-:W-:-:S06]  /*129b0*/  VIADD R3, R3, 0x1ffffffe ;  /* 0x1ffffffe03037836 */ /* 0x002fcc0000000000 */
[----:B------:R-:W1:Y:S02]  /*129c0*/  F2I.U64.TRUNC R18, R3 ;  /* 0x0000000300127311 */ /* 0x000e64000020d800 */
[----:B-1----:R-:W-:Y:S01]  /*129d0*/  R2UR UR12, R18 ;  /* 0x00000000120c72ca */ /* 0x002fe200000e0000 */
[----:B------:R-:W-:Y:S01]  /*129e0*/  IMAD.MOV.U32 R3, RZ, RZ, 0x0 ;  /* 0x00000000ff037424 */ /* 0x000fe200078e00ff */
[----:B------:R-:W-:-:S11]  /*129f0*/  R2UR UR13, R19 ;  /* 0x00000000130d72ca */ /* 0x000fd600000e0000 */
[----:B------:R-:W-:-:S04]  /*12a00*/  UIMAD.WIDE.U32 UR14, UR12, UR4, URZ ;  /* 0x000000040c0e72a5 */ /* 0x000fc8000f8e00ff */
[----:B------:R-:W-:Y:S02]  /*12a10*/  UIADD3 UR11, UP0, UPT, URZ, -UR14, URZ ;  /* 0x8000000eff0b7290 */ /* 0x000fe4000ff1e0ff */
[----:B------:R-:W-:Y:S02]  /*12a20*/  UIMAD UR10, UR12, UR5, UR15 ;  /* 0x000000050c0a72a4 */ /* 0x000fe4000f8e020f */
[----:B------:R-:W-:Y:S02]  /*12a30*/  UIMAD.WIDE.U32 UR14, UR12, UR11, URZ ;  /* 0x0000000b0c0e72a5 */ /* 0x000fe4000f8e00ff */
[----:B------:R-:W-:-:S04]  /*12a40*/  UIMAD UR10, UR13, UR4, UR10 ;  /* 0x000000040d0a72a4 */ /* 0x000fc8000f8e020a */
[----:B------:R-:W-:Y:S01]  /*12a50*/  UIADD3.X UR10, UPT, UPT, URZ, ~UR10, URZ, UP0, !UPT ;  /* 0x8000000aff0a7290 */ /* 0x000fe200087fe4ff */
[----:B------:R-:W-:Y:S01]  /*12a60*/  UMOV UR14, UR15 ;  /* 0x0000000f000e7c82 */ /* 0x000fe20008000000 */
[----:B------:R-:W-:Y:S02]  /*12a70*/  UMOV UR15, UR12 ;  /* 0x0000000c000f7c82 */ /* 0x000fe40008000000 */
[----:B------:R-:W-:Y:S02]  /*12a80*/  UIMAD.WIDE.U32 UR18, UR13, UR10, URZ ;  /* 0x0000000a0d1272a5 */ /* 0x000fe4000f8e00ff */
[----:B------:R-:W-:Y:S02]  /*12a90*/  UIMAD.WIDE.U32 UR14, UP2, UR12, UR10, UR14 ;  /* 0x0000000a0c0e72a5 */ /* 0x000fe4000f84000e */
[----:B------:R-:W-:Y:S02]  /*12aa0*/  UIMAD UR10, UR13, UR10, URZ ;  /* 0x0000000a0d0a72a4 */ /* 0x000fe4000f8e02ff */
[----:B------:R-:W-:-:S03]  /*12ab0*/  UIMAD.WIDE.U32 UR14, UP1, UR13, UR11, UR14 ;  /* 0x0000000b0d0e72a5 */ /* 0x000fc6000f82000e */
[----:B------:R-:W-:Y:S01]  /*12ac0*/  UMOV UR11, UR19 ;  /* 0x00000013000b7c82 */ /* 0x000fe20008000000 */
[----:B------:R-:W-:Y:S02]  /*12ad0*/  UIADD3 UR15, UP0, UPT, UR10, UR15, URZ ;  /* 0x0000000f0a0f7290 */ /* 0x000fe4000ff1e0ff */
[----:B------:R-:W-:Y:S02]  /*12ae0*/  UIADD3.X UR11, UPT, UPT, UR11, UR13, URZ, UP2, !UPT ;  /* 0x0000000d0b0b7290 */ /* 0x000fe400097fe4ff */
[----:B------:R-:W-:Y:S02]  /*12af0*/  UIMAD.WIDE.U32 UR18, UR15, UR4, URZ ;  /* 0x000000040f1272a5 */ /* 0x000fe4000f8e00ff */
[----:B------:R-:W-:Y:S02]  /*12b00*/  UIADD3.X UR12, UPT, UPT, URZ, URZ, UR11, UP0, UP1 ;  /* 0x000000ffff0c7290 */ /* 0x000fe400087e240b */
[----:B------:R-:W-:Y:S02]  /*12b10*/  UIADD3 UR10, UP0, UPT, URZ, -UR18, URZ ;  /* 0x80000012ff0a7290 */ /* 0x000fe4000ff1e0ff */
[----:B------:R-:W-:-:S02]  /*12b20*/  UIMAD UR11, UR15, UR5, UR19 ;  /* 0x000000050f0b72a4 */ /* 0x000fc4000f8e0213 */
[----:B------:R-:W-:Y:S02]  /*12b30*/  UIMAD.WIDE.U32 UR18, UR15, UR10, URZ ;  /* 0x0000000a0f1272a5 */ /* 0x000fe4000f8e00ff */
[----:B------:R-:W-:-:S04]  /*12b40*/  UIMAD UR11, UR12, UR4, UR11 ;  /* 0x000000040c0b72a4 */ /* 0x000fc8000f8e020b */
[----:B------:R-:W-:Y:S01]  /*12b50*/  UIADD3.X UR11, UPT, UPT, URZ, ~UR11, URZ, UP0, !UPT ;  /* 0x8000000bff0b7290 */ /* 0x000fe200087fe4ff */
[----:B------:R-:W-:-:S03]  /*12b60*/  UMOV UR14, UR19 ;  /* 0x00000013000e7c82 */ /* 0x000fc60008000000 */
[----:B------:R-:W-:Y:S02]  /*12b70*/  UIMAD.WIDE.U32 UR18, UP2, UR15, UR11, UR14 ;  /* 0x0000000b0f1272a5 */ /* 0x000fe4000f84000e */
[----:B------:R-:W-:Y:S02]  /*12b80*/  UIMAD.WIDE.U32 UR14, UR12, UR11, URZ ;  /* 0x0000000b0c0e72a5 */ /* 0x000fe4000f8e00ff */
[----:B------:R-:W-:Y:S02]  /*12b90*/  UIMAD.WIDE.U32 UR18, UP1, UR12, UR10, UR18 ;  /* 0x0000000a0c1272a5 */ /* 0x000fe4000f820012 */
[----:B------:R-:W-:-:S05]  /*12ba0*/  UIMAD UR10, UR12, UR11, URZ ;  /* 0x0000000b0c0a72a4 */ /* 0x000fca000f8e02ff */
[----:B------:R-:W-:Y:S02]  /*12bb0*/  UMOV UR11, UR19 ;  /* 0x00000013000b7c82 */ /* 0x000fe40008000000 */
[----:B------:R-:W-:-:S03]  /*12bc0*/  UIADD3 UR10, UP0, UPT, UR10, UR11, URZ ;  /* 0x0000000b0a0a7290 */ /* 0x000fc6000ff1e0ff */
[----:B------:R-:W-:Y:S01]  /*12bd0*/  UMOV UR11, UR15 ;  /* 0x0000000f000b7c82 */ /* 0x000fe20008000000 */
[----:B------:R-:W-:Y:S02]  /*12be0*/  UIMAD.WIDE.U32 UR18, UR10, UR6, URZ ;  /* 0x000000060a1272a5 */ /* 0x000fe4000f8e00ff */
[----:B------:R-:W-:-:S04]  /*12bf0*/  UIADD3.X UR11, UPT, UPT, UR11, UR12, URZ, UP2, !UPT ;  /* 0x0000000c0b0b7290 */ /* 0x000fc800097fe4ff */
[----:B------:R-:W-:Y:S01]  /*12c00*/  UIADD3.X UR14, UPT, UPT, URZ, URZ, UR11, UP0, UP1 ;  /* 0x000000ffff0e7290 */ /* 0x000fe200087e240b */
[----:B------:R-:W-:Y:S01]  /*12c10*/  UMOV UR18, UR19 ;  /* 0x0000001300127c82 */ /* 0x000fe20008000000 */
[----:B------:R-:W-:Y:S02]  /*12c20*/  UMOV UR19, URZ ;  /* 0x000000ff00137c82 */ /* 0x000fe40008000000 */
[----:B------:R-:W-:Y:S02]  /*12c30*/  UIMAD.WIDE.U32 UR12, UR14, UR9, URZ ;  /* 0x000000090e0c72a5 */ /* 0x000fe4000f8e00ff */
[----:B------:R-:W-:-:S04]  /*12c40*/  UIMAD.WIDE.U32 UR10, UR10, UR9, UR18 ;  /* 0x000000090a0a72a5 */ /* 0x000fc8000f8e0012 */
[----:B------:R-:W-:Y:S02]  /*12c50*/  UIMAD.WIDE.U32 UR10, UP1, UR14, UR6, UR10 ;  /* 0x000000060e0a72a5 */ /* 0x000fe4000f82000a */
[----:B------:R-:W-:-:S04]  /*12c60*/  UIMAD UR14, UR14, UR9, URZ ;  /* 0x000000090e0e72a4 */ /* 0x000fc8000f8e02ff */
[----:B------:R-:W-:-:S03]  /*12c70*/  UIADD3 UR14, UP0, UPT, UR14, UR11, URZ ;  /* 0x0000000b0e0e7290 */ /* 0x000fc6000ff1e0ff */
[----:B------:R-:W-:Y:S01]  /*12c80*/  UMOV UR11, UR13 ;  /* 0x0000000d000b7c82 */ /* 0x000fe20008000000 */
[----:B------:R-:W-:Y:S02]  /*12c90*/  UIMAD.WIDE.U32 UR18, UR14, UR4, URZ ;  /* 0x000000040e1272a5 */ /* 0x000fe4000f8e00ff */
[----:B------:R-:W-:Y:S02]  /*12ca0*/  UIADD3.X UR11, UPT, UPT, UR11, URZ, URZ, UP1, !UPT ;  /* 0x000000ff0b0b7290 */ /* 0x000fe40008ffe4ff */
[----:B------:R-:W-:Y:S02]  /*12cb0*/  UIADD3 UR13, UPT, UPT, UR14, 0x1, URZ ;  /* 0x000000010e0d7890 */ /* 0x000fe4000fffe0ff */
[----:B------:R-:W-:Y:S02]  /*12cc0*/  UIADD3.X UR12, UPT, UPT, URZ, UR11, URZ, UP0, !UPT ;  /* 0x0000000bff0c7290 */ /* 0x000fe400087fe4ff */
[----:B------:R-:W-:Y:S02]  /*12cd0*/  UIMAD UR11, UR14, UR5, UR19 ;  /* 0x000000050e0b72a4 */ /* 0x000fe4000f8e0213 */
[----:B------:R-:W-:-:S02]  /*12ce0*/  UIADD3 UR10, UP0, UPT, -UR18, UR6, URZ ;  /* 0x00000006120a7290 */ /* 0x000fc4000ff1e1ff */
[----:B------:R-:W-:Y:S02]  /*12cf0*/  UIMAD UR11, UR12, UR4, UR11 ;  /* 0x000000040c0b72a4 */ /* 0x000fe4000f8e020b */
[----:B------:R-:W-:Y:S02]  /*12d00*/  UISETP.GE.U32.AND UP1, UPT, UR10, UR4, UPT ;  /* 0x000000040a00728c */ /* 0x000fe4000bf26070 */
[----:B------:R-:W-:Y:S02]  /*12d10*/  UIADD3.X UR9, UPT, UPT, ~UR11, UR9, URZ, UP0, !UPT ;  /* 0x000000090b097290 */ /* 0x000fe400087fe5ff */
[----:B------:R-:W-:Y:S02]  /*12d20*/  UIADD3 UR12, UP0, UPT, -UR4, UR10, URZ ;  /* 0x0000000a040c7290 */ /* 0x000fe4000ff1e1ff */
[----:B------:R-:W-:Y:S02]  /*12d30*/  UISETP.GE.U32.AND.EX UP1, UPT, UR9, UR5, UPT, UP1 ;  /* 0x000000050900728c */ /* 0x000fe4000bf26110 */
[----:B------:R-:W-:-:S02]  /*12d40*/  UIADD3.X UR11, UPT, UPT, ~UR5, UR9, URZ, UP0, !UPT ;  /* 0x00000009050b7290 */ /* 0x000fc400087fe5ff */
[----:B------:R-:W-:Y:S02]  /*12d50*/  USEL UR12, UR12, UR10, UP1 ;  /* 0x0000000a0c0c7287 */ /* 0x000fe40008800000 */
[----:B------:R-:W-:Y:S02]  /*12d60*/  USEL UR11, UR11, UR9, UP1 ;  /* 0x000000090b0b7287 */ /* 0x000fe40008800000 */
[----:B------:R-:W-:Y:S02]  /*12d70*/  USEL UR13, UR13, UR14, UP1 ;  /* 0x0000000e0d0d7287 */ /* 0x000fe40008800000 */
[----:B------:R-:W-:Y:S02]  /*12d80*/  UISETP.GE.U32.AND UP1, UPT, UR12, UR4, UPT ;  /* 0x000000040c00728c */ /* 0x000fe4000bf26070 */
[----:B------:R-:W-:Y:S02]  /*12d90*/  UISETP.NE.U32.AND UP0, UPT, UR4, URZ, UPT ;  /* 0x000000ff0400728c */ /* 0x000fe4000bf05070 */
[----:B------:R-:W-:-:S02]  /*12da0*/  UIADD3 UR9, UPT, UPT, UR13, 0x1, URZ ;  /* 0x000000010d097890 */ /* 0x000fc4000fffe0ff */
[----:B------:R-:W-:Y:S02]  /*12db0*/  UISETP.GE.U32.AND.EX UP1, UPT, UR11, UR5, UPT, UP1 ;  /* 0x000000050b00728c */ /* 0x000fe4000bf26110 */
[----:B------:R-:W-:Y:S02]  /*12dc0*/  UISETP.NE.AND.EX UP0, UPT, UR5, URZ, UPT, UP0 ;  /* 0x000000ff0500728c */ /* 0x000fe4000bf05300 */
[----:B------:R-:W-:-:S04]  /*12dd0*/  USEL UR9, UR9, UR13, UP1 ;  /* 0x0000000d09097287 */ /* 0x000fc80008800000 */
[----:B------:R-:W-:Y:S01]  /*12de0*/  USEL UR12, UR9, 0xffffffff, UP0 ;  /* 0xffffffff090c7887 */ /* 0x000fe20008000000 */
[----:B------:R-:W-:Y:S11]  /*12df0*/  RET.REL.NODEC R2 `(_ZN7cutlass13device_kernelINS_4gemm6kernel13GemmUniversalINS1_17GroupProblemShapeIN4cute5tupleIJiiiEEEEENS1_10collective13CollectiveMmaINS1_40MainloopSm100ArrayTmaUmmaWarpSpecializedILi3ELi8ELi4ENS6_IJNS5_1CILi2EEENSC_ILi1EEESE_EEEEENS6_IJNSC_ILi128EEENSC_ILi256EEESH_EEENS_10bfloat16_tEPNS6_IJlSE_NSC_ILi0EEEEEESK_SN_NS5_8TiledMMAINS5_8MMA_AtomIJNS5_26SM100_MMA_F16BF16_2x1SM_SSISK_SK_fLi128ELi256ELNS5_4UMMA5MajorE0ELSS_0ELNSR_7ScaleInE0ELST_0EEEEEENS5_6LayoutINS6_IJSE_SE_SE_EEENS6_IJSL_SL_SL_EEEEENS6_IJNS5_10UnderscoreES10_S10_EEEEENS5_18SM100_TMA_2SM_LOADENS5_14ComposedLayoutINS5_7SwizzleILi3ELi4ELi3EEENS5_18smem_ptr_flag_bitsILi16EEENSW_INS6_IJNSC_ILi8EEENSC_ILi64EEEEEENS6_IJS1A_SE_EEEEEEEvNS5_8identityES13_S1E_vS1F_EENS_8epilogue10collective18CollectiveEpilogueINS1H_31Sm100PtrArrayTmaWarpSpecializedILi4ELi2ELi32ELb1ELb0EEEJNS6_IJS1A_SI_SH_EEENS6_IJNSW_IS1A_SE_EENSW_INS6_IJNSC_ILi32EEESD_EEENS6_IJSE_SH_EEEEEEEENS_6half_tEPNS6_IJSE_lSL_EEES1T_S1V_NS1H_6fusion15FusionCallbacksIS1L_NS1W_17LinearCombinationIS1T_fS1T_fLNS_15FloatRoundStyleE2EEES1M_S1S_JEEENS5_5SM1004TMEM4LOAD26SM100_TMEM_LOAD_16dp256b4xENS5_13SM90_TMA_LOADENS14_IS16_S18_NSW_INS6_IJS1A_S19_EEENS6_IJSE_S1A_EEEEEEENS5_17SM75_U16x8_LDSM_TENS5_14SM90_TMA_STOREES2A_NS5_17SM90_U16x8_STSM_TENS5_39AutoVectorizingCopyWithAssumedAlignmentILi128EEEEEEvvEEEEvNT_6ParamsE) ;  /* 0xfffffed002807950 */ /* 0x000ff60003c3ffff */
.L_x_64:
[----:B------:R-:W-:Y:S01]  /*12e00*/  MOV R28, R16 ;  /* 0x00000010001c7202 */ /* 0x000fe20000000f00 */
[----:B------:R-:W-:-:S05]  /*12e10*/  IMAD.MOV.U32 R29, RZ, RZ, R3 ;  /* 0x000000ffff1d7224 */ /* 0x000fca00078e0003 */
[----:B------:R-:W1:Y:S08]  /*12e20*/  I2F.U64.RP R28, R28 ;  /* 0x0000001c001c7312 */ /* 0x000e700000309000 */
[----:B-1----:R-:W1:Y:S02]  /*12e30*/  MUFU.RCP R22, R28 ;  /* 0x0000001c00167308 */ /* 0x002e640000001000 */
[----:B-1----:R-:W-:-:S06]  /*12e40*/  IADD3 R22, PT, PT, R22, 0x1ffffffe, RZ ;  /* 0x1ffffffe16167810 */ /* 0x002fcc0007ffe0ff */
[----:B------:R-:W1:Y:S02]  /*12e50*/  F2I.U64.TRUNC R22, R22 ;  /* 0x0000001600167311 */ /* 0x000e64000020d800 */
[----:B-1----:R-:W-:-:S04]  /*12e60*/  IMAD.WIDE.U32 R24, R22, R16, RZ ;  /* 0x0000001016187225 */ /* 0x002fc800078e00ff */
[----:B------:R-:W-:Y:S01]  /*12e70*/  IMAD R27, R22, R3, R25 ;  /* 0x00000003161b7224 */ /* 0x000fe200078e0219 */
[----:B------:R-:W-:-:S03]  /*12e80*/  IADD3 R25, P0, PT, RZ, -R24, RZ ;  /* 0x80000018ff197210 */ /* 0x000fc60007f1e0ff */
[----:B------:R-:W-:Y:S01]  /*12e90*/  IMAD R20, R23, R16, R27 ;  /* 0x0000001017147224 */ /* 0x000fe200078e021b */
[----:B------:R-:W-:Y:S01]  /*12ea0*/  MOV R27, R22 ;  /* 0x00000016001b7202 */ /* 0x000fe20000000f00 */
[----:B------:R-:W-:-:S04]  /*12eb0*/  IMAD.HI.U32 R26, R22, R25, RZ ;  /* 0x00000019161a7227 */ /* 0x000fc800078e00ff */
[----:B------:R-:W-:-:S04]  /*12ec0*/  IMAD.X R20, RZ, RZ, ~R20, P0 ;  /* 0x000000ffff147224 */ /* 0x000fc800000e0e14 */
[----:B------:R-:W-:-:S04]  /*12ed0*/  IMAD.WIDE.U32 R26, P2, R22, R20, R26 ;  /* 0x00000014161a7225 */ /* 0x000fc8000784001a */
[C---:B------:R-:W-:Y:S02]  /*12ee0*/  IMAD R24, R23.reuse, R20, RZ ;  /* 0x0000001417187224 */ /* 0x040fe400078e02ff */
[----:B------:R-:W-:-:S04]  /*12ef0*/  IMAD.HI.U32 R25, P1, R23, R25, R26 ;  /* 0x0000001917197227 */ /* 0x000fc8000782001a */
[----:B------:R-:W-:Y:S01]  /*12f00*/  IMAD.HI.U32 R20, R23, R20, RZ ;  /* 0x0000001417147227 */ /* 0x000fe200078e00ff */
[----:B------:R-:W-:-:S03]  /*12f10*/  IADD3 R25, P0, PT, R24, R25, RZ ;  /* 0x0000001918197210 */ /* 0x000fc60007f1e0ff */
[----:B------:R-:W-:Y:S02]  /*12f20*/  IMAD.X R23, R20, 0x1, R23, P2 ;  /* 0x0000000114177824 */ /* 0x000fe400010e0617 */
[----:B------:R-:W-:-:S03]  /*12f30*/  IMAD.WIDE.U32 R26, R25, R16, RZ ;  /* 0x00000010191a7225 */ /* 0x000fc600078e00ff */
[----:B------:R-:W-:Y:S01]  /*12f40*/  IADD3.X R23, PT, PT, RZ, RZ, R23, P0, P1 ;  /* 0x000000ffff177210 */ /* 0x000fe200007e2417 */
[----:B------:R-:W-:Y:S01]  /*12f50*/  IMAD R20, R25, R3, R27 ;  /* 0x0000000319147224 */ /* 0x000fe200078e021b */
[----:B------:R-:W-:-:S03]  /*12f60*/  IADD3 R22, P0, PT, RZ, -R26, RZ ;  /* 0x8000001aff167210 */ /* 0x000fc60007f1e0ff */
[----:B------:R-:W-:Y:S02]  /*12f70*/  IMAD R20, R23, R16, R20 ;  /* 0x0000001017147224 */ /* 0x000fe400078e0214 */
[----:B------:R-:W-:-:S03]  /*12f80*/  IMAD.HI.U32 R24, R25, R22, RZ ;  /* 0x0000001619187227 */ /* 0x000fc600078e00ff */
[----:B------:R-:W-:-:S05]  /*12f90*/  IADD3.X R20, PT, PT, RZ, ~R20, RZ, P0, !PT ;  /* 0x80000014ff147210 */ /* 0x000fca00007fe4ff */
[----:B------:R-:W-:-:S04]  /*12fa0*/  IMAD.WIDE.U32 R26, P2, R25, R20, R24 ;  /* 0x00000014191a7225 */ /* 0x000fc80007840018 */
[C---:B------:R-:W-:Y:S02]  /*12fb0*/  IMAD R24, R23.reuse, R20, RZ ;  /* 0x0000001417187224 */ /* 0x040fe400078e02ff */
[----:B------:R-:W-:-:S04]  /*12fc0*/  IMAD.HI.U32 R25, P1, R23, R22, R26 ;  /* 0x0000001617197227 */ /* 0x000fc8000782001a */
[----:B------:R-:W-:Y:S01]  /*12fd0*/  IMAD.HI.U32 R20, R23, R20, RZ ;  /* 0x0000001417147227 */ /* 0x000fe200078e00ff */
[----:B------:R-:W-:-:S03]  /*12fe0*/  IADD3 R24, P0, PT, R24, R25, RZ ;  /* 0x0000001918187210 */ /* 0x000fc60007f1e0ff */
[----:B------:R-:W-:Y:S02]  /*12ff0*/  IMAD.X R20, R20, 0x1, R23, P2 ;  /* 0x0000000114147824 */ /* 0x000fe400010e0617 */
[----:B------:R-:W-:Y:S02]  /*13000*/  HFMA2 R23, -RZ, RZ, 0, 0 ;  /* 0x00000000ff177431 */ /* 0x000fe400000001ff */
[----:B------:R-:W-:Y:S01]  /*13010*/  IMAD.HI.U32 R22, R24, R19, RZ ;  /* 0x0000001318167227 */ /* 0x000fe200078e00ff */
[----:B------:R-:W-:-:S05]  /*13020*/  IADD3.X R25, PT, PT, RZ, RZ, R20, P0, P1 ;  /* 0x000000ffff197210 */ /* 0x000fca00007e2414 */
[-C--:B------:R-:W-:Y:S02]  /*13030*/  IMAD R20, R25, R18.reuse, RZ ;  /* 0x0000001219147224 */ /* 0x080fe400078e02ff */
[----:B------:R-:W-:-:S04]  /*13040*/  IMAD.WIDE.U32 R22, R24, R18, R22 ;  /* 0x0000001218167225 */ /* 0x000fc800078e0016 */
[----:B------:R-:W-:-:S04]  /*13050*/  IMAD.HI.U32 R23, P1, R25, R19, R22 ;  /* 0x0000001319177227 */ /* 0x000fc80007820016 */
[----:B------:R-:W-:Y:S01]  /*13060*/  IMAD.HI.U32 R22, R25, R18, RZ ;  /* 0x0000001219167227 */ /* 0x000fe200078e00ff */
[----:B------:R-:W-:-:S04]  /*13070*/  IADD3 R20, P0, PT, R20, R23, RZ ;  /* 0x0000001714147210 */ /* 0x000fc80007f1e0ff */
[----:B------:R-:W-:Y:S01]  /*13080*/  IADD3.X R22, PT, PT, R22, RZ, RZ, P1, !PT ;  /* 0x000000ff16167210 */ /* 0x000fe20000ffe4ff */
[----:B------:R-:W-:-:S04]  /*13090*/  IMAD.WIDE.U32 R24, R20, R16, RZ ;  /* 0x0000001014187225 */ /* 0x000fc800078e00ff */
[----:B------:R-:W-:Y:S01]  /*130a0*/  IMAD.X R22, RZ, RZ, R22, P0 ;  /* 0x000000ffff167224 */ /* 0x000fe200000e0616 */
[----:B------:R-:W-:Y:S01]  /*130b0*/  IADD3 R19, P0, PT, -R24, R19, RZ ;  /* 0x0000001318137210 */ /* 0x000fe20007f1e1ff */
[C---:B------:R-:W-:Y:S02]  /*130c0*/  IMAD R23, R20.reuse, R3, R25 ;  /* 0x0000000314177224 */ /* 0x040fe400078e0219 */
[----:B------:R-:W-:Y:S01]  /*130d0*/  VIADD R25, R20, 0x1 ;  /* 0x0000000114197836 */ /* 0x000fe20000000000 */
[-C--:B------:R-:W-:Y:S01]  /*130e0*/  ISETP.GE.U32.AND P2, PT, R19, R16.reuse, PT ;  /* 0x000000101300720c */ /* 0x080fe20003f46070 */
[----:B------:R-:W-:Y:S01]  /*130f0*/  IMAD R23, R22, R16, R23 ;  /* 0x0000001016177224 */ /* 0x000fe200078e0217 */
[----:B------:R-:W-:-:S04]  /*13100*/  IADD3 R22, P1, PT, -R16, R19, RZ ;  /* 0x0000001310167210 */ /* 0x000fc80007f3e1ff */
[----:B------:R-:W-:-:S04]  /*13110*/  IADD3.X R18, PT, PT, ~R23, R18, RZ, P0, !PT ;  /* 0x0000001217127210 */ /* 0x000fc800007fe5ff */
[----:B------:R-:W-:Y:S02]  /*13120*/  ISETP.GE.U32.AND.EX P0, PT, R18, R3, PT, P2 ;  /* 0x000000031200720c */ /* 0x000fe40003f06120 */
[-C--:B------:R-:W-:Y:S02]  /*13130*/  IADD3.X R23, PT, PT, ~R3, R18.reuse, RZ, P1, !PT ;  /* 0x0000001203177210 */ /* 0x080fe40000ffe5ff */
[----:B------:R-:W-:Y:S02]  /*13140*/  SEL R19, R22, R19, P0 ;  /* 0x0000001316137207 */ /* 0x000fe40000000000 */
[----:B------:R-:W-:Y:S02]  /*13150*/  SEL R18, R23, R18, P0 ;  /* 0x0000001217127207 */ /* 0x000fe40000000000 */
[----:B------:R-:W-:Y:S02]  /*13160*/  SEL R25, R25, R20, P0 ;  /* 0x0000001419197207 */ /* 0x000fe40000000000 */
[----:B------:R-:W-:-:S02]  /*13170*/  ISETP.GE.U32.AND P1, PT, R19, R16, PT ;  /* 0x000000101300720c */ /* 0x000fc40003f26070 */
[----:B------:R-:W-:Y:S02]  /*13180*/  ISETP.NE.U32.AND P0, PT, R16, RZ, PT ;  /* 0x000000ff1000720c */ /* 0x000fe40003f05070 */
[----:B------:R-:W-:Y:S02]  /*13190*/  IADD3 R20, PT, PT, R25, 0x1, RZ ;  /* 0x0000000119147810 */ /* 0x000fe40007ffe0ff */
[----:B------:R-:W-:Y:S02]  /*131a0*/  ISETP.GE.U32.AND.EX P1, PT, R18, R3, PT, P1 ;  /* 0x000000031200720c */ /* 0x000fe40003f26110 */
[----:B------:R-:W-:Y:S02]  /*131b0*/  ISETP.NE.AND.EX P0, PT, R3, RZ, PT, P0 ;  /* 0x000000ff0300720c */ /* 0x000fe40003f05300 */
[----:B------:R-:W-:Y:S02]  /*131c0*/  MOV R3, 0x0 ;  /* 0x0000000000037802 */ /* 0x000fe40000000f00 */
[----:B------:R-:W-:-:S04]  /*131d0*/  SEL R20, R20, R25, P1 ;  /* 0x0000001914147207 */ /* 0x000fc80000800000 */
[----:B------:R-:W-:Y:S01]  /*131e0*/  SEL R20, R20, 0xffffffff, P0 ;  /* 0xffffffff14147807 */ /* 0x000fe20000000000 */
[----:B------:R-:W-:Y:S06]  /*131f0*/  RET.REL.NODEC R2 `(_ZN7cutlass13device_kernelINS_4gemm6kernel13GemmUniversalINS1_17GroupProblemShapeIN4cute5tupleIJiiiEEEEENS1_10collective13CollectiveMmaINS1_40MainloopSm100ArrayTmaUmmaWarpSpecializedILi3ELi8ELi4ENS6_IJNS5_1CILi2EEENSC_ILi1EEESE_EEEEENS6_IJNSC_ILi128EEENSC_ILi256EEESH_EEENS_10bfloat16_tEPNS6_IJlSE_NSC_ILi0EEEEEESK_SN_NS5_8TiledMMAINS5_8MMA_AtomIJNS5_26SM100_MMA_F16BF16_2x1SM_SSISK_SK_fLi128ELi256ELNS5_4UMMA5MajorE0ELSS_0ELNSR_7ScaleInE0ELST_0EEEEEENS5_6LayoutINS6_IJSE_SE_SE_EEENS6_IJSL_SL_SL_EEEEENS6_IJNS5_10UnderscoreES10_S10_EEEEENS5_18SM100_TMA_2SM_LOADENS5_14ComposedLayoutINS5_7SwizzleILi3ELi4ELi3EEENS5_18smem_ptr_flag_bitsILi16EEENSW_INS6_IJNSC_ILi8EEENSC_ILi64EEEEEENS6_IJS1A_SE_EEEEEEEvNS5_8identityES13_S1E_vS1F_EENS_8epilogue10collective18CollectiveEpilogueINS1H_31Sm100PtrArrayTmaWarpSpecializedILi4ELi2ELi32ELb1ELb0EEEJNS6_IJS1A_SI_SH_EEENS6_IJNSW_IS1A_SE_EENSW_INS6_IJNSC_ILi32EEESD_EEENS6_IJSE_SH_EEEEEEEENS_6half_tEPNS6_IJSE_lSL_EEES1T_S1V_NS1H_6fusion15FusionCallbacksIS1L_NS1W_17LinearCombinationIS1T_fS1T_fLNS_15FloatRoundStyleE2EEES1M_S1S_JEEENS5_5SM1004TMEM4LOAD26SM100_TMEM_LOAD_16dp256b4xENS5_13SM90_TMA_LOADENS14_IS16_S18_NSW_INS6_IJS1A_S19_EEENS6_IJSE_S1A_EEEEEEENS5_17SM75_U16x8_LDSM_TENS5_14SM90_TMA_STOREES2A_NS5_17SM90_U16x8_STSM_TENS5_39AutoVectorizingCopyWithAssumedAlignmentILi128EEEEEEvvEEEEvNT_6ParamsE) ;  /* 0xfffffecc02807950 */ /* 0x000fec0003c3ffff */
.L_x_290:
[----:B------:R-:W-:-:S00]  /*13200*/  BRA `(.L_x_290) ;  /* 0xfffffffc00fc7947 */ /* 0x000fc0000383ffff */
[----:B------:R-:W-:-:S00]  /*13210*/  NOP ;  /* 0x0000000000007918 */ /* 0x000fc00000000000 */
        /* <DEDUP_REMOVED lines=14> */
.L_x_302:


//--------------------- .nv.global.init           --------------------------
	.section	.nv.global.init,"aw",@progbits
.nv.global.init:
	.type		$str$26,@object
	.size		$str$26,($str$27 - $str$26)
$str$26:
        /*0000*/ 	.byte	0x28, 0x61, 0x64, 0x64, 0x72, 0x65, 0x73, 0x73, 0x20, 0x26, 0x20, 0x6d, 0x61, 0x73, 0x6b, 0x29
        /*0010*/ 	.byte	0x20, 0x3d, 0x3d, 0x20, 0x30, 0x00
	.type		$str$27,@object
	.size		$str$27,($str$25 - $str$27)
$str$27:
        /*0016*/ 	.byte	0x2f, 0x74, 0x6d, 0x70, 0x2f, 0x63, 0x75, 0x74, 0x6c, 0x61, 0x73, 0x73, 0x5f, 0x73, 0x77, 0x65
        /*0026*/ 	.byte	0x65, 0x70, 0x5f, 0x73, 0x72, 0x63, 0x2f, 0x69, 0x6e, 0x63, 0x6c, 0x75, 0x64, 0x65, 0x2f, 0x63
        /*0036*/ 	.byte	0x75, 0x74, 0x65, 0x2f, 0x70, 0x6f, 0x69, 0x6e, 0x74, 0x65, 0x72, 0x5f, 0x66, 0x6c, 0x61, 0x67
        /*0046*/ 	.byte	0x67, 0x65, 0x64, 0x2e, 0x68, 0x70, 0x70, 0x00
	.type		$str$25,@object
	.size		$str$25,($str$24 - $str$25)
$str$25:
        /*004e*/ 	.byte	0x2f, 0x74, 0x6d, 0x70, 0x2f, 0x63, 0x75, 0x74, 0x6c, 0x61, 0x73, 0x73, 0x5f, 0x73, 0x77, 0x65
        /*005e*/ 	.byte	0x65, 0x70, 0x5f, 0x73, 0x72, 0x63, 0x2f, 0x69, 0x6e, 0x63, 0x6c, 0x75, 0x64, 0x65, 0x2f, 0x63
        /*006e*/ 	.byte	0x75, 0x74, 0x65, 0x2f, 0x61, 0x74, 0x6f, 0x6d, 0x2f, 0x63, 0x6f, 0x70, 0x79, 0x5f, 0x74, 0x72
        /*007e*/ 	.byte	0x61, 0x69, 0x74, 0x73, 0x5f, 0x73, 0x6d, 0x31, 0x30, 0x30, 0x2e, 0x68, 0x70, 0x70, 0x00
	.type		$str$24,@object
	.size		$str$24,(__unnamed_1 - $str$24)
$str$24:
        /*008d*/ 	.byte	0x28, 0x28, 0x75, 0x69, 0x6e, 0x74, 0x33, 0x32, 0x5f, 0x74, 0x28, 0x74, 0x68, 0x72, 0x65, 0x61
        /*009d*/ 	.byte	0x64, 0x49, 0x64, 0x78, 0x2e, 0x78, 0x29, 0x20, 0x2f, 0x20, 0x33, 0x32, 0x29, 0x20, 0x25, 0x20
        /*00ad*/ 	.byte	0x34, 0x29, 0x20, 0x3d, 0x3d, 0x20, 0x28, 0x28, 0x28, 0x74, 0x6d, 0x65, 0x6d, 0x5f, 0x61, 0x64
        /*00bd*/ 	.byte	0x64, 0x72, 0x20, 0x3e, 0x3e, 0x20, 0x31, 0x36, 0x29, 0x20, 0x2f, 0x20, 0x33, 0x32, 0x29, 0x20
        /*00cd*/ 	.byte	0x25, 0x20, 0x34, 0x29, 0x00
	.type		__unnamed_1,@object
	.size		__unnamed_1,(__unnamed_2 - __unnamed_1)
__unnamed_1:
        /*00d2*/ 	.byte	0x61, 0x75, 0x74, 0x6f, 0x20, 0x63, 0x75, 0x74, 0x65, 0x3a, 0x3a, 0x61, 0x73, 0x5f, 0x70, 0x6f
        /* <DEDUP_REMOVED lines=24> */
        /*0262*/ 	.byte	0x3e, 0x3e, 0x3e, 0x5d, 0x00
	.type		__unnamed_2,@object
	.size		__unnamed_2,(.L_2 - __unnamed_2)
__unnamed_2:
        /* <DEDUP_REMOVED lines=42> */
        /*0507*/ 	.byte	0x3e, 0x5d, 0x00
.L_2:


//--------------------- .nv.shared._ZN7cutlass13device_kernelINS_4gemm6kernel13GemmUniversalINS1_17GroupProblemShapeIN4cute5tupleIJiiiEEEEENS1_10collective13CollectiveMmaINS1_40MainloopSm100ArrayTmaUmmaWarpSpecializedILi3ELi8ELi4ENS6_IJNS5_1CILi2EEENSC_ILi1EEESE_EEEEENS6_IJNSC_ILi128EEENSC_ILi256EEESH_EEENS_10bfloat16_tEPNS6_IJlSE_NSC_ILi0EEEEEESK_SN_NS5_8TiledMMAINS5_8MMA_AtomIJNS5_26SM100_MMA_F16BF16_2x1SM_SSISK_SK_fLi128ELi256ELNS5_4UMMA5MajorE0ELSS_0ELNSR_7ScaleInE0ELST_0EEEEEENS5_6LayoutINS6_IJSE_SE_SE_EEENS6_IJSL_SL_SL_EEEEENS6_IJNS5_10UnderscoreES10_S10_EEEEENS5_18SM100_TMA_2SM_LOADENS5_14ComposedLayoutINS5_7SwizzleILi3ELi4ELi3EEENS5_18smem_ptr_flag_bitsILi16EEENSW_INS6_IJNSC_ILi8EEENSC_ILi64EEEEEENS6_IJS1A_SE_EEEEEEEvNS5_8identityES13_S1E_vS1F_EENS_8epilogue10collective18CollectiveEpilogueINS1H_31Sm100PtrArrayTmaWarpSpecializedILi4ELi2ELi32ELb1ELb0EEEJNS6_IJS1A_SI_SH_EEENS6_IJNSW_IS1A_SE_EENSW_INS6_IJNSC_ILi32EEESD_EEENS6_IJSE_SH_EEEEEEEENS_6half_tEPNS6_IJSE_lSL_EEES1T_S1V_NS1H_6fusion15FusionCallbacksIS1L_NS1W_17LinearCombinationIS1T_fS1T_fLNS_15FloatRoundStyleE2EEES1M_S1S_JEEENS5_5SM1004TMEM4LOAD26SM100_TMEM_LOAD_16dp256b4xENS5_13SM90_TMA_LOADENS14_IS16_S18_NSW_INS6_IJS1A_S19_EEENS6_IJSE_S1A_EEEEEEENS5_17SM75_U16x8_LDSM_TENS5_14SM90_TMA_STOREES2A_NS5_17SM90_U16x8_STSM_TENS5_39AutoVectorizingCopyWithAssumedAlignmentILi128EEEEEEvvEEEEvNT_6ParamsE --------------------------
	.section	.nv.shared._ZN7cutlass13device_kernelINS_4gemm6kernel13GemmUniversalINS1_17GroupProblemShapeIN4cute5tupleIJiiiEEEEENS1_10collective13CollectiveMmaINS1_40MainloopSm100ArrayTmaUmmaWarpSpecializedILi3ELi8ELi4ENS6_IJNS5_1CILi2EEENSC_ILi1EEESE_EEEEENS6_IJNSC_ILi128EEENSC_ILi256EEESH_EEENS_10bfloat16_tEPNS6_IJlSE_NSC_ILi0EEEEEESK_SN_NS5_8TiledMMAINS5_8MMA_AtomIJNS5_26SM100_MMA_F16BF16_2x1SM_SSISK_SK_fLi128ELi256ELNS5_4UMMA5MajorE0ELSS_0ELNSR_7ScaleInE0ELST_0EEEEEENS5_6LayoutINS6_IJSE_SE_SE_EEENS6_IJSL_SL_SL_EEEEENS6_IJNS5_10UnderscoreES10_S10_EEEEENS5_18SM100_TMA_2SM_LOADENS5_14ComposedLayoutINS5_7SwizzleILi3ELi4ELi3EEENS5_18smem_ptr_flag_bitsILi16EEENSW_INS6_IJNSC_ILi8EEENSC_ILi64EEEEEENS6_IJS1A_SE_EEEEEEEvNS5_8identityES13_S1E_vS1F_EENS_8epilogue10collective18CollectiveEpilogueINS1H_31Sm100PtrArrayTmaWarpSpecializedILi4ELi2ELi32ELb1ELb0EEEJNS6_IJS1A_SI_SH_EEENS6_IJNSW_IS1A_SE_EENSW_INS6_IJNSC_ILi32EEESD_EEENS6_IJSE_SH_EEEEEEEENS_6half_tEPNS6_IJSE_lSL_EEES1T_S1V_NS1H_6fusion15FusionCallbacksIS1L_NS1W_17LinearCombinationIS1T_fS1T_fLNS_15FloatRoundStyleE2EEES1M_S1S_JEEENS5_5SM1004TMEM4LOAD26SM100_TMEM_LOAD_16dp256b4xENS5_13SM90_TMA_LOADENS14_IS16_S18_NSW_INS6_IJS1A_S19_EEENS6_IJSE_S1A_EEEEEEENS5_17SM75_U16x8_LDSM_TENS5_14SM90_TMA_STOREES2A_NS5_17SM90_U16x8_STSM_TENS5_39AutoVectorizingCopyWithAssumedAlignmentILi128EEEEEEvvEEEEvNT_6ParamsE,"aw",@nobits
	.sectionflags	@""
	.align	16
	.zero		1024


//--------------------- .nv.shared.reserved.0     --------------------------
	.section	.nv.shared.reserved.0,"aw",@nobits
	.weak		__nv_reservedSMEM_offset_0_alias
	.size		__nv_reservedSMEM_offset_0_alias, 0, 64
	.other		__nv_reservedSMEM_offset_0_alias,@"STO_CUDA_RESERVED_SHARED STV_DEFAULT"
__nv_reservedSMEM_offset_0_alias:
	.zero		0
.nv.shared.reserved.0:
	.zero		64
	.weak		__nv_reservedSMEM_tcgen05_partition
	.type		__nv_reservedSMEM_tcgen05_partition,@object
	.size		__nv_reservedSMEM_tcgen05_partition,(.L_0 - __nv_reservedSMEM_tcgen05_partition)
__nv_reservedSMEM_tcgen05_partition:
	.zero		32
.L_0:


//--------------------- .nv.global                --------------------------
	.section	.nv.global,"aw",@nobits
.nv.global:
	.type		_ZN39_INTERNAL_72a60e8a_4_k_cu_139b906e_27984cute1_E,@object
	.size		_ZN39_INTERNAL_72a60e8a_4_k_cu_139b906e_27984cute1_E,(_ZN39_INTERNAL_72a60e8a_4_k_cu_139b906e_27984cuda3std3__45__cpo6cbeginE - _ZN39_INTERNAL_72a60e8a_4_k_cu_139b906e_27984cute1_E)
_ZN39_INTERNAL_72a60e8a_4_k_cu_139b906e_27984cute1_E:
	.zero		1
	.type		_ZN39_INTERNAL_72a60e8a_4_k_cu_139b906e_27984cuda3std3__45__cpo6cbeginE,@object
	.size		_ZN39_INTERNAL_72a60e8a_4_k_cu_139b906e_27984cuda3std3__45__cpo6cbeginE,(_ZN39_INTERNAL_72a60e8a_4_k_cu_139b906e_27984cuda3std3__48in_placeE - _ZN39_INTERNAL_72a60e8a_4_k_cu_139b906e_27984cuda3std3__45__cpo6cbeginE)
_ZN39_INTERNAL_72a60e8a_4_k_cu_139b906e_27984cuda3std3__45__cpo6cbeginE:
	.zero		1
	.type		_ZN39_INTERNAL_72a60e8a_4_k_cu_139b906e_27984cuda3std3__48in_placeE,@object
	.size		_ZN39_INTERNAL_72a60e8a_4_k_cu_139b906e_27984cuda3std3__48in_placeE,(_ZN39_INTERNAL_72a60e8a_4_k_cu_139b906e_27984cuda3std6ranges3__45__cpo9iter_moveE - _ZN39_INTERNAL_72a60e8a_4_k_cu_139b906e_27984cuda3std3__48in_placeE)
_ZN39_INTERNAL_72a60e8a_4_k_cu_139b906e_27984cuda3std3__48in_placeE:
	.zero		1
	.type		_ZN39_INTERNAL_72a60e8a_4_k_cu_139b906e_27984cuda3std6ranges3__45__cpo9iter_moveE,@object
	.size		_ZN39_INTERNAL_72a60e8a_4_k_cu_139b906e_27984cuda3std6ranges3__45__cpo9iter_moveE,(_ZN39_INTERNAL_72a60e8a_4_k_cu_139b906e_27984cuda3std3__45__cpo5beginE - _ZN39_INTERNAL_72a60e8a_4_k_cu_139b906e_27984cuda3std6ranges3__45__cpo9iter_moveE)
_ZN39_INTERNAL_72a60e8a_4_k_cu_139b906e_27984cuda3std6ranges3__45__cpo9iter_moveE:
	.zero		1
	.type		_ZN39_INTERNAL_72a60e8a_4_k_cu_139b906e_27984cuda3std3__45__cpo5beginE,@object
	.size		_ZN39_INTERNAL_72a60e8a_4_k_cu_139b906e_27984cuda3std3__45__cpo5beginE,(_ZN39_INTERNAL_72a60e8a_4_k_cu_139b906e_27984cuda3std3__441_GLOBAL__N__72a60e8a_4_k_cu_139b906e_27986ignoreE - _ZN39_INTERNAL_72a60e8a_4_k_cu_139b906e_27984cuda3std3__45__cpo5beginE)
_ZN39_INTERNAL_72a60e8a_4_k_cu_139b906e_27984cuda3std3__45__cpo5beginE:
	.zero		1
	.type		_ZN39_INTERNAL_72a60e8a_4_k_cu_139b906e_27984cuda3std3__441_GLOBAL__N__72a60e8a_4_k_cu_139b906e_27986ignoreE,@object
	.size		_ZN39_INTERNAL_72a60e8a_4_k_cu_139b906e_27984cuda3std3__441_GLOBAL__N__72a60e8a_4_k_cu_139b906e_27986ignoreE,(_ZN39_INTERNAL_72a60e8a_4_k_cu_139b906e_27984cute7productE - _ZN39_INTERNAL_72a60e8a_4_k_cu_139b906e_27984cuda3std3__441_GLOBAL__N__72a60e8a_4_k_cu_139b906e_27986ignoreE)
_ZN39_INTERNAL_72a60e8a_4_k_cu_139b906e_27984cuda3std3__441_GLOBAL__N__72a60e8a_4_k_cu_139b906e_27986ignoreE:
	.zero		1
	.type		_ZN39_INTERNAL_72a60e8a_4_k_cu_139b906e_27984cute7productE,@object
	.size		_ZN39_INTERNAL_72a60e8a_4_k_cu_139b906e_27984cute7productE,(_ZN39_INTERNAL_72a60e8a_4_k_cu_139b906e_27984cuda3std3__45__cpo3endE - _ZN39_INTERNAL_72a60e8a_4_k_cu_139b906e_27984cute7productE)
_ZN39_INTERNAL_72a60e8a_4_k_cu_139b906e_27984cute7productE:
	.zero		1
	.type		_ZN39_INTERNAL_72a60e8a_4_k_cu_139b906e_27984cuda3std3__45__cpo3endE,@object
	.size		_ZN39_INTERNAL_72a60e8a_4_k_cu_139b906e_27984cuda3std3__45__cpo3endE,(_ZN39_INTERNAL_72a60e8a_4_k_cu_139b906e_27984cuda3std3__419piecewise_constructE - _ZN39_INTERNAL_72a60e8a_4_k_cu_139b906e_27984cuda3std3__45__cpo3endE)
_ZN39_INTERNAL_72a60e8a_4_k_cu_139b906e_27984cuda3std3__45__cpo3endE:
	.zero		1
	.type		_ZN39_INTERNAL_72a60e8a_4_k_cu_139b906e_27984cuda3std3__419piecewise_constructE,@object
	.size		_ZN39_INTERNAL_72a60e8a_4_k_cu_139b906e_27984cuda3std3__419piecewise_constructE,(_ZN39_INTERNAL_72a60e8a_4_k_cu_139b906e_27984cuda3std3__45__cpo4cendE - _ZN39_INTERNAL_72a60e8a_4_k_cu_139b906e_27984cuda3std3__419piecewise_constructE)
_ZN39_INTERNAL_72a60e8a_4_k_cu_139b906e_27984cuda3std3__419piecewise_constructE:
	.zero		1
	.type		_ZN39_INTERNAL_72a60e8a_4_k_cu_139b906e_27984cuda3std3__45__cpo4cendE,@object
	.size		_ZN39_INTERNAL_72a60e8a_4_k_cu_139b906e_27984cuda3std3__45__cpo4cendE,(_ZN39_INTERNAL_72a60e8a_4_k_cu_139b906e_27984cuda3std6ranges3__45__cpo4swapE - _ZN39_INTERNAL_72a60e8a_4_k_cu_139b906e_27984cuda3std3__45__cpo4cendE)
_ZN39_INTERNAL_72a60e8a_4_k_cu_139b906e_27984cuda3std3__45__cpo4cendE:
	.zero		1
	.type		_ZN39_INTERNAL_72a60e8a_4_k_cu_139b906e_27984cuda3std6ranges3__45__cpo4swapE,@object
	.size		_ZN39_INTERNAL_72a60e8a_4_k_cu_139b906e_27984cuda3std6ranges3__45__cpo4swapE,(.L_10 - _ZN39_INTERNAL_72a60e8a_4_k_cu_139b906e_27984cuda3std6ranges3__45__cpo4swapE)
_ZN39_INTERNAL_72a60e8a_4_k_cu_139b906e_27984cuda3std6ranges3__45__cpo4swapE:
	.zero		1
.L_10:


//--------------------- .nv.constant0._ZN7cutlass13device_kernelINS_4gemm6kernel13GemmUniversalINS1_17GroupProblemShapeIN4cute5tupleIJiiiEEEEENS1_10collective13CollectiveMmaINS1_40MainloopSm100ArrayTmaUmmaWarpSpecializedILi3ELi8ELi4ENS6_IJNS5_1CILi2EEENSC_ILi1EEESE_EEEEENS6_IJNSC_ILi128EEENSC_ILi256EEESH_EEENS_10bfloat16_tEPNS6_IJlSE_NSC_ILi0EEEEEESK_SN_NS5_8TiledMMAINS5_8MMA_AtomIJNS5_26SM100_MMA_F16BF16_2x1SM_SSISK_SK_fLi128ELi256ELNS5_4UMMA5MajorE0ELSS_0ELNSR_7ScaleInE0ELST_0EEEEEENS5_6LayoutINS6_IJSE_SE_SE_EEENS6_IJSL_SL_SL_EEEEENS6_IJNS5_10UnderscoreES10_S10_EEEEENS5_18SM100_TMA_2SM_LOADENS5_14ComposedLayoutINS5_7SwizzleILi3ELi4ELi3EEENS5_18smem_ptr_flag_bitsILi16EEENSW_INS6_IJNSC_ILi8EEENSC_ILi64EEEEEENS6_IJS1A_SE_EEEEEEEvNS5_8identityES13_S1E_vS1F_EENS_8epilogue10collective18CollectiveEpilogueINS1H_31Sm100PtrArrayTmaWarpSpecializedILi4ELi2ELi32ELb1ELb0EEEJNS6_IJS1A_SI_SH_EEENS6_IJNSW_IS1A_SE_EENSW_INS6_IJNSC_ILi32EEESD_EEENS6_IJSE_SH_EEEEEEEENS_6half_tEPNS6_IJSE_lSL_EEES1T_S1V_NS1H_6fusion15FusionCallbacksIS1L_NS1W_17LinearCombinationIS1T_fS1T_fLNS_15FloatRoundStyleE2EEES1M_S1S_JEEENS5_5SM1004TMEM4LOAD26SM100_TMEM_LOAD_16dp256b4xENS5_13SM90_TMA_LOADENS14_IS16_S18_NSW_INS6_IJS1A_S19_EEENS6_IJSE_S1A_EEEEEEENS5_17SM75_U16x8_LDSM_TENS5_14SM90_TMA_STOREES2A_NS5_17SM90_U16x8_STSM_TENS5_39AutoVectorizingCopyWithAssumedAlignmentILi128EEEEEEvvEEEEvNT_6ParamsE --------------------------
	.section	.nv.constant0._ZN7cutlass13device_kernelINS_4gemm6kernel13GemmUniversalINS1_17GroupProblemShapeIN4cute5tupleIJiiiEEEEENS1_10collective13CollectiveMmaINS1_40MainloopSm100ArrayTmaUmmaWarpSpecializedILi3ELi8ELi4ENS6_IJNS5_1CILi2EEENSC_ILi1EEESE_EEEEENS6_IJNSC_ILi128EEENSC_ILi256EEESH_EEENS_10bfloat16_tEPNS6_IJlSE_NSC_ILi0EEEEEESK_SN_NS5_8TiledMMAINS5_8MMA_AtomIJNS5_26SM100_MMA_F16BF16_2x1SM_SSISK_SK_fLi128ELi256ELNS5_4UMMA5MajorE0ELSS_0ELNSR_7ScaleInE0ELST_0EEEEEENS5_6LayoutINS6_IJSE_SE_SE_EEENS6_IJSL_SL_SL_EEEEENS6_IJNS5_10UnderscoreES10_S10_EEEEENS5_18SM100_TMA_2SM_LOADENS5_14ComposedLayoutINS5_7SwizzleILi3ELi4ELi3EEENS5_18smem_ptr_flag_bitsILi16EEENSW_INS6_IJNSC_ILi8EEENSC_ILi64EEEEEENS6_IJS1A_SE_EEEEEEEvNS5_8identityES13_S1E_vS1F_EENS_8epilogue10collective18CollectiveEpilogueINS1H_31Sm100PtrArrayTmaWarpSpecializedILi4ELi2ELi32ELb1ELb0EEEJNS6_IJS1A_SI_SH_EEENS6_IJNSW_IS1A_SE_EENSW_INS6_IJNSC_ILi32EEESD_EEENS6_IJSE_SH_EEEEEEEENS_6half_tEPNS6_IJSE_lSL_EEES1T_S1V_NS1H_6fusion15FusionCallbacksIS1L_NS1W_17LinearCombinationIS1T_fS1T_fLNS_15FloatRoundStyleE2EEES1M_S1S_JEEENS5_5SM1004TMEM4LOAD26SM100_TMEM_LOAD_16dp256b4xENS5_13SM90_TMA_LOADENS14_IS16_S18_NSW_INS6_IJS1A_S19_EEENS6_IJSE_S1A_EEEEEEENS5_17SM75_U16x8_LDSM_TENS5_14SM90_TMA_STOREES2A_NS5_17SM90_U16x8_STSM_TENS5_39AutoVectorizingCopyWithAssumedAlignmentILi128EEEEEEvvEEEEvNT_6ParamsE,"a",@progbits
	.sectionflags	@""
	.align	4
.nv.constant0._ZN7cutlass13device_kernelINS_4gemm6kernel13GemmUniversalINS1_17GroupProblemShapeIN4cute5tupleIJiiiEEEEENS1_10collective13CollectiveMmaINS1_40MainloopSm100ArrayTmaUmmaWarpSpecializedILi3ELi8ELi4ENS6_IJNS5_1CILi2EEENSC_ILi1EEESE_EEEEENS6_IJNSC_ILi128EEENSC_ILi256EEESH_EEENS_10bfloat16_tEPNS6_IJlSE_NSC_ILi0EEEEEESK_SN_NS5_8TiledMMAINS5_8MMA_AtomIJNS5_26SM100_MMA_F16BF16_2x1SM_SSISK_SK_fLi128ELi256ELNS5_4UMMA5MajorE0ELSS_0ELNSR_7ScaleInE0ELST_0EEEEEENS5_6LayoutINS6_IJSE_SE_SE_EEENS6_IJSL_SL_SL_EEEEENS6_IJNS5_10UnderscoreES10_S10_EEEEENS5_18SM100_TMA_2SM_LOADENS5_14ComposedLayoutINS5_7SwizzleILi3ELi4ELi3EEENS5_18smem_ptr_flag_bitsILi16EEENSW_INS6_IJNSC_ILi8EEENSC_ILi64EEEEEENS6_IJS1A_SE_EEEEEEEvNS5_8identityES13_S1E_vS1F_EENS_8epilogue10collective18CollectiveEpilogueINS1H_31Sm100PtrArrayTmaWarpSpecializedILi4ELi2ELi32ELb1ELb0EEEJNS6_IJS1A_SI_SH_EEENS6_IJNSW_IS1A_SE_EENSW_INS6_IJNSC_ILi32EEESD_EEENS6_IJSE_SH_EEEEEEEENS_6half_tEPNS6_IJSE_lSL_EEES1T_S1V_NS1H_6fusion15FusionCallbacksIS1L_NS1W_17LinearCombinationIS1T_fS1T_fLNS_15FloatRoundStyleE2EEES1M_S1S_JEEENS5_5SM1004TMEM4LOAD26SM100_TMEM_LOAD_16dp256b4xENS5_13SM90_TMA_LOADENS14_IS16_S18_NSW_INS6_IJS1A_S19_EEENS6_IJSE_S1A_EEEEEEENS5_17SM75_U16x8_LDSM_TENS5_14SM90_TMA_STOREES2A_NS5_17SM90_U16x8_STSM_TENS5_39AutoVectorizingCopyWithAssumedAlignmentILi128EEEEEEvvEEEEvNT_6ParamsE:
	.zero		3200


//--------------------- SYMBOLS --------------------------

	.type		.nv.reservedSmem.offset0,@object
	.size		.nv.reservedSmem.offset0,0x4
	.type		.nv.reservedSmem.cap,@object
	.size		.nv.reservedSmem.cap,0x4
	.type		__assertfail,@function
